def matmul_kernel(
    a_ptr,
    b_ptr,
    c_ptr,
    M,
    N,
    K,
    stride_am,
    stride_ak,
    stride_bk,
    stride_bn,
    stride_cm,
    stride_cn,
    BLOCK_M: tl.constexpr,
    BLOCK_N: tl.constexpr,
    BLOCK_K: tl.constexpr,
    GROUP_M: tl.constexpr,
):
    pid = tl.program_id(axis=0)
    num_pid_m = tl.cdiv(M, BLOCK_M)
    num_pid_n = tl.cdiv(N, BLOCK_N)
    num_pid_in_group = GROUP_M * num_pid_n
    group_id = pid // num_pid_in_group
    first_pid_m = group_id * GROUP_M
    group_size_m = min(num_pid_m - first_pid_m, GROUP_M)
    pid_m = first_pid_m + ((pid % num_pid_in_group) % group_size_m)
    pid_n = (pid % num_pid_in_group) // group_size_m

    offs_am = (pid_m * BLOCK_M + tl.arange(0, BLOCK_M)) % M
    offs_bn = (pid_n * BLOCK_N + tl.arange(0, BLOCK_N)) % N
    offs_k = tl.arange(0, BLOCK_K)
    a_ptrs = a_ptr + offs_am[:, None] * stride_am + offs_k[None, :] * stride_ak
    b_ptrs = b_ptr + offs_k[:, None] * stride_bk + offs_bn[None, :] * stride_bn

    acc = tl.zeros((BLOCK_M, BLOCK_N), dtype=tl.float32)
    for kk in range(0, tl.cdiv(K, BLOCK_K)):
        a = tl.load(a_ptrs, mask=offs_k[None, :] < K - kk * BLOCK_K, other=0.0)
        b = tl.load(b_ptrs, mask=offs_k[:, None] < K - kk * BLOCK_K, other=0.0)
        acc = tl.dot(a, b, acc)
        a_ptrs += BLOCK_K * stride_ak
        b_ptrs += BLOCK_K * stride_bk

    c = acc.to(c_ptr.dtype.element_ty)
    offs_cm = pid_m * BLOCK_M + tl.arange(0, BLOCK_M)
    offs_cn = pid_n * BLOCK_N + tl.arange(0, BLOCK_N)
    c_ptrs = c_ptr + offs_cm[:, None] * stride_cm + offs_cn[None, :] * stride_cn
    mask = (offs_cm[:, None] < M) & (offs_cn[None, :] < N)
    tl.store(c_ptrs, c, mask=mask)

# config = {"BLOCK_K": 128, "BLOCK_M": 512, "BLOCK_N": 256, "GROUP_M": 8, "arch": "sm_100", "dtype": "fp16", "num_ctas": 1, "num_stages": 3, "num_warps": 16}
# arch = sm_100


// ===== COMPILED SASS (sm_100a) =====

	.target	sm_100a

	.elftype	@"ET_EXEC"


//--------------------- .note.nv.tkinfo           --------------------------
	.section	.note.nv.tkinfo,"",@"SHT_NOTE"
	.sectionflags	@"SHF_NOTE_NV_TKINFO"
	.tkinfo
        /*0018*/ 	.word	0x00000081
        /*0030*/ 	.string	""
        /*0030*/ 	.string	"ptxas-blackwell"
        /*0030*/ 	.string	"Cuda compilation tools, release 12.9, V12.9.86"
        /*0030*/ 	.string	"Build cuda_12.9.r12.9/compiler.36037853_0"
        /*0030*/ 	.string	"-v  -suppress-debug-info  -lineinfo  -arch sm_100a "



//--------------------- .note.nv.cuver            --------------------------
	.section	.note.nv.cuver,"",@"SHT_NOTE"
	.sectionflags	@"SHF_NOTE_NV_CUVER"
        /*0018*/ 	.short	0x0001
        /*001a*/ 	.short	0x0064
        /*001c*/ 	.short	0x0001
        /*001e*/ 	.short	0x0000
        /*0020*/ 	.short	0x0001
        /*0022*/ 	.short	0x0000


//--------------------- .nv.info                  --------------------------
	.section	.nv.info,"",@"SHT_CUDA_INFO"
	.align	4


	//----- nvinfo : EIATTR_REGCOUNT
	.align		4
        /*0000*/ 	.byte	0x04, 0x2f
        /*0002*/ 	.short	(.L_1 - .L_0)
	.align		4
.L_0:
        /*0004*/ 	.word	index@(matmul_kernel)
        /*0008*/ 	.word	0x00000020


	//----- nvinfo : EIATTR_FRAME_SIZE
	.align		4
.L_1:
        /*000c*/ 	.byte	0x04, 0x11
        /*000e*/ 	.short	(.L_3 - .L_2)
	.align		4
.L_2:
        /*0010*/ 	.word	index@(matmul_kernel)
        /*0014*/ 	.word	0x00002ec8


	//----- nvinfo : EIATTR_MIN_STACK_SIZE
	.align		4
.L_3:
        /*0018*/ 	.byte	0x04, 0x12
        /*001a*/ 	.short	(.L_5 - .L_4)
	.align		4
.L_4:
        /*001c*/ 	.word	index@(matmul_kernel)
        /*0020*/ 	.word	0x00002ec8
.L_5:


//--------------------- .nv.info.matmul_kernel    --------------------------
	.section	.nv.info.matmul_kernel,"",@"SHT_CUDA_INFO"
	.sectionflags	@""
	.align	4


	//----- nvinfo : EIATTR_CUDA_API_VERSION
	.align		4
        /*0000*/ 	.byte	0x04, 0x37
        /*0002*/ 	.short	(.L_7 - .L_6)
.L_6:
        /*0004*/ 	.word	0x00000081


	//----- nvinfo : EIATTR_KPARAM_INFO
	.align		4
.L_7:
        /*0008*/ 	.byte	0x04, 0x17
        /*000a*/ 	.short	(.L_9 - .L_8)
.L_8:
        /*000c*/ 	.word	0x00000000
        /*0010*/ 	.short	0x000d
        /*0012*/ 	.short	0x0048
        /*0014*/ 	.byte	0x00, 0xf4, 0x21, 0x00


	//----- nvinfo : EIATTR_KPARAM_INFO
	.align		4
.L_9:
        /*0018*/ 	.byte	0x04, 0x17
        /*001a*/ 	.short	(.L_11 - .L_10)
.L_10:
        /*001c*/ 	.word	0x00000000
        /*0020*/ 	.short	0x000c
        /*0022*/ 	.short	0x0040
        /*0024*/ 	.byte	0x00, 0xf4, 0x21, 0x00


	//----- nvinfo : EIATTR_KPARAM_INFO
	.align		4
.L_11:
        /*0028*/ 	.byte	0x04, 0x17
        /*002a*/ 	.short	(.L_13 - .L_12)
.L_12:
        /*002c*/ 	.word	0x00000000
        /*0030*/ 	.short	0x000b
        /*0032*/ 	.short	0x0038
        /*0034*/ 	.byte	0x00, 0xf0, 0x11, 0x00


	//----- nvinfo : EIATTR_KPARAM_INFO
	.align		4
.L_13:
        /*0038*/ 	.byte	0x04, 0x17
        /*003a*/ 	.short	(.L_15 - .L_14)
.L_14:
        /*003c*/ 	.word	0x00000000
        /*0040*/ 	.short	0x000a
        /*0042*/ 	.short	0x0034
        /*0044*/ 	.byte	0x00, 0xf0, 0x11, 0x00


	//----- nvinfo : EIATTR_KPARAM_INFO
	.align		4
.L_15:
        /*0048*/ 	.byte	0x04, 0x17
        /*004a*/ 	.short	(.L_17 - .L_16)
.L_16:
        /*004c*/ 	.word	0x00000000
        /*0050*/ 	.short	0x0009
        /*0052*/ 	.short	0x0030
        /*0054*/ 	.byte	0x00, 0xf0, 0x11, 0x00


	//----- nvinfo : EIATTR_KPARAM_INFO
	.align		4
.L_17:
        /*0058*/ 	.byte	0x04, 0x17
        /*005a*/ 	.short	(.L_19 - .L_18)
.L_18:
        /*005c*/ 	.word	0x00000000
        /*0060*/ 	.short	0x0008
        /*0062*/ 	.short	0x002c
        /*0064*/ 	.byte	0x00, 0xf0, 0x11, 0x00


	//----- nvinfo : EIATTR_KPARAM_INFO
	.align		4
.L_19:
        /*0068*/ 	.byte	0x04, 0x17
        /*006a*/ 	.short	(.L_21 - .L_20)
.L_20:
        /*006c*/ 	.word	0x00000000
        /*0070*/ 	.short	0x0007
        /*0072*/ 	.short	0x0028
        /*0074*/ 	.byte	0x00, 0xf0, 0x11, 0x00


	//----- nvinfo : EIATTR_KPARAM_INFO
	.align		4
.L_21:
        /*0078*/ 	.byte	0x04, 0x17
        /*007a*/ 	.short	(.L_23 - .L_22)
.L_22:
        /*007c*/ 	.word	0x00000000
        /*0080*/ 	.short	0x0006
        /*0082*/ 	.short	0x0024
        /*0084*/ 	.byte	0x00, 0xf0, 0x11, 0x00


	//----- nvinfo : EIATTR_KPARAM_INFO
	.align		4
.L_23:
        /*0088*/ 	.byte	0x04, 0x17
        /*008a*/ 	.short	(.L_25 - .L_24)
.L_24:
        /*008c*/ 	.word	0x00000000
        /*0090*/ 	.short	0x0005
        /*0092*/ 	.short	0x0020
        /*0094*/ 	.byte	0x00, 0xf0, 0x11, 0x00


	//----- nvinfo : EIATTR_KPARAM_INFO
	.align		4
.L_25:
        /*0098*/ 	.byte	0x04, 0x17
        /*009a*/ 	.short	(.L_27 - .L_26)
.L_26:
        /*009c*/ 	.word	0x00000000
        /*00a0*/ 	.short	0x0004
        /*00a2*/ 	.short	0x001c
        /*00a4*/ 	.byte	0x00, 0xf0, 0x11, 0x00


	//----- nvinfo : EIATTR_KPARAM_INFO
	.align		4
.L_27:
        /*00a8*/ 	.byte	0x04, 0x17
        /*00aa*/ 	.short	(.L_29 - .L_28)
.L_28:
        /*00ac*/ 	.word	0x00000000
        /*00b0*/ 	.short	0x0003
        /*00b2*/ 	.short	0x0018
        /*00b4*/ 	.byte	0x00, 0xf0, 0x11, 0x00


	//----- nvinfo : EIATTR_KPARAM_INFO
	.align		4
.L_29:
        /*00b8*/ 	.byte	0x04, 0x17
        /*00ba*/ 	.short	(.L_31 - .L_30)
.L_30:
        /*00bc*/ 	.word	0x00000000
        /*00c0*/ 	.short	0x0002
        /*00c2*/ 	.short	0x0010
        /*00c4*/ 	.byte	0x00, 0xf4, 0x21, 0x00


	//----- nvinfo : EIATTR_KPARAM_INFO
	.align		4
.L_31:
        /*00c8*/ 	.byte	0x04, 0x17
        /*00ca*/ 	.short	(.L_33 - .L_32)
.L_32:
        /*00cc*/ 	.word	0x00000000
        /*00d0*/ 	.short	0x0001
        /*00d2*/ 	.short	0x0008
        /*00d4*/ 	.byte	0x00, 0xf4, 0x21, 0x00


	//----- nvinfo : EIATTR_KPARAM_INFO
	.align		4
.L_33:
        /*00d8*/ 	.byte	0x04, 0x17
        /*00da*/ 	.short	(.L_35 - .L_34)
.L_34:
        /*00dc*/ 	.word	0x00000000
        /*00e0*/ 	.short	0x0000
        /*00e2*/ 	.short	0x0000
        /*00e4*/ 	.byte	0x00, 0xf4, 0x21, 0x00


	//----- nvinfo : EIATTR_SPARSE_MMA_MASK
	.align		4
.L_35:
        /*00e8*/ 	.byte	0x03, 0x50
        /*00ea*/ 	.short	0x0000


	//----- nvinfo : EIATTR_MAXREG_COUNT
	.align		4
        /*00ec*/ 	.byte	0x03, 0x1b
        /*00ee*/ 	.short	0x0080


	//----- nvinfo : EIATTR_NUM_BARRIERS
	.align		4
        /*00f0*/ 	.byte	0x02, 0x4c
        /*00f2*/ 	.byte	0x01
	.zero		1


	//----- nvinfo : EIATTR_ANNOTATIONS
	.align		4
        /*00f4*/ 	.byte	0x04, 0x55
        /*00f6*/ 	.short	(.L_37 - .L_36)


	//   ....[0]....
.L_36:
        /*00f8*/ 	.word	0x00000001
        /*00fc*/ 	.byte	0x00, 0x05, 0x00, 0x00, 0x01, 0x00, 0x00, 0x00, 0x10, 0x05, 0x00, 0x00, 0x01, 0x00, 0x00, 0x00
        /* <DEDUP_REMOVED lines=445> */
        /*1cdc*/ 	.byte	0x10, 0x86, 0x00, 0x00


	//----- nvinfo : EIATTR_VRC_CTA_INIT_COUNT
	.align		4
.L_37:
        /*1ce0*/ 	.byte	0x02, 0x4a
	.zero		1
	.zero		1


	//----- nvinfo : EIATTR_EXIT_INSTR_OFFSETS
	.align		4
        /*1ce4*/ 	.byte	0x04, 0x1c
        /*1ce6*/ 	.short	(.L_39 - .L_38)


	//   ....[0]....
.L_38:
        /*1ce8*/ 	.word	0x0003ff90


	//   ....[1]....
        /*1cec*/ 	.word	0x0003ffc0


	//----- nvinfo : EIATTR_REQNTID
	.align		4
.L_39:
        /*1cf0*/ 	.byte	0x04, 0x10
        /*1cf2*/ 	.short	(.L_41 - .L_40)
.L_40:
        /*1cf4*/ 	.word	0x00000200
        /*1cf8*/ 	.word	0x00000001
        /*1cfc*/ 	.word	0x00000001


	//----- nvinfo : EIATTR_CBANK_PARAM_SIZE
	.align		4
.L_41:
        /*1d00*/ 	.byte	0x03, 0x19
        /*1d02*/ 	.short	0x0050


	//----- nvinfo : EIATTR_PARAM_CBANK
	.align		4
        /*1d04*/ 	.byte	0x04, 0x0a
        /*1d06*/ 	.short	(.L_43 - .L_42)
	.align		4
.L_42:
        /*1d08*/ 	.word	index@(.nv.constant0.matmul_kernel)
        /*1d0c*/ 	.short	0x0380
        /*1d0e*/ 	.short	0x0050


	//----- nvinfo : EIATTR_SW_WAR
	.align		4
.L_43:
        /*1d10*/ 	.byte	0x04, 0x36
        /*1d12*/ 	.short	(.L_45 - .L_44)
.L_44:
        /*1d14*/ 	.word	0x00000008
.L_45:


//--------------------- .nv.compat                --------------------------
	.section	.nv.compat,"",@"SHT_CUDA_COMPAT_INFO"
	.align	4
        /*0000*/ 	.byte	0x02, 0x02, 0x01, 0x00, 0x02, 0x05, 0x05, 0x00, 0x02, 0x03, 0x00, 0x00, 0x02, 0x06, 0x01, 0x00


//--------------------- .nv.callgraph             --------------------------
	.section	.nv.callgraph,"",@"SHT_CUDA_CALLGRAPH"
	.align	4
	.sectionentsize	8
	.align		4
        /*0000*/ 	.word	0x00000000
	.align		4
        /*0004*/ 	.word	0xffffffff
	.align		4
        /*0008*/ 	.word	0x00000000
	.align		4
        /*000c*/ 	.word	0xfffffffe
	.align		4
        /*0010*/ 	.word	0x00000000
	.align		4
        /*0014*/ 	.word	0xfffffffd
	.align		4
        /*0018*/ 	.word	0x00000000
	.align		4
        /*001c*/ 	.word	0xfffffffc


//--------------------- .text.matmul_kernel       --------------------------
	.section	.text.matmul_kernel,"ax",@progbits
	.align	128
        .global         matmul_kernel
        .type           matmul_kernel,@function
        .size           matmul_kernel,(.L_x_4 - matmul_kernel)
        .other          matmul_kernel,@"STO_CUDA_ENTRY STV_DEFAULT"
matmul_kernel:
.text.matmul_kernel:
[----:B------:R-:W0:Y:S08]  /*0000*/  LDC R1, c[0x0][0x37c] ;  /* 0x0000df00ff017b82 */ /* 0x000e300000000800 */
[----:B------:R-:W1:Y:S01]  /*0010*/  LDC.64 R4, c[0x0][0x398] ;  /* 0x0000e600ff047b82 */ /* 0x000e620000000a00 */
[----:B------:R-:W2:Y:S01]  /*0020*/  S2R R14, SR_TID.X ;  /* 0x00000000000e7919 */ /* 0x000ea20000002100 */
[----:B------:R-:W3:Y:S01]  /*0030*/  LDCU UR4, c[0x0][0x3a0] ;  /* 0x00007400ff0477ac */ /* 0x000ee20008000800 */
[----:B0-----:R-:W-:Y:S01]  /*0040*/  VIADD R1, R1, 0xffffd138 ;  /* 0xffffd13801017836 */ /* 0x001fe20000000000 */
[----:B------:R-:W0:Y:S01]  /*0050*/  LDCU.64 UR10, c[0x0][0x358] ;  /* 0x00006b00ff0a77ac */ /* 0x000e220008000a00 */
[----:B---3--:R-:W-:Y:S01]  /*0060*/  UIADD3 UR4, UPT, UPT, UR4, 0x7f, URZ ;  /* 0x0000007f04047890 */ /* 0x008fe2000fffe0ff */
[----:B-1----:R-:W-:-:S03]  /*0070*/  VIADD R0, R5, 0xff ;  /* 0x000000ff05007836 */ /* 0x002fc60000000000 */
[----:B------:R-:W-:Y:S02]  /*0080*/  UISETP.GT.AND UP0, UPT, UR4, 0x7f, UPT ;  /* 0x0000007f0400788c */ /* 0x000fe4000bf04270 */
[----:B------:R-:W-:-:S04]  /*0090*/  SHF.R.S32.HI R3, RZ, 0x1f, R0 ;  /* 0x0000001fff037819 */ /* 0x000fc80000011400 */
[----:B------:R-:W-:-:S04]  /*00a0*/  LEA.HI R3, R3, R0, RZ, 0x8 ;  /* 0x0000000003037211 */ /* 0x000fc800078f40ff */
[----:B------:R-:W-:Y:S02]  /*00b0*/  SHF.R.S32.HI R0, RZ, 0x8, R3 ;  /* 0x00000008ff007819 */ /* 0x000fe40000011403 */
[----:B------:R-:W1:Y:S03]  /*00c0*/  S2R R3, SR_CTAID.X ;  /* 0x0000000000037919 */ /* 0x000e660000002500 */
[----:B------:R-:W-:-:S05]  /*00d0*/  IMAD.SHL.U32 R0, R0, 0x8, RZ ;  /* 0x0000000800007824 */ /* 0x000fca00078e00ff */
[-C--:B------:R-:W-:Y:S02]  /*00e0*/  IABS R9, R0.reuse ;  /* 0x0000000000097213 */ /* 0x080fe40000000000 */
[----:B------:R-:W-:Y:S02]  /*00f0*/  IABS R12, R0 ;  /* 0x00000000000c7213 */ /* 0x000fe40000000000 */
[----:B------:R-:W3:Y:S08]  /*0100*/  I2F.RP R2, R9 ;  /* 0x0000000900027306 */ /* 0x000ef00000209400 */
[----:B---3--:R-:W3:Y:S01]  /*0110*/  MUFU.RCP R2, R2 ;  /* 0x0000000200027308 */ /* 0x008ee20000001000 */
[----:B-1----:R-:W-:Y:S01]  /*0120*/  IABS R10, R3 ;  /* 0x00000003000a7213 */ /* 0x002fe20000000000 */
[----:B---3--:R-:W-:-:S02]  /*0130*/  VIADD R6, R2, 0xffffffe ;  /* 0x0ffffffe02067836 */ /* 0x008fc40000000000 */
[----:B------:R-:W-:-:S04]  /*0140*/  IMAD.MOV R2, RZ, RZ, -R12 ;  /* 0x000000ffff027224 */ /* 0x000fc800078e0a0c */
[----:B------:R1:W3:Y:S02]  /*0150*/  F2I.FTZ.U32.TRUNC.NTZ R7, R6 ;  /* 0x0000000600077305 */ /* 0x0002e4000021f000 */
[----:B-1----:R-:W-:Y:S02]  /*0160*/  IMAD.MOV.U32 R6, RZ, RZ, RZ ;  /* 0x000000ffff067224 */ /* 0x002fe400078e00ff */
[----:B---3--:R-:W-:-:S04]  /*0170*/  IMAD.MOV R8, RZ, RZ, -R7 ;  /* 0x000000ffff087224 */ /* 0x008fc800078e0a07 */
[----:B------:R-:W-:Y:S02]  /*0180*/  IMAD R11, R8, R9, RZ ;  /* 0x00000009080b7224 */ /* 0x000fe400078e02ff */
[----:B------:R-:W-:Y:S02]  /*0190*/  IMAD.MOV.U32 R8, RZ, RZ, R10 ;  /* 0x000000ffff087224 */ /* 0x000fe400078e000a */
[----:B------:R-:W-:-:S06]  /*01a0*/  IMAD.HI.U32 R7, R7, R11, R6 ;  /* 0x0000000b07077227 */ /* 0x000fcc00078e0006 */
[----:B------:R-:W-:-:S04]  /*01b0*/  IMAD.HI.U32 R7, R7, R8, RZ ;  /* 0x0000000807077227 */ /* 0x000fc800078e00ff */
[----:B------:R-:W-:-:S05]  /*01c0*/  IMAD R2, R7, R2, R8 ;  /* 0x0000000207027224 */ /* 0x000fca00078e0208 */
[----:B------:R-:W-:-:S13]  /*01d0*/  ISETP.GT.U32.AND P1, PT, R9, R2, PT ;  /* 0x000000020900720c */ /* 0x000fda0003f24070 */
[----:B------:R-:W-:Y:S02]  /*01e0*/  @!P1 IMAD.IADD R2, R2, 0x1, -R9 ;  /* 0x0000000102029824 */ /* 0x000fe400078e0a09 */
[----:B------:R-:W-:Y:S01]  /*01f0*/  @!P1 VIADD R7, R7, 0x1 ;  /* 0x0000000107079836 */ /* 0x000fe20000000000 */
[----:B------:R-:W-:Y:S02]  /*0200*/  ISETP.NE.AND P1, PT, R0, RZ, PT ;  /* 0x000000ff0000720c */ /* 0x000fe40003f25270 */
[----:B------:R-:W-:Y:S02]  /*0210*/  ISETP.GE.U32.AND P0, PT, R2, R9, PT ;  /* 0x000000090200720c */ /* 0x000fe40003f06070 */
[----:B------:R-:W-:-:S04]  /*0220*/  LOP3.LUT R2, R3, R0, RZ, 0x3c, !PT ;  /* 0x0000000003027212 */ /* 0x000fc800078e3cff */
[----:B------:R-:W-:Y:S01]  /*0230*/  ISETP.GE.AND P2, PT, R2, RZ, PT ;  /* 0x000000ff0200720c */ /* 0x000fe20003f46270 */
[----:B------:R-:W-:-:S06]  /*0240*/  VIADD R2, R4, 0x1ff ;  /* 0x000001ff04027836 */ /* 0x000fcc0000000000 */
[----:B------:R-:W-:-:S04]  /*0250*/  @P0 VIADD R7, R7, 0x1 ;  /* 0x0000000107070836 */ /* 0x000fc80000000000 */
[----:B------:R-:W-:Y:S01]  /*0260*/  IMAD.MOV.U32 R6, RZ, RZ, R7 ;  /* 0x000000ffff067224 */ /* 0x000fe200078e0007 */
[----:B------:R-:W-:-:S03]  /*0270*/  SHF.R.S32.HI R7, RZ, 0x1f, R2 ;  /* 0x0000001fff077819 */ /* 0x000fc60000011402 */
[----:B------:R-:W-:Y:S01]  /*0280*/  @!P2 IMAD.MOV R6, RZ, RZ, -R6 ;  /* 0x000000ffff06a224 */ /* 0x000fe200078e0a06 */
[----:B------:R-:W-:Y:S02]  /*0290*/  @!P1 LOP3.LUT R6, RZ, R0, RZ, 0x33, !PT ;  /* 0x00000000ff069212 */ /* 0x000fe400078e33ff */
[----:B------:R-:W-:-:S03]  /*02a0*/  LEA.HI R7, R7, R2, RZ, 0x9 ;  /* 0x0000000207077211 */ /* 0x000fc600078f48ff */
[----:B------:R-:W-:Y:S02]  /*02b0*/  IMAD.SHL.U32 R2, R6, 0x8, RZ ;  /* 0x0000000806027824 */ /* 0x000fe400078e00ff */
[----:B------:R-:W-:-:S03]  /*02c0*/  IMAD.MOV R6, RZ, RZ, -R6 ;  /* 0x000000ffff067224 */ /* 0x000fc600078e0a06 */
[----:B------:R-:W-:Y:S01]  /*02d0*/  LEA.HI.SX32 R7, R7, -R2, 0x17 ;  /* 0x8000000207077211 */ /* 0x000fe200078fbaff */
[----:B------:R-:W-:Y:S02]  /*02e0*/  IMAD R15, R0, R6, R3 ;  /* 0x00000006000f7224 */ /* 0x000fe400078e0203 */
[----:B------:R-:W-:Y:S01]  /*02f0*/  IMAD.MOV.U32 R6, RZ, RZ, RZ ;  /* 0x000000ffff067224 */ /* 0x000fe200078e00ff */
[----:B------:R-:W-:Y:S02]  /*0300*/  VIMNMX R8, PT, PT, R7, 0x8, PT ;  /* 0x0000000807087848 */ /* 0x000fe40003fe0100 */
[----:B------:R-:W-:Y:S02]  /*0310*/  IABS R13, R15 ;  /* 0x0000000f000d7213 */ /* 0x000fe40000000000 */
[----:B------:R-:W-:-:S04]  /*0320*/  IABS R11, R8 ;  /* 0x00000008000b7213 */ /* 0x000fc80000000000 */
[----:B------:R-:W1:Y:S08]  /*0330*/  I2F.RP R9, R11 ;  /* 0x0000000b00097306 */ /* 0x000e700000209400 */
[----:B-1----:R-:W1:Y:S02]  /*0340*/  MUFU.RCP R9, R9 ;  /* 0x0000000900097308 */ /* 0x002e640000001000 */
[----:B-1----:R-:W-:-:S06]  /*0350*/  VIADD R7, R9, 0xffffffe ;  /* 0x0ffffffe09077836 */ /* 0x002fcc0000000000 */
[----:B------:R-:W1:Y:S02]  /*0360*/  F2I.FTZ.U32.TRUNC.NTZ R7, R7 ;  /* 0x0000000700077305 */ /* 0x000e64000021f000 */
[----:B-1----:R-:W-:-:S04]  /*0370*/  IMAD.MOV R10, RZ, RZ, -R7 ;  /* 0x000000ffff0a7224 */ /* 0x002fc800078e0a07 */
[----:B------:R-:W-:-:S04]  /*0380*/  IMAD.MOV.U32 R0, RZ, RZ, R10 ;  /* 0x000000ffff007224 */ /* 0x000fc800078e000a */
[----:B------:R-:W-:Y:S01]  /*0390*/  IMAD R3, R0, R11, RZ ;  /* 0x0000000b00037224 */ /* 0x000fe200078e02ff */
[----:B------:R-:W-:-:S03]  /*03a0*/  IABS R0, R8 ;  /* 0x0000000800007213 */ /* 0x000fc60000000000 */
[----:B------:R-:W-:-:S04]  /*03b0*/  IMAD.HI.U32 R6, R7, R3, R6 ;  /* 0x0000000307067227 */ /* 0x000fc800078e0006 */
[----:B------:R-:W-:Y:S02]  /*03c0*/  IMAD.MOV R0, RZ, RZ, -R0 ;  /* 0x000000ffff007224 */ /* 0x000fe400078e0a00 */
        /* <DEDUP_REMOVED lines=8> */
[----:B------:R-:W-:Y:S02]  /*0450*/  ISETP.GE.AND P2, PT, R0, RZ, PT ;  /* 0x000000ff0000720c */ /* 0x000fe40003f46270 */
[----:B--2---:R-:W-:-:S05]  /*0460*/  LOP3.LUT R0, R14, 0x1ff, RZ, 0xc0, !PT ;  /* 0x000001ff0e007812 */ /* 0x004fca00078ec0ff */
[----:B------:R-:W-:-:S06]  /*0470*/  @P0 VIADD R6, R6, 0x1 ;  /* 0x0000000106060836 */ /* 0x000fcc0000000000 */
[----:B------:R-:W-:Y:S01]  /*0480*/  @!P2 IMAD.MOV R6, RZ, RZ, -R6 ;  /* 0x000000ffff06a224 */ /* 0x000fe200078e0a06 */
[----:B------:R-:W-:-:S05]  /*0490*/  @!P1 LOP3.LUT R6, RZ, R8, RZ, 0x33, !PT ;  /* 0x00000008ff069212 */ /* 0x000fca00078e33ff */
[----:B------:R-:W-:Y:S02]  /*04a0*/  IMAD.MOV R3, RZ, RZ, -R6 ;  /* 0x000000ffff037224 */ /* 0x000fe400078e0a06 */
[----:B------:R-:W-:Y:S02]  /*04b0*/  IMAD.SHL.U32 R29, R6, 0x100, RZ ;  /* 0x00000100061d7824 */ /* 0x000fe400078e00ff */
[----:B------:R-:W-:-:S04]  /*04c0*/  IMAD R3, R8, R3, R15 ;  /* 0x0000000308037224 */ /* 0x000fc800078e020f */
[----:B------:R-:W-:-:S04]  /*04d0*/  IMAD.IADD R3, R2, 0x1, R3 ;  /* 0x0000000102037824 */ /* 0x000fc800078e0203 */
[----:B------:R-:W-:Y:S01]  /*04e0*/  IMAD R28, R3, 0x200, R0 ;  /* 0x00000200031c7824 */ /* 0x000fe200078e0200 */
[----:B------:R-:W-:-:S04]  /*04f0*/  LOP3.LUT R3, R14, 0x180, RZ, 0xc0, !PT ;  /* 0x000001800e037812 */ /* 0x000fc800078ec0ff */
[----:B------:R1:W-:Y:S04]  /*0500*/  STL [R1+0xcb8], R28 ;  /* 0x000cb81c01007387 */ /* 0x0003e80000100800 */
[----:B------:R1:W-:Y:S01]  /*0510*/  STL [R1+0x6b0], R29 ;  /* 0x0006b01d01007387 */ /* 0x0003e20000100800 */
[----:B0-----:R-:W-:Y:S05]  /*0520*/  BRA.U UP0, `(.L_x_0) ;  /* 0x0000000500dc7547 */ /* 0x001fea000b800000 */
[----:B------:R-:W-:Y:S01]  /*0530*/  IMAD.SHL.U32 R0, R14, 0x40, RZ ;  /* 0x000000400e007824 */ /* 0x000fe200078e00ff */
[----:B------:R-:W-:Y:S02]  /*0540*/  CS2R R24, SRZ ;  /* 0x0000000000187805 */ /* 0x000fe4000001ff00 */
[----:B------:R-:W-:Y:S02]  /*0550*/  CS2R R26, SRZ ;  /* 0x00000000001a7805 */ /* 0x000fe4000001ff00 */
[----:B------:R-:W-:Y:S02]  /*0560*/  CS2R R20, SRZ ;  /* 0x0000000000147805 */ /* 0x000fe4000001ff00 */
[----:B------:R-:W-:Y:S01]  /*0570*/  CS2R R22, SRZ ;  /* 0x0000000000167805 */ /* 0x000fe2000001ff00 */
[----:B------:R0:W-:Y:S01]  /*0580*/  STL [R1+0xcbc], R0 ;  /* 0x000cbc0001007387 */ /* 0x0001e20000100800 */
[----:B------:R-:W-:Y:S02]  /*0590*/  CS2R R16, SRZ ;  /* 0x0000000000107805 */ /* 0x000fe4000001ff00 */
[----:B------:R-:W-:-:S02]  /*05a0*/  CS2R R18, SRZ ;  /* 0x0000000000127805 */ /* 0x000fc4000001ff00 */
[----:B------:R-:W-:Y:S01]  /*05b0*/  CS2R R12, SRZ ;  /* 0x00000000000c7805 */ /* 0x000fe2000001ff00 */
[----:B------:R0:W-:Y:S01]  /*05c0*/  STL [R1], RZ ;  /* 0x000000ff01007387 */ /* 0x0001e20000100800 */
[----:B------:R-:W-:Y:S02]  /*05d0*/  CS2R R14, SRZ ;  /* 0x00000000000e7805 */ /* 0x000fe4000001ff00 */
[----:B------:R-:W-:Y:S02]  /*05e0*/  CS2R R8, SRZ ;  /* 0x0000000000087805 */ /* 0x000fe4000001ff00 */
[----:B------:R-:W-:Y:S01]  /*05f0*/  CS2R R10, SRZ ;  /* 0x00000000000a7805 */ /* 0x000fe2000001ff00 */
[----:B------:R0:W-:Y:S01]  /*0600*/  STL [R1+0x4], RZ ;  /* 0x000004ff01007387 */ /* 0x0001e20000100800 */
[----:B------:R-:W-:Y:S02]  /*0610*/  CS2R R4, SRZ ;  /* 0x0000000000047805 */ /* 0x000fe4000001ff00 */
[----:B------:R-:W-:Y:S01]  /*0620*/  CS2R R6, SRZ ;  /* 0x0000000000067805 */ /* 0x000fe2000001ff00 */
[----:B------:R0:W-:Y:S04]  /*0630*/  STL [R1+0x8], RZ ;  /* 0x000008ff01007387 */ /* 0x0001e80000100800 */
        /* <DEDUP_REMOVED lines=100> */
[----:B------:R0:W-:Y:S01]  /*0c80*/  STL [R1+0x25c], RZ ;  /* 0x00025cff01007387 */ /* 0x0001e20000100800 */
[----:B------:R-:W-:Y:S05]  /*0c90*/  BRA `(.L_x_1) ;  /* 0x00000350006c7947 */ /* 0x000fea0003800000 */
.L_x_0:
[----:B------:R-:W-:Y:S01]  /*0ca0*/  IABS R0, R4 ;  /* 0x0000000400007213 */ /* 0x000fe20000000000 */
[----:B------:R0:W-:Y:S01]  /*0cb0*/  STL [R1+0xdcc], R5 ;  /* 0x000dcc0501007387 */ /* 0x0001e20000100800 */
[----:B------:R-:W-:Y:S01]  /*0cc0*/  IABS R2, R5 ;  /* 0x0000000500027213 */ /* 0x000fe20000000000 */
[----:B------:R-:W2:Y:S01]  /*0cd0*/  LDCU UR5, c[0x0][0x3ac] ;  /* 0x00007580ff0577ac */ /* 0x000ea20008000800 */
[----:B------:R-:W3:Y:S01]  /*0ce0*/  I2F.RP R8, R0 ;  /* 0x0000000000087306 */ /* 0x000ee20000209400 */
[----:B------:R-:W-:Y:S02]  /*0cf0*/  IABS R11, R28 ;  /* 0x0000001c000b7213 */ /* 0x000fe40000000000 */
[----:B------:R-:W-:Y:S01]  /*0d00*/  ISETP.GE.AND P4, PT, R28, RZ, PT ;  /* 0x000000ff1c00720c */ /* 0x000fe20003f86270 */
[----:B------:R-:W4:Y:S01]  /*0d10*/  LDCU.128 UR12, c[0x0][0x380] ;  /* 0x00007000ff0c77ac */ /* 0x000f220008000c00 */
[----:B------:R-:W-:-:S03]  /*0d20*/  ISETP.NE.AND P2, PT, R4, RZ, PT ;  /* 0x000000ff0400720c */ /* 0x000fc60003f45270 */
[----:B------:R-:W5:Y:S01]  /*0d30*/  I2F.RP R10, R2 ;  /* 0x00000002000a7306 */ /* 0x000f620000209400 */
[----:B------:R-:W1:Y:S01]  /*0d40*/  LDCU UR4, c[0x0][0x3a4] ;  /* 0x00007480ff0477ac */ /* 0x000e620008000800 */
[----:B------:R-:W0:Y:S06]  /*0d50*/  LDCU UR6, c[0x0][0x3b0] ;  /* 0x00007600ff0677ac */ /* 0x000e2c0008000800 */
[----:B---3--:R-:W3:Y:S01]  /*0d60*/  MUFU.RCP R8, R8 ;  /* 0x0000000800087308 */ /* 0x008ee20000001000 */
[----:B------:R-:W0:Y:S07]  /*0d70*/  LDCU UR16, c[0x0][0x3a0] ;  /* 0x00007400ff1077ac */ /* 0x000e2e0008000800 */
[----:B-----5:R-:W5:Y:S01]  /*0d80*/  MUFU.RCP R10, R10 ;  /* 0x0000000a000a7308 */ /* 0x020f620000001000 */
[----:B---3--:R-:W-:-:S07]  /*0d90*/  VIADD R6, R8, 0xffffffe ;  /* 0x0ffffffe08067836 */ /* 0x008fce0000000000 */
[----:B------:R3:W0:Y:S01]  /*0da0*/  F2I.FTZ.U32.TRUNC.NTZ R7, R6 ;  /* 0x0000000600077305 */ /* 0x000622000021f000 */
[----:B-----5:R-:W-:Y:S02]  /*0db0*/  VIADD R8, R10, 0xffffffe ;  /* 0x0ffffffe0a087836 */ /* 0x020fe40000000000 */
[----:B---3--:R-:W-:Y:S02]  /*0dc0*/  IMAD.MOV.U32 R6, RZ, RZ, RZ ;  /* 0x000000ffff067224 */ /* 0x008fe400078e00ff */
[----:B0-----:R-:W-:-:S04]  /*0dd0*/  IMAD.MOV R9, RZ, RZ, -R7 ;  /* 0x000000ffff097224 */ /* 0x001fc800078e0a07 */
[----:B------:R-:W-:-:S04]  /*0de0*/  IMAD R9, R9, R0, RZ ;  /* 0x0000000009097224 */ /* 0x000fc800078e02ff */
[----:B------:R-:W-:Y:S01]  /*0df0*/  IMAD.HI.U32 R7, R7, R9, R6 ;  /* 0x0000000907077227 */ /* 0x000fe200078e0006 */
[----:B------:R-:W-:Y:S01]  /*0e00*/  LEA.HI R6, R3, R29, RZ, 0x19 ;  /* 0x0000001d03067211 */ /* 0x000fe200078fc8ff */
[----:B------:R0:W3:Y:S04]  /*0e10*/  F2I.FTZ.U32.TRUNC.NTZ R9, R8 ;  /* 0x0000000800097305 */ /* 0x0000e8000021f000 */
[----:B------:R-:W-:-:S04]  /*0e20*/  IMAD.HI.U32 R7, R7, R11, RZ ;  /* 0x0000000b07077227 */ /* 0x000fc800078e00ff */
[----:B------:R-:W-:Y:S02]  /*0e30*/  IMAD.MOV R7, RZ, RZ, -R7 ;  /* 0x000000ffff077224 */ /* 0x000fe400078e0a07 */
[----:B0-----:R-:W-:Y:S02]  /*0e40*/  IMAD.MOV.U32 R8, RZ, RZ, RZ ;  /* 0x000000ffff087224 */ /* 0x001fe400078e00ff */
[----:B------:R-:W-:Y:S02]  /*0e50*/  IMAD R7, R0, R7, R11 ;  /* 0x0000000700077224 */ /* 0x000fe400078e020b */
[----:B------:R-:W-:Y:S02]  /*0e60*/  VIADD R13, R6, 0xf0 ;  /* 0x000000f0060d7836 */ /* 0x000fe40000000000 */
[----:B---3--:R-:W-:Y:S01]  /*0e70*/  IMAD.MOV R10, RZ, RZ, -R9 ;  /* 0x000000ffff0a7224 */ /* 0x008fe200078e0a09 */
[----:B------:R-:W-:Y:S01]  /*0e80*/  ISETP.GT.U32.AND P0, PT, R0, R7, PT ;  /* 0x000000070000720c */ /* 0x000fe20003f04070 */
[----:B------:R-:W-:Y:S01]  /*0e90*/  VIADD R12, R6, 0xec ;  /* 0x000000ec060c7836 */ /* 0x000fe20000000000 */
[----:B------:R-:W-:Y:S01]  /*0ea0*/  IABS R17, R13 ;  /* 0x0000000d00117213 */ /* 0x000fe20000000000 */
[----:B------:R-:W-:-:S02]  /*0eb0*/  IMAD.MOV.U32 R3, RZ, RZ, R10 ;  /* 0x000000ffff037224 */ /* 0x000fc400078e000a */
[C---:B------:R-:W-:Y:S01]  /*0ec0*/  VIADD R10, R6.reuse, 0xfc ;  /* 0x000000fc060a7836 */ /* 0x040fe20000000000 */
[----:B------:R-:W-:Y:S01]  /*0ed0*/  IABS R18, R12 ;  /* 0x0000000c00127213 */ /* 0x000fe20000000000 */
[----:B------:R-:W-:Y:S02]  /*0ee0*/  IMAD R3, R3, R2, RZ ;  /* 0x0000000203037224 */ /* 0x000fe400078e02ff */
[----:B-1----:R-:W-:Y:S01]  /*0ef0*/  VIADD R28, R6, 0xb8 ;  /* 0x000000b8061c7836 */ /* 0x002fe20000000000 */
[----:B------:R-:W-:Y:S01]  /*0f00*/  IABS R14, R10 ;  /* 0x0000000a000e7213 */ /* 0x000fe20000000000 */
[----:B------:R-:W-:Y:S01]  /*0f10*/  IMAD.HI.U32 R3, R9, R3, R8 ;  /* 0x0000000309037227 */ /* 0x000fe200078e0008 */
[----:B------:R-:W-:-:S03]  /*0f20*/  ISETP.GE.AND P5, PT, R10, RZ, PT ;  /* 0x000000ff0a00720c */ /* 0x000fc60003fa6270 */
[----:B------:R-:W-:Y:S02]  /*0f30*/  @!P0 IMAD.IADD R7, R7, 0x1, -R0 ;  /* 0x0000000107078824 */ /* 0x000fe400078e0a00 */
[----:B------:R-:W-:-:S03]  /*0f40*/  IMAD.HI.U32 R8, R3, R14, RZ ;  /* 0x0000000e03087227 */ /* 0x000fc600078e00ff */
[----:B------:R-:W-:Y:S01]  /*0f50*/  ISETP.GT.U32.AND P0, PT, R0, R7, PT ;  /* 0x000000070000720c */ /* 0x000fe20003f04070 */
[----:B------:R-:W-:Y:S02]  /*0f60*/  IMAD.MOV R9, RZ, RZ, -R8 ;  /* 0x000000ffff097224 */ /* 0x000fe400078e0a08 */
[----:B------:R-:W-:Y:S02]  /*0f70*/  VIADD R8, R6, 0xf8 ;  /* 0x000000f806087836 */ /* 0x000fe40000000000 */
[----:B------:R-:W-:Y:S02]  /*0f80*/  IMAD R14, R2, R9, R14 ;  /* 0x00000009020e7224 */ /* 0x000fe400078e020e */
[C---:B------:R-:W-:Y:S01]  /*0f90*/  IMAD.HI.U32 R9, R3.reuse, R18, RZ ;  /* 0x0000001203097227 */ /* 0x040fe200078e00ff */
[----:B------:R-:W-:Y:S02]  /*0fa0*/  IABS R15, R8 ;  /* 0x00000008000f7213 */ /* 0x000fe40000000000 */
[----:B------:R-:W-:Y:S01]  /*0fb0*/  ISETP.GE.AND P3, PT, R8, RZ, PT ;  /* 0x000000ff0800720c */ /* 0x000fe20003f66270 */
[----:B------:R-:W-:-:S04]  /*0fc0*/  IMAD.HI.U32 R8, R3, R17, RZ ;  /* 0x0000001103087227 */ /* 0x000fc800078e00ff */
[----:B------:R-:W-:Y:S01]  /*0fd0*/  @!P0 IMAD.IADD R7, R7, 0x1, -R0 ;  /* 0x0000000107078824 */ /* 0x000fe200078e0a00 */
[----:B------:R-:W-:Y:S01]  /*0fe0*/  ISETP.GT.U32.AND P0, PT, R2, R14, PT ;  /* 0x0000000e0200720c */ /* 0x000fe20003f04070 */
[----:B------:R-:W-:Y:S02]  /*0ff0*/  VIADD R0, R6, 0xf4 ;  /* 0x000000f406007836 */ /* 0x000fe40000000000 */
[----:B------:R-:W-:Y:S02]  /*1000*/  IMAD.MOV R8, RZ, RZ, -R8 ;  /* 0x000000ffff087224 */ /* 0x000fe400078e0a08 */
[----:B------:R-:W-:Y:S01]  /*1010*/  IMAD.MOV R9, RZ, RZ, -R9 ;  /* 0x000000ffff097224 */ /* 0x000fe200078e0a09 */
[----:B------:R-:W-:Y:S01]  /*1020*/  ISETP.GE.AND P1, PT, R0, RZ, PT ;  /* 0x000000ff0000720c */ /* 0x000fe20003f26270 */
[----:B------:R-:W-:Y:S01]  /*1030*/  IMAD R17, R2, R8, R17 ;  /* 0x0000000802117224 */ /* 0x000fe200078e0211 */
[----:B------:R-:W-:Y:S01]  /*1040*/  IABS R16, R0 ;  /* 0x0000000000107213 */ /* 0x000fe20000000000 */
[----:B------:R-:W-:-:S04]  /*1050*/  IMAD.HI.U32 R0, R3, R15, RZ ;  /* 0x0000000f03007227 */ /* 0x000fc800078e00ff */
[----:B------:R-:W-:Y:S02]  /*1060*/  IMAD.MOV R10, RZ, RZ, -R0 ;  /* 0x000000ffff0a7224 */ /* 0x000fe400078e0a00 */
[----:B------:R-:W-:-:S04]  /*1070*/  IMAD.HI.U32 R0, R3, R16, RZ ;  /* 0x0000001003007227 */ /* 0x000fc800078e00ff */
[----:B------:R-:W-:Y:S02]  /*1080*/  IMAD.MOV R11, RZ, RZ, -R0 ;  /* 0x000000ffff0b7224 */ /* 0x000fe400078e0a00 */
[----:B------:R-:W-:Y:S02]  /*1090*/  IMAD.MOV.U32 R0, RZ, RZ, R7 ;  /* 0x000000ffff007224 */ /* 0x000fe400078e0007 */
[C---:B------:R-:W-:Y:S02]  /*10a0*/  IMAD R15, R2.reuse, R10, R15 ;  /* 0x0000000a020f7224 */ /* 0x040fe400078e020f */
[----:B------:R-:W-:Y:S01]  /*10b0*/  @!P4 IMAD.MOV R0, RZ, RZ, -R0 ;  /* 0x000000ffff00c224 */ /* 0x000fe200078e0a00 */
[----:B------:R-:W-:Y:S01]  /*10c0*/  @!P2 LOP3.LUT R0, RZ, R4, RZ, 0x33, !PT ;  /* 0x00000004ff00a212 */ /* 0x000fe200078e33ff */
[C---:B------:R-:W-:Y:S01]  /*10d0*/  IMAD R16, R2.reuse, R11, R16 ;  /* 0x0000000b02107224 */ /* 0x040fe200078e0210 */
[----:B------:R-:W-:Y:S01]  /*10e0*/  ISETP.GT.U32.AND P2, PT, R2, R15, PT ;  /* 0x0000000f0200720c */ /* 0x000fe20003f44070 */
[----:B------:R-:W-:-:S02]  /*10f0*/  VIADD R11, R6, 0xe8 ;  /* 0x000000e8060b7836 */ /* 0x000fc40000000000 */
[----:B------:R-:W-:Y:S01]  /*1100*/  VIADD R10, R6, 0xe4 ;  /* 0x000000e4060a7836 */ /* 0x000fe20000000000 */
[----:B------:R-:W-:Y:S01]  /*1110*/  ISETP.GT.U32.AND P4, PT, R2, R16, PT ;  /* 0x000000100200720c */ /* 0x000fe20003f84070 */
[----:B------:R-:W-:Y:S01]  /*1120*/  @!P0 IMAD.IADD R14, R14, 0x1, -R2 ;  /* 0x000000010e0e8824 */ /* 0x000fe200078e0a02 */
[----:B------:R-:W-:Y:S01]  /*1130*/  IABS R19, R11 ;  /* 0x0000000b00137213 */ /* 0x000fe20000000000 */
[----:B------:R-:W-:Y:S01]  /*1140*/  IMAD R18, R2, R9, R18 ;  /* 0x0000000902127224 */ /* 0x000fe200078e0212 */
[----:B------:R-:W-:Y:S01]  /*1150*/  IABS R20, R10 ;  /* 0x0000000a00147213 */ /* 0x000fe20000000000 */
[----:B------:R-:W-:Y:S01]  /*1160*/  VIADD R8, R6, 0xe0 ;  /* 0x000000e006087836 */ /* 0x000fe20000000000 */
[----:B------:R-:W-:Y:S01]  /*1170*/  ISETP.GT.U32.AND P0, PT, R2, R14, PT ;  /* 0x0000000e0200720c */ /* 0x000fe20003f04070 */
[----:B------:R-:W-:Y:S01]  /*1180*/  IMAD.HI.U32 R4, R3, R19, RZ ;  /* 0x0000001303047227 */ /* 0x000fe200078e00ff */
[----:B------:R-:W-:Y:S02]  /*1190*/  STL [R1+0xd50], R0 ;  /* 0x000d500001007387 */ /* 0x000fe40000100800 */
[----:B------:R-:W-:Y:S01]  /*11a0*/  IABS R21, R8 ;  /* 0x0000000800157213 */ /* 0x000fe20000000000 */
[----:B------:R-:W-:-:S02]  /*11b0*/  @!P2 IMAD.IADD R15, R15, 0x1, -R2 ;  /* 0x000000010f0fa824 */ /* 0x000fc400078e0a02 */
[----:B------:R-:W-:Y:S01]  /*11c0*/  @!P4 IMAD.IADD R16, R16, 0x1, -R2 ;  /* 0x000000011010c824 */ /* 0x000fe200078e0a02 */
[C---:B------:R-:W-:Y:S01]  /*11d0*/  ISETP.GT.U32.AND P4, PT, R2.reuse, R17, PT ;  /* 0x000000110200720c */ /* 0x040fe20003f84070 */
[----:B------:R-:W-:Y:S01]  /*11e0*/  IMAD.HI.U32 R22, R3, R20, RZ ;  /* 0x0000001403167227 */ /* 0x000fe200078e00ff */
[C---:B------:R-:W-:Y:S02]  /*11f0*/  ISETP.GT.U32.AND P2, PT, R2.reuse, R15, PT ;  /* 0x0000000f0200720c */ /* 0x040fe40003f44070 */
[C---:B------:R-:W-:Y:S01]  /*1200*/  ISETP.GT.U32.AND P6, PT, R2.reuse, R16, PT ;  /* 0x000000100200720c */ /* 0x040fe20003fc4070 */
[----:B------:R-:W-:Y:S02]  /*1210*/  IMAD.MOV R4, RZ, RZ, -R4 ;  /* 0x000000ffff047224 */ /* 0x000fe400078e0a04 */
[----:B------:R-:W-:Y:S02]  /*1220*/  IMAD.MOV R23, RZ, RZ, -R22 ;  /* 0x000000ffff177224 */ /* 0x000fe400078e0a16 */
[----:B------:R-:W-:-:S02]  /*1230*/  IMAD R19, R2, R4, R19 ;  /* 0x0000000402137224 */ /* 0x000fc400078e0213 */
[----:B------:R-:W-:Y:S02]  /*1240*/  IMAD R20, R2, R23, R20 ;  /* 0x0000001702147224 */ /* 0x000fe400078e0214 */
[--C-:B------:R-:W-:Y:S01]  /*1250*/  @!P0 IMAD.IADD R14, R14, 0x1, -R2.reuse ;  /* 0x000000010e0e8824 */ /* 0x100fe200078e0a02 */
[C---:B------:R-:W-:Y:S01]  /*1260*/  ISETP.GT.U32.AND P0, PT, R2.reuse, R18, PT ;  /* 0x000000120200720c */ /* 0x040fe20003f04070 */
[--C-:B------:R-:W-:Y:S01]  /*1270*/  @!P2 IMAD.IADD R15, R15, 0x1, -R2.reuse ;  /* 0x000000010f0fa824 */ /* 0x100fe200078e0a02 */
[----:B------:R-:W-:Y:S01]  /*1280*/  ISETP.GT.U32.AND P2, PT, R2, R19, PT ;  /* 0x000000130200720c */ /* 0x000fe20003f44070 */
[--C-:B------:R-:W-:Y:S01]  /*1290*/  @!P6 IMAD.IADD R16, R16, 0x1, -R2.reuse ;  /* 0x000000011010e824 */ /* 0x100fe200078e0a02 */
[----:B------:R-:W-:Y:S01]  /*12a0*/  ISETP.GT.U32.AND P6, PT, R2, R20, PT ;  /* 0x000000140200720c */ /* 0x000fe20003fc4070 */
[----:B------:R-:W-:Y:S02]  /*12b0*/  VIADD R9, R6, 0xdc ;  /* 0x000000dc06097836 */ /* 0x000fe40000000000 */
[----:B------:R-:W-:Y:S01]  /*12c0*/  @!P4 IMAD.IADD R17, R17, 0x1, -R2 ;  /* 0x000000011111c824 */ /* 0x000fe200078e0a02 */
[----:B------:R-:W-:Y:S01]  /*12d0*/  ISETP.GE.AND P4, PT, R13, RZ, PT ;  /* 0x000000ff0d00720c */ /* 0x000fe20003f86270 */
[----:B------:R-:W-:Y:S01]  /*12e0*/  IMAD.HI.U32 R4, R3, R21, RZ ;  /* 0x0000001503047227 */ /* 0x000fe200078e00ff */
[----:B------:R-:W-:-:S03]  /*12f0*/  IABS R7, R9 ;  /* 0x0000000900077213 */ /* 0x000fc60000000000 */
[--C-:B------:R-:W-:Y:S01]  /*1300*/  @!P0 IMAD.IADD R18, R18, 0x1, -R2.reuse ;  /* 0x0000000112128824 */ /* 0x100fe200078e0a02 */
[----:B------:R-:W-:Y:S01]  /*1310*/  ISETP.GE.AND P0, PT, R12, RZ, PT ;  /* 0x000000ff0c00720c */ /* 0x000fe20003f06270 */
[--C-:B------:R-:W-:Y:S01]  /*1320*/  @!P2 IMAD.IADD R19, R19, 0x1, -R2.reuse ;  /* 0x000000011313a824 */ /* 0x100fe200078e0a02 */
[----:B------:R-:W-:Y:S01]  /*1330*/  ISETP.GT.U32.AND P2, PT, R2, R17, PT ;  /* 0x000000110200720c */ /* 0x000fe20003f44070 */
[----:B------:R-:W-:Y:S02]  /*1340*/  @!P6 IMAD.IADD R20, R20, 0x1, -R2 ;  /* 0x000000011414e824 */ /* 0x000fe400078e0a02 */
[----:B------:R-:W-:Y:S01]  /*1350*/  IMAD.MOV R4, RZ, RZ, -R4 ;  /* 0x000000ffff047224 */ /* 0x000fe200078e0a04 */
[----:B------:R-:W-:Y:S01]  /*1360*/  ISETP.GT.U32.AND P6, PT, R2, R19, PT ;  /* 0x000000130200720c */ /* 0x000fe20003fc4070 */
[----:B------:R-:W-:-:S04]  /*1370*/  IMAD.HI.U32 R22, R3, R7, RZ ;  /* 0x0000000703167227 */ /* 0x000fc800078e00ff */
[----:B------:R-:W-:Y:S02]  /*1380*/  VIADD R12, R6, 0xd8 ;  /* 0x000000d8060c7836 */ /* 0x000fe40000000000 */
[----:B------:R-:W-:Y:S01]  /*1390*/  @!P3 IMAD.MOV R15, RZ, RZ, -R15 ;  /* 0x000000ffff0fb224 */ /* 0x000fe200078e0a0f */
[C---:B------:R-:W-:Y:S01]  /*13a0*/  ISETP.GT.U32.AND P3, PT, R2.reuse, R20, PT ;  /* 0x000000140200720c */ /* 0x040fe20003f64070 */
[----:B------:R-:W-:Y:S01]  /*13b0*/  IMAD R21, R2, R4, R21 ;  /* 0x0000000402157224 */ /* 0x000fe200078e0215 */
[----:B------:R-:W-:Y:S01]  /*13c0*/  IABS R13, R12 ;  /* 0x0000000c000d7213 */ /* 0x000fe20000000000 */
[----:B------:R-:W-:Y:S02]  /*13d0*/  IMAD.MOV R22, RZ, RZ, -R22 ;  /* 0x000000ffff167224 */ /* 0x000fe400078e0a16 */
[----:B------:R-:W-:Y:S02]  /*13e0*/  VIADD R4, R6, 0xd4 ;  /* 0x000000d406047836 */ /* 0x000fe40000000000 */
[----:B------:R-:W-:Y:S01]  /*13f0*/  @!P5 IMAD.MOV R14, RZ, RZ, -R14 ;  /* 0x000000ffff0ed224 */ /* 0x000fe200078e0a0e */
[C---:B------:R-:W-:Y:S01]  /*1400*/  ISETP.GT.U32.AND P5, PT, R2.reuse, R18, PT ;  /* 0x000000120200720c */ /* 0x040fe20003fa4070 */
[C---:B------:R-:W-:Y:S01]  /*1410*/  IMAD R7, R2.reuse, R22, R7 ;  /* 0x0000001602077224 */ /* 0x040fe200078e0207 */
[----:B------:R-:W-:Y:S01]  /*1420*/  IABS R22, R4 ;  /* 0x0000000400167213 */ /* 0x000fe20000000000 */
[----:B------:R-:W-:Y:S01]  /*1430*/  @!P2 IMAD.IADD R17, R17, 0x1, -R2 ;  /* 0x000000011111a824 */ /* 0x000fe200078e0a02 */
[----:B------:R-:W-:Y:S01]  /*1440*/  ISETP.GE.AND P2, PT, R11, RZ, PT ;  /* 0x000000ff0b00720c */ /* 0x000fe20003f46270 */
[----:B------:R-:W-:Y:S01]  /*1450*/  IMAD.MOV.U32 R11, RZ, RZ, R13 ;  /* 0x000000ffff0b7224 */ /* 0x000fe200078e000d */
[----:B------:R-:W-:Y:S01]  /*1460*/  STL [R1+0xdd0], R14 ;  /* 0x000dd00e01007387 */ /* 0x000fe20000100800 */
[----:B------:R-:W-:Y:S01]  /*1470*/  @!P1 IMAD.MOV R16, RZ, RZ, -R16 ;  /* 0x000000ffff109224 */ /* 0x000fe200078e0a10 */
[----:B------:R-:W-:Y:S01]  /*1480*/  ISETP.GT.U32.AND P1, PT, R2, R21, PT ;  /* 0x000000150200720c */ /* 0x000fe20003f24070 */
[----:B------:R-:W-:Y:S01]  /*1490*/  @!P6 IMAD.IADD R19, R19, 0x1, -R2 ;  /* 0x000000011313e824 */ /* 0x000fe200078e0a02 */
[----:B------:R-:W-:Y:S01]  /*14a0*/  ISETP.GE.AND P6, PT, R10, RZ, PT ;  /* 0x000000ff0a00720c */ /* 0x000fe20003fc6270 */
[----:B------:R-:W-:Y:S01]  /*14b0*/  IMAD.MOV.U32 R13, RZ, RZ, R22 ;  /* 0x000000ffff0d7224 */ /* 0x000fe200078e0016 */
[----:B------:R-:W-:Y:S01]  /*14c0*/  STL [R1+0xdd4], R15 ;  /* 0x000dd40f01007387 */ /* 0x000fe20000100800 */
[----:B------:R-:W-:-:S03]  /*14d0*/  IMAD.HI.U32 R10, R3, R11, RZ ;  /* 0x0000000b030a7227 */ /* 0x000fc600078e00ff */
[----:B------:R-:W-:Y:S01]  /*14e0*/  STL [R1+0xdd8], R16 ;  /* 0x000dd81001007387 */ /* 0x000fe20000100800 */
[--C-:B------:R-:W-:Y:S01]  /*14f0*/  @!P3 IMAD.IADD R20, R20, 0x1, -R2.reuse ;  /* 0x000000011414b824 */ /* 0x100fe200078e0a02 */
[----:B------:R-:W-:Y:S01]  /*1500*/  ISETP.GE.AND P3, PT, R8, RZ, PT ;  /* 0x000000ff0800720c */ /* 0x000fe20003f66270 */
[----:B------:R-:W-:Y:S01]  /*1510*/  @!P5 IMAD.IADD R18, R18, 0x1, -R2 ;  /* 0x000000011212d824 */ /* 0x000fe200078e0a02 */
[----:B------:R-:W-:Y:S01]  /*1520*/  ISETP.GT.U32.AND P5, PT, R2, R7, PT ;  /* 0x000000070200720c */ /* 0x000fe20003fa4070 */
[----:B------:R-:W-:-:S04]  /*1530*/  IMAD.HI.U32 R8, R3, R13, RZ ;  /* 0x0000000d03087227 */ /* 0x000fc800078e00ff */
[----:B------:R-:W-:Y:S02]  /*1540*/  IMAD.MOV R10, RZ, RZ, -R10 ;  /* 0x000000ffff0a7224 */ /* 0x000fe400078e0a0a */
[----:B------:R-:W-:Y:S02]  /*1550*/  IMAD.MOV R8, RZ, RZ, -R8 ;  /* 0x000000ffff087224 */ /* 0x000fe400078e0a08 */
[C---:B------:R-:W-:Y:S02]  /*1560*/  IMAD R11, R2.reuse, R10, R11 ;  /* 0x0000000a020b7224 */ /* 0x040fe400078e020b */
[----:B------:R-:W-:Y:S01]  /*1570*/  @!P1 IMAD.IADD R21, R21, 0x1, -R2 ;  /* 0x0000000115159824 */ /* 0x000fe200078e0a02 */
[----:B------:R-:W-:Y:S01]  /*1580*/  ISETP.GE.AND P1, PT, R9, RZ, PT ;  /* 0x000000ff0900720c */ /* 0x000fe20003f26270 */
[C---:B------:R-:W-:Y:S02]  /*1590*/  IMAD R13, R2.reuse, R8, R13 ;  /* 0x00000008020d7224 */ /* 0x040fe400078e020d */
[----:B------:R-:W-:Y:S01]  /*15a0*/  @!P2 IMAD.MOV R19, RZ, RZ, -R19 ;  /* 0x000000ffff13a224 */ /* 0x000fe200078e0a13 */
[C---:B------:R-:W-:Y:S01]  /*15b0*/  ISETP.GT.U32.AND P2, PT, R2.reuse, R11, PT ;  /* 0x0000000b0200720c */ /* 0x040fe20003f44070 */
[----:B------:R-:W-:Y:S01]  /*15c0*/  @!P4 IMAD.MOV R17, RZ, RZ, -R17 ;  /* 0x000000ffff11c224 */ /* 0x000fe200078e0a11 */
[C---:B------:R-:W-:Y:S01]  /*15d0*/  ISETP.GT.U32.AND P4, PT, R2.reuse, R21, PT ;  /* 0x000000150200720c */ /* 0x040fe20003f84070 */
[----:B------:R-:W-:Y:S01]  /*15e0*/  @!P6 IMAD.MOV R20, RZ, RZ, -R20 ;  /* 0x000000ffff14e224 */ /* 0x000fe200078e0a14 */
[----:B------:R-:W-:Y:S01]  /*15f0*/  ISETP.GT.U32.AND P6, PT, R2, R13, PT ;  /* 0x0000000d0200720c */ /* 0x000fe20003fc4070 */
[----:B------:R-:W-:Y:S01]  /*1600*/  @!P5 IMAD.IADD R7, R7, 0x1, -R2 ;  /* 0x000000010707d824 */ /* 0x000fe200078e0a02 */
[----:B------:R-:W-:Y:S01]  /*1610*/  ISETP.GE.AND P5, PT, R12, RZ, PT ;  /* 0x000000ff0c00720c */ /* 0x000fe20003fa6270 */
[----:B------:R-:W-:Y:S01]  /*1620*/  @!P0 IMAD.MOV R18, RZ, RZ, -R18 ;  /* 0x000000ffff128224 */ /* 0x000fe200078e0a12 */
[----:B------:R-:W-:Y:S01]  /*1630*/  STL [R1+0xddc], R17 ;  /* 0x000ddc1101007387 */ /* 0x000fe20000100800 */
[----:B------:R-:W-:Y:S01]  /*1640*/  VIADD R8, R6, 0xd0 ;  /* 0x000000d006087836 */ /* 0x000fe20000000000 */
[----:B------:R-:W-:Y:S01]  /*1650*/  ISETP.GT.U32.AND P0, PT, R2, R7, PT ;  /* 0x000000070200720c */ /* 0x000fe20003f04070 */
[----:B------:R-:W-:Y:S01]  /*1660*/  VIADD R10, R6, 0xcc ;  /* 0x000000cc060a7836 */ /* 0x000fe20000000000 */
[----:B------:R-:W-:Y:S01]  /*1670*/  STL [R1+0xde0], R18 ;  /* 0x000de01201007387 */ /* 0x000fe20000100800 */
[--C-:B------:R-:W-:Y:S01]  /*1680*/  @!P2 IMAD.IADD R11, R11, 0x1, -R2.reuse ;  /* 0x000000010b0ba824 */ /* 0x100fe200078e0a02 */
[----:B------:R-:W-:Y:S01]  /*1690*/  IABS R23, R8 ;  /* 0x0000000800177213 */ /* 0x000fe20000000000 */
[--C-:B------:R-:W-:Y:S01]  /*16a0*/  @!P4 IMAD.IADD R21, R21, 0x1, -R2.reuse ;  /* 0x000000011515c824 */ /* 0x100fe200078e0a02 */
[----:B------:R-:W-:Y:S01]  /*16b0*/  ISETP.GE.AND P4, PT, R4, RZ, PT ;  /* 0x000000ff0400720c */ /* 0x000fe20003f86270 */
[--C-:B------:R-:W-:Y:S01]  /*16c0*/  @!P6 IMAD.IADD R13, R13, 0x1, -R2.reuse ;  /* 0x000000010d0de824 */ /* 0x100fe200078e0a02 */
[----:B------:R-:W-:Y:S01]  /*16d0*/  ISETP.GT.U32.AND P6, PT, R2, R11, PT ;  /* 0x0000000b0200720c */ /* 0x000fe20003fc4070 */
[----:B------:R-:W-:Y:S01]  /*16e0*/  IMAD.HI.U32 R4, R3, R23, RZ ;  /* 0x0000001703047227 */ /* 0x000fe200078e00ff */
[----:B------:R-:W-:Y:S01]  /*16f0*/  IABS R9, R10 ;  /* 0x0000000a00097213 */ /* 0x000fe20000000000 */
[----:B------:R-:W-:Y:S01]  /*1700*/  STL [R1+0xde4], R19 ;  /* 0x000de41301007387 */ /* 0x000fe20000100800 */
[----:B------:R-:W-:Y:S01]  /*1710*/  ISETP.GE.AND P2, PT, R10, RZ, PT ;  /* 0x000000ff0a00720c */ /* 0x000fe20003f46270 */
[----:B------:R-:W-:Y:S01]  /*1720*/  @!P0 IMAD.IADD R7, R7, 0x1, -R2 ;  /* 0x0000000107078824 */ /* 0x000fe200078e0a02 */
[----:B------:R-:W-:Y:S01]  /*1730*/  ISETP.GE.AND P0, PT, R8, RZ, PT ;  /* 0x000000ff0800720c */ /* 0x000fe20003f06270 */
[----:B------:R-:W-:Y:S01]  /*1740*/  IMAD.MOV R4, RZ, RZ, -R4 ;  /* 0x000000ffff047224 */ /* 0x000fe200078e0a04 */
[----:B------:R-:W-:Y:S01]  /*1750*/  STL [R1+0xde8], R20 ;  /* 0x000de81401007387 */ /* 0x000fe20000100800 */
[----:B------:R-:W-:-:S02]  /*1760*/  IMAD.MOV.U32 R5, RZ, RZ, R7 ;  /* 0x000000ffff057224 */ /* 0x000fc400078e0007 */
[----:B------:R-:W-:Y:S02]  /*1770*/  IMAD R23, R2, R4, R23 ;  /* 0x0000000402177224 */ /* 0x000fe400078e0217 */
[----:B------:R-:W-:-:S04]  /*1780*/  IMAD.HI.U32 R8, R3, R9, RZ ;  /* 0x0000000903087227 */ /* 0x000fc800078e00ff */
[----:B------:R-:W-:Y:S01]  /*1790*/  @!P3 IMAD.MOV R21, RZ, RZ, -R21 ;  /* 0x000000ffff15b224 */ /* 0x000fe200078e0a15 */
[C---:B------:R-:W-:Y:S01]  /*17a0*/  ISETP.GT.U32.AND P3, PT, R2.reuse, R13, PT ;  /* 0x0000000d0200720c */ /* 0x040fe20003f64070 */
[----:B------:R-:W-:Y:S02]  /*17b0*/  @!P1 IMAD.MOV R5, RZ, RZ, -R5 ;  /* 0x000000ffff059224 */ /* 0x000fe400078e0a05 */
[----:B------:R-:W-:Y:S01]  /*17c0*/  @!P6 IMAD.IADD R11, R11, 0x1, -R2 ;  /* 0x000000010b0be824 */ /* 0x000fe200078e0a02 */
[----:B------:R-:W-:Y:S01]  /*17d0*/  ISETP.GT.U32.AND P6, PT, R2, R23, PT ;  /* 0x000000170200720c */ /* 0x000fe20003fc4070 */
[----:B------:R-:W-:Y:S01]  /*17e0*/  IMAD.MOV R8, RZ, RZ, -R8 ;  /* 0x000000ffff087224 */ /* 0x000fe200078e0a08 */
[----:B------:R-:W-:Y:S01]  /*17f0*/  STL [R1+0xdec], R21 ;  /* 0x000dec1501007387 */ /* 0x000fe20000100800 */
[----:B------:R-:W-:Y:S02]  /*1800*/  VIADD R7, R6, 0xc8 ;  /* 0x000000c806077836 */ /* 0x000fe40000000000 */
[----:B------:R-:W-:Y:S01]  /*1810*/  IMAD R9, R2, R8, R9 ;  /* 0x0000000802097224 */ /* 0x000fe200078e0209 */
[----:B------:R0:W-:Y:S01]  /*1820*/  STL [R1+0xbc], R5 ;  /* 0x0000bc0501007387 */ /* 0x0001e20000100800 */
[C---:B------:R-:W-:Y:S01]  /*1830*/  VIADD R4, R6.reuse, 0xc4 ;  /* 0x000000c406047836 */ /* 0x040fe20000000000 */
[----:B------:R-:W-:Y:S01]  /*1840*/  IABS R22, R7 ;  /* 0x0000000700167213 */ /* 0x000fe20000000000 */
[--C-:B------:R-:W-:Y:S01]  /*1850*/  @!P3 IMAD.IADD R13, R13, 0x1, -R2.reuse ;  /* 0x000000010d0db824 */ /* 0x100fe200078e0a02 */
[----:B------:R-:W-:Y:S01]  /*1860*/  ISETP.GE.AND P1, PT, R7, RZ, PT ;  /* 0x000000ff0700720c */ /* 0x000fe20003f26270 */
[----:B------:R-:W-:Y:S01]  /*1870*/  VIADD R7, R6, 0xbc ;  /* 0x000000bc06077836 */ /* 0x000fe20000000000 */
[----:B------:R-:W-:Y:S01]  /*1880*/  IABS R10, R4 ;  /* 0x00000004000a7213 */ /* 0x000fe20000000000 */
[----:B------:R-:W-:Y:S01]  /*1890*/  @!P6 IMAD.IADD R23, R23, 0x1, -R2 ;  /* 0x000000011717e824 */ /* 0x000fe200078e0a02 */
[----:B------:R-:W-:Y:S01]  /*18a0*/  ISETP.GE.AND P3, PT, R4, RZ, PT ;  /* 0x000000ff0400720c */ /* 0x000fe20003f66270 */
[----:B------:R-:W-:Y:S01]  /*18b0*/  IMAD.HI.U32 R8, R3, R22, RZ ;  /* 0x0000001603087227 */ /* 0x000fe200078e00ff */
[----:B------:R-:W-:-:S02]  /*18c0*/  IABS R12, R7 ;  /* 0x00000007000c7213 */ /* 0x000fc40000000000 */
[----:B------:R-:W-:Y:S01]  /*18d0*/  ISETP.GT.U32.AND P6, PT, R2, R23, PT ;  /* 0x000000170200720c */ /* 0x000fe20003fc4070 */
[----:B0-----:R-:W-:Y:S01]  /*18e0*/  IMAD.MOV.U32 R5, RZ, RZ, R11 ;  /* 0x000000ffff057224 */ /* 0x001fe200078e000b */
[----:B------:R-:W-:Y:S01]  /*18f0*/  IABS R21, R6 ;  /* 0x0000000600157213 */ /* 0x000fe20000000000 */
[----:B------:R-:W-:Y:S02]  /*1900*/  VIADD R4, R6, 0xc0 ;  /* 0x000000c006047836 */ /* 0x000fe40000000000 */
[----:B------:R-:W-:Y:S01]  /*1910*/  @!P5 IMAD.MOV R5, RZ, RZ, -R5 ;  /* 0x000000ffff05d224 */ /* 0x000fe200078e0a05 */
[----:B------:R-:W-:Y:S01]  /*1920*/  ISETP.GT.U32.AND P5, PT, R2, R9, PT ;  /* 0x000000090200720c */ /* 0x000fe20003fa4070 */
[----:B------:R-:W-:Y:S02]  /*1930*/  IMAD.MOV.U32 R11, RZ, RZ, R10 ;  /* 0x000000ffff0b7224 */ /* 0x000fe400078e000a */
[----:B------:R-:W-:Y:S01]  /*1940*/  IMAD.MOV.U32 R0, RZ, RZ, R13 ;  /* 0x000000ffff007224 */ /* 0x000fe200078e000d */
[----:B------:R-:W-:Y:S01]  /*1950*/  IABS R13, R4 ;  /* 0x00000004000d7213 */ /* 0x000fe20000000000 */
[----:B------:R-:W-:Y:S01]  /*1960*/  IMAD.MOV R25, RZ, RZ, -R8 ;  /* 0x000000ffff197224 */ /* 0x000fe200078e0a08 */
[----:B------:R-:W-:Y:S01]  /*1970*/  STL [R1+0xc0], R5 ;  /* 0x0000c00501007387 */ /* 0x000fe20000100800 */
[----:B------:R-:W-:-:S04]  /*1980*/  IMAD.HI.U32 R8, R3, R11, RZ ;  /* 0x0000000b03087227 */ /* 0x000fc800078e00ff */
[----:B------:R-:W-:Y:S01]  /*1990*/  @!P4 IMAD.MOV R0, RZ, RZ, -R0 ;  /* 0x000000ffff00c224 */ /* 0x000fe200078e0a00 */
[----:B------:R-:W-:Y:S01]  /*19a0*/  ISETP.GE.AND P4, PT, R4, RZ, PT ;  /* 0x000000ff0400720c */ /* 0x000fe20003f86270 */
[----:B------:R-:W-:Y:S02]  /*19b0*/  @!P5 IMAD.IADD R9, R9, 0x1, -R2 ;  /* 0x000000010909d824 */ /* 0x000fe400078e0a02 */
[C---:B------:R-:W-:Y:S01]  /*19c0*/  IMAD R22, R2.reuse, R25, R22 ;  /* 0x0000001902167224 */ /* 0x040fe200078e0216 */
[----:B------:R0:W-:Y:S01]  /*19d0*/  STL [R1+0xc8], R0 ;  /* 0x0000c80001007387 */ /* 0x0001e20000100800 */
[----:B------:R-:W-:Y:S01]  /*19e0*/  IMAD.MOV R4, RZ, RZ, -R8 ;  /* 0x000000ffff047224 */ /* 0x000fe200078e0a08 */
[----:B------:R-:W-:Y:S01]  /*19f0*/  ISETP.GT.U32.AND P5, PT, R2, R9, PT ;  /* 0x000000090200720c */ /* 0x000fe20003fa4070 */
[----:B------:R-:W-:-:S04]  /*1a00*/  IMAD.HI.U32 R8, R3, R13, RZ ;  /* 0x0000000d03087227 */ /* 0x000fc800078e00ff */
[----:B------:R-:W-:Y:S01]  /*1a10*/  @!P6 IMAD.IADD R23, R23, 0x1, -R2 ;  /* 0x000000011717e824 */ /* 0x000fe200078e0a02 */
[----:B------:R-:W-:Y:S01]  /*1a20*/  ISETP.GT.U32.AND P6, PT, R2, R22, PT ;  /* 0x000000160200720c */ /* 0x000fe20003fc4070 */
[----:B------:R-:W-:-:S04]  /*1a30*/  IMAD.HI.U32 R10, R3, R12, RZ ;  /* 0x0000000c030a7227 */ /* 0x000fc800078e00ff */
[----:B------:R-:W-:Y:S02]  /*1a40*/  IMAD.MOV R8, RZ, RZ, -R8 ;  /* 0x000000ffff087224 */ /* 0x000fe400078e0a08 */
[----:B------:R-:W-:Y:S02]  /*1a50*/  IMAD.MOV R10, RZ, RZ, -R10 ;  /* 0x000000ffff0a7224 */ /* 0x000fe400078e0a0a */
[C---:B------:R-:W-:Y:S02]  /*1a60*/  IMAD R13, R2.reuse, R8, R13 ;  /* 0x00000008020d7224 */ /* 0x040fe400078e020d */
[C---:B------:R-:W-:Y:S01]  /*1a70*/  IMAD R11, R2.reuse, R4, R11 ;  /* 0x00000004020b7224 */ /* 0x040fe200078e020b */
[----:B------:R-:W-:Y:S01]  /*1a80*/  IABS R4, R28 ;  /* 0x0000001c00047213 */ /* 0x000fe20000000000 */
[----:B0-----:R-:W-:Y:S02]  /*1a90*/  IMAD.MOV.U32 R0, RZ, RZ, R23 ;  /* 0x000000ffff007224 */ /* 0x001fe400078e0017 */
[----:B------:R-:W-:-:S02]  /*1aa0*/  IMAD R12, R2, R10, R12 ;  /* 0x0000000a020c7224 */ /* 0x000fc400078e020c */
[----:B------:R-:W-:Y:S01]  /*1ab0*/  @!P5 IMAD.IADD R9, R9, 0x1, -R2 ;  /* 0x000000010909d824 */ /* 0x000fe200078e0a02 */
[C---:B------:R-:W-:Y:S01]  /*1ac0*/  ISETP.GT.U32.AND P5, PT, R2.reuse, R13, PT ;  /* 0x0000000d0200720c */ /* 0x040fe20003fa4070 */
[----:B------:R-:W-:Y:S01]  /*1ad0*/  @!P0 IMAD.MOV R0, RZ, RZ, -R0 ;  /* 0x000000ffff008224 */ /* 0x000fe200078e0a00 */
[----:B------:R-:W-:Y:S01]  /*1ae0*/  ISETP.GT.U32.AND P0, PT, R2, R11, PT ;  /* 0x0000000b0200720c */ /* 0x000fe20003f04070 */
[----:B------:R-:W-:Y:S01]  /*1af0*/  @!P6 IMAD.IADD R22, R22, 0x1, -R2 ;  /* 0x000000011616e824 */ /* 0x000fe200078e0a02 */
[----:B------:R-:W-:Y:S01]  /*1b00*/  ISETP.GT.U32.AND P6, PT, R2, R12, PT ;  /* 0x0000000c0200720c */ /* 0x000fe20003fc4070 */
[----:B------:R-:W-:Y:S01]  /*1b10*/  VIADD R25, R6, 0xb4 ;  /* 0x000000b406197836 */ /* 0x000fe20000000000 */
[----:B------:R0:W-:Y:S01]  /*1b20*/  STL [R1+0xcc], R0 ;  /* 0x0000cc0001007387 */ /* 0x0001e20000100800 */
[----:B------:R-:W-:-:S03]  /*1b30*/  IMAD.HI.U32 R8, R3, R4, RZ ;  /* 0x0000000403087227 */ /* 0x000fc600078e00ff */
[----:B------:R-:W-:Y:S01]  /*1b40*/  IABS R23, R25 ;  /* 0x0000001900177213 */ /* 0x000fe20000000000 */
[----:B------:R-:W-:Y:S02]  /*1b50*/  IMAD.MOV R8, RZ, RZ, -R8 ;  /* 0x000000ffff087224 */ /* 0x000fe400078e0a08 */
[--C-:B------:R-:W-:Y:S02]  /*1b60*/  @!P5 IMAD.IADD R13, R13, 0x1, -R2.reuse ;  /* 0x000000010d0dd824 */ /* 0x100fe400078e0a02 */
[--C-:B------:R-:W-:Y:S01]  /*1b70*/  @!P0 IMAD.IADD R11, R11, 0x1, -R2.reuse ;  /* 0x000000010b0b8824 */ /* 0x100fe200078e0a02 */
[----:B------:R-:W-:Y:S01]  /*1b80*/  ISETP.GT.U32.AND P0, PT, R2, R22, PT ;  /* 0x000000160200720c */ /* 0x000fe20003f04070 */
[----:B------:R-:W-:Y:S01]  /*1b90*/  @!P6 IMAD.IADD R12, R12, 0x1, -R2 ;  /* 0x000000010c0ce824 */ /* 0x000fe200078e0a02 */
[C---:B------:R-:W-:Y:S01]  /*1ba0*/  ISETP.GT.U32.AND P6, PT, R2.reuse, R13, PT ;  /* 0x0000000d0200720c */ /* 0x040fe20003fc4070 */
[----:B0-----:R-:W-:Y:S01]  /*1bb0*/  IMAD.MOV.U32 R0, RZ, RZ, R9 ;  /* 0x000000ffff007224 */ /* 0x001fe200078e0009 */
[----:B------:R-:W-:Y:S01]  /*1bc0*/  ISETP.GT.U32.AND P5, PT, R2, R11, PT ;  /* 0x0000000b0200720c */ /* 0x000fe20003fa4070 */
[----:B------:R-:W-:-:S04]  /*1bd0*/  IMAD.HI.U32 R9, R3, R23, RZ ;  /* 0x0000001703097227 */ /* 0x000fc800078e00ff */
[----:B------:R-:W-:Y:S02]  /*1be0*/  IMAD.MOV R9, RZ, RZ, -R9 ;  /* 0x000000ffff097224 */ /* 0x000fe400078e0a09 */
[----:B------:R-:W-:Y:S01]  /*1bf0*/  @!P2 IMAD.MOV R0, RZ, RZ, -R0 ;  /* 0x000000ffff00a224 */ /* 0x000fe200078e0a00 */
[C---:B------:R-:W-:Y:S01]  /*1c00*/  ISETP.GT.U32.AND P2, PT, R2.reuse, R12, PT ;  /* 0x0000000c0200720c */ /* 0x040fe20003f44070 */
[C---:B------:R-:W-:Y:S02]  /*1c10*/  IMAD R4, R2.reuse, R8, R4 ;  /* 0x0000000802047224 */ /* 0x040fe400078e0204 */
[----:B------:R-:W-:Y:S01]  /*1c20*/  IMAD R23, R2, R9, R23 ;  /* 0x0000000902177224 */ /* 0x000fe200078e0217 */
[----:B------:R0:W-:Y:S01]  /*1c30*/  STL [R1+0xc4], R0 ;  /* 0x0000c40001007387 */ /* 0x0001e20000100800 */
[--C-:B------:R-:W-:Y:S01]  /*1c40*/  @!P0 IMAD.IADD R22, R22, 0x1, -R2.reuse ;  /* 0x0000000116168824 */ /* 0x100fe200078e0a02 */
[C---:B------:R-:W-:Y:S01]  /*1c50*/  ISETP.GT.U32.AND P0, PT, R2.reuse, R4, PT ;  /* 0x000000040200720c */ /* 0x040fe20003f04070 */
[----:B------:R-:W-:Y:S01]  /*1c60*/  @!P6 IMAD.IADD R13, R13, 0x1, -R2 ;  /* 0x000000010d0de824 */ /* 0x000fe200078e0a02 */
[----:B------:R-:W-:Y:S01]  /*1c70*/  ISETP.GT.U32.AND P6, PT, R2, R23, PT ;  /* 0x000000170200720c */ /* 0x000fe20003fc4070 */
[----:B------:R-:W-:-:S02]  /*1c80*/  VIADD R8, R6, 0xac ;  /* 0x000000ac06087836 */ /* 0x000fc40000000000 */
[C---:B------:R-:W-:Y:S02]  /*1c90*/  VIADD R9, R6.reuse, 0xa8 ;  /* 0x000000a806097836 */ /* 0x040fe40000000000 */
[--C-:B------:R-:W-:Y:S01]  /*1ca0*/  @!P5 IMAD.IADD R11, R11, 0x1, -R2.reuse ;  /* 0x000000010b0bd824 */ /* 0x100fe200078e0a02 */
[----:B------:R-:W-:Y:S01]  /*1cb0*/  IABS R26, R8 ;  /* 0x00000008001a7213 */ /* 0x000fe20000000000 */
[----:B------:R-:W-:Y:S01]  /*1cc0*/  VIADD R10, R6, 0xb0 ;  /* 0x000000b0060a7836 */ /* 0x000fe20000000000 */
[----:B------:R-:W-:Y:S01]  /*1cd0*/  ISETP.GE.AND P5, PT, R7, RZ, PT ;  /* 0x000000ff0700720c */ /* 0x000fe20003fa6270 */
[----:B------:R-:W-:Y:S01]  /*1ce0*/  @!P2 IMAD.IADD R12, R12, 0x1, -R2 ;  /* 0x000000010c0ca824 */ /* 0x000fe200078e0a02 */
[----:B------:R-:W-:Y:S01]  /*1cf0*/  ISETP.GE.AND P2, PT, R28, RZ, PT ;  /* 0x000000ff1c00720c */ /* 0x000fe20003f46270 */
[----:B------:R-:W-:Y:S01]  /*1d00*/  IMAD.MOV.U32 R5, RZ, RZ, R22 ;  /* 0x000000ffff057224 */ /* 0x000fe200078e0016 */
[----:B------:R-:W-:Y:S01]  /*1d10*/  IABS R28, R9 ;  /* 0x00000009001c7213 */ /* 0x000fe20000000000 */
[----:B0-----:R-:W-:Y:S01]  /*1d20*/  IMAD.MOV.U32 R0, RZ, RZ, R11 ;  /* 0x000000ffff007224 */ /* 0x001fe200078e000b */
[----:B------:R-:W-:Y:S01]  /*1d30*/  IABS R27, R10 ;  /* 0x0000000a001b7213 */ /* 0x000fe20000000000 */
[----:B------:R-:W-:-:S04]  /*1d40*/  IMAD.HI.U32 R7, R3, R26, RZ ;  /* 0x0000001a03077227 */ /* 0x000fc800078e00ff */
[--C-:B------:R-:W-:Y:S01]  /*1d50*/  @!P0 IMAD.IADD R4, R4, 0x1, -R2.reuse ;  /* 0x0000000104048824 */ /* 0x100fe200078e0a02 */
[----:B------:R-:W-:Y:S01]  /*1d60*/  ISETP.GE.AND P0, PT, R25, RZ, PT ;  /* 0x000000ff1900720c */ /* 0x000fe20003f06270 */
[----:B------:R-:W-:Y:S02]  /*1d70*/  @!P6 IMAD.IADD R23, R23, 0x1, -R2 ;  /* 0x000000011717e824 */ /* 0x000fe400078e0a02 */
[----:B------:R-:W-:Y:S01]  /*1d80*/  @!P1 IMAD.MOV R5, RZ, RZ, -R5 ;  /* 0x000000ffff059224 */ /* 0x000fe200078e0a05 */
[C---:B------:R-:W-:Y:S01]  /*1d90*/  ISETP.GT.U32.AND P1, PT, R2.reuse, R4, PT ;  /* 0x000000040200720c */ /* 0x040fe20003f24070 */
[----:B------:R-:W-:Y:S01]  /*1da0*/  IMAD.MOV.U32 R25, RZ, RZ, R28 ;  /* 0x000000ffff197224 */ /* 0x000fe200078e001c */
[----:B------:R-:W-:Y:S01]  /*1db0*/  ISETP.GT.U32.AND P6, PT, R2, R23, PT ;  /* 0x000000170200720c */ /* 0x000fe20003fc4070 */
[----:B------:R-:W-:Y:S01]  /*1dc0*/  @!P3 IMAD.MOV R0, RZ, RZ, -R0 ;  /* 0x000000ffff00b224 */ /* 0x000fe200078e0a00 */
[----:B------:R-:W-:Y:S01]  /*1dd0*/  STL [R1+0xa8], R5 ;  /* 0x0000a80501007387 */ /* 0x000fe20000100800 */
[----:B------:R-:W-:-:S02]  /*1de0*/  IMAD.MOV R7, RZ, RZ, -R7 ;  /* 0x000000ffff077224 */ /* 0x000fc400078e0a07 */
[C---:B------:R-:W-:Y:S01]  /*1df0*/  IMAD.HI.U32 R24, R3.reuse, R27, RZ ;  /* 0x0000001b03187227 */ /* 0x040fe200078e00ff */
[----:B------:R0:W-:Y:S03]  /*1e00*/  STL [R1+0xac], R0 ;  /* 0x0000ac0001007387 */ /* 0x0001e60000100800 */
[----:B------:R-:W-:-:S04]  /*1e10*/  IMAD.HI.U32 R22, R3, R25, RZ ;  /* 0x0000001903167227 */ /* 0x000fc800078e00ff */
[C---:B------:R-:W-:Y:S02]  /*1e20*/  IMAD R26, R2.reuse, R7, R26 ;  /* 0x00000007021a7224 */ /* 0x040fe400078e021a */
[----:B------:R-:W-:Y:S02]  /*1e30*/  IMAD.MOV R24, RZ, RZ, -R24 ;  /* 0x000000ffff187224 */ /* 0x000fe400078e0a18 */
[----:B0-----:R-:W-:Y:S02]  /*1e40*/  IMAD.MOV.U32 R0, RZ, RZ, R12 ;  /* 0x000000ffff007224 */ /* 0x001fe400078e000c */
[----:B------:R-:W-:Y:S02]  /*1e50*/  IMAD.MOV R11, RZ, RZ, -R22 ;  /* 0x000000ffff0b7224 */ /* 0x000fe400078e0a16 */
[----:B------:R-:W-:Y:S01]  /*1e60*/  @!P5 IMAD.MOV R0, RZ, RZ, -R0 ;  /* 0x000000ffff00d224 */ /* 0x000fe200078e0a00 */
[C---:B------:R-:W-:Y:S01]  /*1e70*/  ISETP.GT.U32.AND P5, PT, R2.reuse, R26, PT ;  /* 0x0000001a0200720c */ /* 0x040fe20003fa4070 */
[----:B------:R-:W-:-:S02]  /*1e80*/  IMAD R27, R2, R24, R27 ;  /* 0x00000018021b7224 */ /* 0x000fc400078e021b */
[C---:B------:R-:W-:Y:S02]  /*1e90*/  IMAD R25, R2.reuse, R11, R25 ;  /* 0x0000000b02197224 */ /* 0x040fe400078e0219 */
[----:B------:R-:W-:Y:S01]  /*1ea0*/  IMAD.MOV.U32 R5, RZ, RZ, R13 ;  /* 0x000000ffff057224 */ /* 0x000fe200078e000d */
[C---:B------:R-:W-:Y:S01]  /*1eb0*/  ISETP.GT.U32.AND P3, PT, R2.reuse, R27, PT ;  /* 0x0000001b0200720c */ /* 0x040fe20003f64070 */
[--C-:B------:R-:W-:Y:S01]  /*1ec0*/  @!P6 IMAD.IADD R23, R23, 0x1, -R2.reuse ;  /* 0x000000011717e824 */ /* 0x100fe200078e0a02 */
[----:B------:R-:W-:Y:S01]  /*1ed0*/  ISETP.GT.U32.AND P6, PT, R2, R25, PT ;  /* 0x000000190200720c */ /* 0x000fe20003fc4070 */
[----:B------:R-:W-:Y:S01]  /*1ee0*/  @!P4 IMAD.MOV R5, RZ, RZ, -R5 ;  /* 0x000000ffff05c224 */ /* 0x000fe200078e0a05 */
[----:B------:R-:W-:Y:S01]  /*1ef0*/  ISETP.GE.AND P4, PT, R10, RZ, PT ;  /* 0x000000ff0a00720c */ /* 0x000fe20003f86270 */
[--C-:B------:R-:W-:Y:S01]  /*1f00*/  @!P1 IMAD.IADD R4, R4, 0x1, -R2.reuse ;  /* 0x0000000104049824 */ /* 0x100fe200078e0a02 */
[----:B------:R-:W-:Y:S01]  /*1f10*/  ISETP.GE.AND P1, PT, R8, RZ, PT ;  /* 0x000000ff0800720c */ /* 0x000fe20003f26270 */
[----:B------:R-:W-:Y:S01]  /*1f20*/  @!P5 IMAD.IADD R26, R26, 0x1, -R2 ;  /* 0x000000011a1ad824 */ /* 0x000fe200078e0a02 */
[----:B------:R0:W-:Y:S01]  /*1f30*/  STL [R1+0xb0], R5 ;  /* 0x0000b00501007387 */ /* 0x0001e20000100800 */
[----:B------:R-:W-:-:S02]  /*1f40*/  VIADD R8, R6, 0xa0 ;  /* 0x000000a006087836 */ /* 0x000fc40000000000 */
[C---:B------:R-:W-:Y:S01]  /*1f50*/  VIADD R7, R6.reuse, 0xa4 ;  /* 0x000000a406077836 */ /* 0x040fe20000000000 */
[----:B------:R1:W-:Y:S01]  /*1f60*/  STL [R1+0xb4], R0 ;  /* 0x0000b40001007387 */ /* 0x0003e20000100800 */
[--C-:B------:R-:W-:Y:S01]  /*1f70*/  @!P3 IMAD.IADD R27, R27, 0x1, -R2.reuse ;  /* 0x000000011b1bb824 */ /* 0x100fe200078e0a02 */
[----:B------:R-:W-:Y:S01]  /*1f80*/  ISETP.GE.AND P3, PT, R9, RZ, PT ;  /* 0x000000ff0900720c */ /* 0x000fe20003f66270 */
[----:B------:R-:W-:Y:S01]  /*1f90*/  @!P6 IMAD.IADD R25, R25, 0x1, -R2 ;  /* 0x000000011919e824 */ /* 0x000fe200078e0a02 */
[----:B------:R-:W-:Y:S01]  /*1fa0*/  IABS R9, R8 ;  /* 0x0000000800097213 */ /* 0x000fe20000000000 */
[----:B------:R-:W-:Y:S01]  /*1fb0*/  VIADD R11, R6, 0x9c ;  /* 0x0000009c060b7836 */ /* 0x000fe20000000000 */
[----:B------:R-:W-:Y:S01]  /*1fc0*/  IABS R13, R7 ;  /* 0x00000007000d7213 */ /* 0x000fe20000000000 */
[----:B0-----:R-:W-:Y:S01]  /*1fd0*/  IMAD.MOV.U32 R5, RZ, RZ, R23 ;  /* 0x000000ffff057224 */ /* 0x001fe200078e0017 */
[C---:B------:R-:W-:Y:S01]  /*1fe0*/  ISETP.GT.U32.AND P6, PT, R2.reuse, R25, PT ;  /* 0x000000190200720c */ /* 0x040fe20003fc4070 */
[----:B------:R-:W-:Y:S01]  /*1ff0*/  IMAD.HI.U32 R12, R3, R9, RZ ;  /* 0x00000009030c7227 */ /* 0x000fe200078e00ff */
[----:B------:R-:W-:-:S02]  /*2000*/  ISETP.GT.U32.AND P5, PT, R2, R27, PT ;  /* 0x0000001b0200720c */ /* 0x000fc40003fa4070 */
[----:B------:R-:W-:Y:S01]  /*2010*/  IABS R24, R11 ;  /* 0x0000000b00187213 */ /* 0x000fe20000000000 */
[----:B-1----:R-:W-:Y:S02]  /*2020*/  IMAD.MOV.U32 R0, RZ, RZ, R4 ;  /* 0x000000ffff007224 */ /* 0x002fe400078e0004 */
[----:B------:R-:W-:Y:S02]  /*2030*/  IMAD.MOV R12, RZ, RZ, -R12 ;  /* 0x000000ffff0c7224 */ /* 0x000fe400078e0a0c */
[----:B------:R-:W-:Y:S01]  /*2040*/  @!P2 IMAD.MOV R0, RZ, RZ, -R0 ;  /* 0x000000ffff00a224 */ /* 0x000fe200078e0a00 */
[----:B------:R-:W-:Y:S01]  /*2050*/  ISETP.GT.U32.AND P2, PT, R2, R26, PT ;  /* 0x0000001a0200720c */ /* 0x000fe20003f44070 */
[----:B------:R-:W-:-:S03]  /*2060*/  IMAD.HI.U32 R10, R3, R13, RZ ;  /* 0x0000000d030a7227 */ /* 0x000fc600078e00ff */
[----:B------:R0:W-:Y:S01]  /*2070*/  STL [R1+0xb8], R0 ;  /* 0x0000b80001007387 */ /* 0x0001e20000100800 */
[----:B------:R-:W-:Y:S02]  /*2080*/  IMAD.MOV R10, RZ, RZ, -R10 ;  /* 0x000000ffff0a7224 */ /* 0x000fe400078e0a0a */
[--C-:B------:R-:W-:Y:S02]  /*2090*/  @!P6 IMAD.IADD R25, R25, 0x1, -R2.reuse ;  /* 0x000000011919e824 */ /* 0x100fe400078e0a02 */
[----:B------:R-:W-:Y:S02]  /*20a0*/  IMAD R13, R2, R10, R13 ;  /* 0x0000000a020d7224 */ /* 0x000fe400078e020d */
[--C-:B------:R-:W-:Y:S02]  /*20b0*/  @!P5 IMAD.IADD R27, R27, 0x1, -R2.reuse ;  /* 0x000000011b1bd824 */ /* 0x100fe400078e0a02 */
[----:B------:R-:W-:Y:S01]  /*20c0*/  @!P2 IMAD.IADD R26, R26, 0x1, -R2 ;  /* 0x000000011a1aa824 */ /* 0x000fe200078e0a02 */
[----:B------:R-:W-:Y:S01]  /*20d0*/  ISETP.GE.AND P2, PT, R7, RZ, PT ;  /* 0x000000ff0700720c */ /* 0x000fe20003f46270 */
[C---:B------:R-:W-:Y:S01]  /*20e0*/  IMAD R7, R2.reuse, R12, R9 ;  /* 0x0000000c02077224 */ /* 0x040fe200078e0209 */
[----:B------:R-:W-:Y:S01]  /*20f0*/  ISETP.GT.U32.AND P5, PT, R2, R13, PT ;  /* 0x0000000d0200720c */ /* 0x000fe20003fa4070 */
[----:B------:R-:W-:-:S02]  /*2100*/  VIADD R9, R6, 0x94 ;  /* 0x0000009406097836 */ /* 0x000fc40000000000 */
[----:B0-----:R-:W-:Y:S01]  /*2110*/  IMAD.MOV.U32 R0, RZ, RZ, R27 ;  /* 0x000000ffff007224 */ /* 0x001fe200078e001b */
[----:B------:R-:W-:Y:S01]  /*2120*/  ISETP.GT.U32.AND P6, PT, R2, R7, PT ;  /* 0x000000070200720c */ /* 0x000fe20003fc4070 */
[----:B------:R-:W-:Y:S01]  /*2130*/  @!P0 IMAD.MOV R5, RZ, RZ, -R5 ;  /* 0x000000ffff058224 */ /* 0x000fe200078e0a05 */
[----:B------:R-:W-:Y:S01]  /*2140*/  IABS R12, R9 ;  /* 0x00000009000c7213 */ /* 0x000fe20000000000 */
[----:B------:R-:W-:Y:S02]  /*2150*/  @!P4 IMAD.MOV R0, RZ, RZ, -R0 ;  /* 0x000000ffff00c224 */ /* 0x000fe400078e0a00 */
[----:B------:R-:W-:Y:S01]  /*2160*/  IMAD.HI.U32 R28, R3, R24, RZ ;  /* 0x00000018031c7227 */ /* 0x000fe200078e00ff */
[----:B------:R0:W-:Y:S03]  /*2170*/  STL [R1+0x40], R5 ;  /* 0x0000400501007387 */ /* 0x0001e60000100800 */
[----:B------:R-:W-:Y:S01]  /*2180*/  @!P5 IMAD.IADD R13, R13, 0x1, -R2 ;  /* 0x000000010d0dd824 */ /* 0x000fe200078e0a02 */
[----:B------:R1:W-:Y:S01]  /*2190*/  STL [R1+0x3c], R0 ;  /* 0x00003c0001007387 */ /* 0x0003e20000100800 */
[----:B------:R-:W-:Y:S01]  /*21a0*/  IMAD.HI.U32 R23, R3, R12, RZ ;  /* 0x0000000c03177227 */ /* 0x000fe200078e00ff */
[----:B------:R-:W-:-:S02]  /*21b0*/  ISETP.GE.AND P5, PT, R8, RZ, PT ;  /* 0x000000ff0800720c */ /* 0x000fc40003fa6270 */
[----:B------:R-:W-:Y:S01]  /*21c0*/  ISETP.GT.U32.AND P0, PT, R2, R13, PT ;  /* 0x0000000d0200720c */ /* 0x000fe20003f04070 */
[----:B------:R-:W-:Y:S02]  /*21d0*/  @!P6 IMAD.IADD R7, R7, 0x1, -R2 ;  /* 0x000000010707e824 */ /* 0x000fe400078e0a02 */
[----:B0-----:R-:W-:Y:S02]  /*21e0*/  IMAD.MOV.U32 R5, RZ, RZ, R26 ;  /* 0x000000ffff057224 */ /* 0x001fe400078e001a */
[----:B------:R-:W-:Y:S01]  /*21f0*/  VIADD R4, R6, 0x98 ;  /* 0x0000009806047836 */ /* 0x000fe20000000000 */
[C---:B------:R-:W-:Y:S01]  /*2200*/  ISETP.GT.U32.AND P4, PT, R2.reuse, R7, PT ;  /* 0x000000070200720c */ /* 0x040fe20003f84070 */
[----:B------:R-:W-:Y:S02]  /*2210*/  IMAD.MOV R23, RZ, RZ, -R23 ;  /* 0x000000ffff177224 */ /* 0x000fe400078e0a17 */
[----:B------:R-:W-:Y:S01]  /*2220*/  IMAD.MOV R28, RZ, RZ, -R28 ;  /* 0x000000ffff1c7224 */ /* 0x000fe200078e0a1c */
[----:B------:R-:W-:Y:S01]  /*2230*/  IABS R10, R4 ;  /* 0x00000004000a7213 */ /* 0x000fe20000000000 */
[----:B------:R-:W-:Y:S01]  /*2240*/  @!P1 IMAD.MOV R5, RZ, RZ, -R5 ;  /* 0x000000ffff059224 */ /* 0x000fe200078e0a05 */
[----:B------:R-:W-:Y:S01]  /*2250*/  ISETP.GE.AND P1, PT, R11, RZ, PT ;  /* 0x000000ff0b00720c */ /* 0x000fe20003f26270 */
[----:B------:R-:W-:-:S02]  /*2260*/  IMAD R11, R2, R23, R12 ;  /* 0x00000017020b7224 */ /* 0x000fc400078e020c */
[C---:B------:R-:W-:Y:S01]  /*2270*/  IMAD R24, R2.reuse, R28, R24 ;  /* 0x0000001c02187224 */ /* 0x040fe200078e0218 */
[----:B------:R-:W-:Y:S01]  /*2280*/  STL [R1+0x74], R5 ;  /* 0x0000740501007387 */ /* 0x000fe20000100800 */
[----:B-1----:R-:W-:Y:S02]  /*2290*/  IMAD.MOV.U32 R0, RZ, RZ, R25 ;  /* 0x000000ffff007224 */ /* 0x002fe400078e0019 */
[----:B------:R-:W-:Y:S01]  /*22a0*/  @!P4 IMAD.IADD R7, R7, 0x1, -R2 ;  /* 0x000000010707c824 */ /* 0x000fe200078e0a02 */
[C---:B------:R-:W-:Y:S01]  /*22b0*/  ISETP.GT.U32.AND P4, PT, R2.reuse, R11, PT ;  /* 0x0000000b0200720c */ /* 0x040fe20003f84070 */
[----:B------:R-:W-:Y:S01]  /*22c0*/  IMAD.HI.U32 R22, R3, R10, RZ ;  /* 0x0000000a03167227 */ /* 0x000fe200078e00ff */
[----:B------:R-:W-:-:S03]  /*22d0*/  ISETP.GT.U32.AND P6, PT, R2, R24, PT ;  /* 0x000000180200720c */ /* 0x000fc60003fc4070 */
[----:B------:R-:W-:Y:S02]  /*22e0*/  @!P3 IMAD.MOV R0, RZ, RZ, -R0 ;  /* 0x000000ffff00b224 */ /* 0x000fe400078e0a00 */
[----:B------:R-:W-:Y:S02]  /*22f0*/  IMAD.MOV R22, RZ, RZ, -R22 ;  /* 0x000000ffff167224 */ /* 0x000fe400078e0a16 */
[----:B------:R-:W-:Y:S01]  /*2300*/  @!P0 IMAD.IADD R13, R13, 0x1, -R2 ;  /* 0x000000010d0d8824 */ /* 0x000fe200078e0a02 */
[----:B------:R0:W-:Y:S01]  /*2310*/  STL [R1+0x8c], R0 ;  /* 0x00008c0001007387 */ /* 0x0001e20000100800 */
[----:B------:R-:W-:Y:S01]  /*2320*/  IMAD R10, R2, R22, R10 ;  /* 0x00000016020a7224 */ /* 0x000fe200078e020a */
[----:B------:R-:W-:Y:S01]  /*2330*/  ISETP.GE.AND P0, PT, R4, RZ, PT ;  /* 0x000000ff0400720c */ /* 0x000fe20003f06270 */
[C---:B------:R-:W-:Y:S02]  /*2340*/  VIADD R4, R6.reuse, 0x8c ;  /* 0x0000008c06047836 */ /* 0x040fe40000000000 */
[----:B------:R-:W-:Y:S01]  /*2350*/  VIADD R8, R6, 0x90 ;  /* 0x0000009006087836 */ /* 0x000fe20000000000 */
[----:B------:R-:W-:Y:S01]  /*2360*/  ISETP.GT.U32.AND P3, PT, R2, R10, PT ;  /* 0x0000000a0200720c */ /* 0x000fe20003f64070 */
[--C-:B------:R-:W-:Y:S01]  /*2370*/  @!P4 IMAD.IADD R11, R11, 0x1, -R2.reuse ;  /* 0x000000010b0bc824 */ /* 0x100fe200078e0a02 */
[----:B------:R-:W-:Y:S01]  /*2380*/  IABS R23, R4 ;  /* 0x0000000400177213 */ /* 0x000fe20000000000 */
[----:B------:R-:W-:Y:S01]  /*2390*/  @!P6 IMAD.IADD R24, R24, 0x1, -R2 ;  /* 0x000000011818e824 */ /* 0x000fe200078e0a02 */
[----:B------:R-:W-:Y:S01]  /*23a0*/  IABS R22, R8 ;  /* 0x0000000800167213 */ /* 0x000fe20000000000 */
[----:B0-----:R-:W-:Y:S01]  /*23b0*/  IMAD.MOV.U32 R0, RZ, RZ, R13 ;  /* 0x000000ffff007224 */ /* 0x001fe200078e000d */
[----:B------:R-:W-:Y:S01]  /*23c0*/  ISETP.GT.U32.AND P4, PT, R2, R11, PT ;  /* 0x0000000b0200720c */ /* 0x000fe20003f84070 */
[----:B------:R-:W-:Y:S01]  /*23d0*/  VIADD R26, R6, 0x64 ;  /* 0x00000064061a7836 */ /* 0x000fe20000000000 */
[----:B------:R-:W-:Y:S01]  /*23e0*/  ISETP.GE.AND P6, PT, R9, RZ, PT ;  /* 0x000000ff0900720c */ /* 0x000fe20003fc6270 */
[----:B------:R-:W-:Y:S01]  /*23f0*/  @!P2 IMAD.MOV R0, RZ, RZ, -R0 ;  /* 0x000000ffff00a224 */ /* 0x000fe200078e0a00 */
[----:B------:R-:W-:Y:S01]  /*2400*/  ISETP.GT.U32.AND P2, PT, R2, R24, PT ;  /* 0x000000180200720c */ /* 0x000fe20003f44070 */
[----:B------:R-:W-:-:S03]  /*2410*/  IMAD.HI.U32 R12, R3, R22, RZ ;  /* 0x00000016030c7227 */ /* 0x000fc600078e00ff */
[----:B------:R0:W-:Y:S01]  /*2420*/  STL [R1+0x94], R0 ;  /* 0x0000940001007387 */ /* 0x0001e20000100800 */
[----:B------:R-:W-:Y:S02]  /*2430*/  IMAD.MOV R12, RZ, RZ, -R12 ;  /* 0x000000ffff0c7224 */ /* 0x000fe400078e0a0c */
[----:B------:R-:W-:Y:S02]  /*2440*/  @!P3 IMAD.IADD R10, R10, 0x1, -R2 ;  /* 0x000000010a0ab824 */ /* 0x000fe400078e0a02 */
[----:B------:R-:W-:Y:S02]  /*2450*/  IMAD R22, R2, R12, R22 ;  /* 0x0000000c02167224 */ /* 0x000fe400078e0216 */
[----:B------:R-:W-:Y:S01]  /*2460*/  VIADD R9, R6, 0x88 ;  /* 0x0000008806097836 */ /* 0x000fe20000000000 */
[----:B------:R-:W-:Y:S01]  /*2470*/  ISETP.GT.U32.AND P3, PT, R2, R10, PT ;  /* 0x0000000a0200720c */ /* 0x000fe20003f64070 */
[----:B------:R-:W-:Y:S02]  /*2480*/  @!P4 IMAD.IADD R11, R11, 0x1, -R2 ;  /* 0x000000010b0bc824 */ /* 0x000fe400078e0a02 */
[----:B0-----:R-:W-:Y:S01]  /*2490*/  IMAD.MOV.U32 R0, RZ, RZ, R7 ;  /* 0x000000ffff007224 */ /* 0x001fe200078e0007 */
[----:B------:R-:W-:Y:S01]  /*24a0*/  IABS R13, R9 ;  /* 0x00000009000d7213 */ /* 0x000fe20000000000 */
[----:B------:R-:W-:-:S04]  /*24b0*/  IMAD.HI.U32 R7, R3, R23, RZ ;  /* 0x0000001703077227 */ /* 0x000fc800078e00ff */
[----:B------:R-:W-:Y:S02]  /*24c0*/  IMAD.MOV R7, RZ, RZ, -R7 ;  /* 0x000000ffff077224 */ /* 0x000fe400078e0a07 */
[----:B------:R-:W-:Y:S01]  /*24d0*/  @!P2 IMAD.IADD R24, R24, 0x1, -R2 ;  /* 0x000000011818a824 */ /* 0x000fe200078e0a02 */
[C---:B------:R-:W-:Y:S01]  /*24e0*/  ISETP.GT.U32.AND P2, PT, R2.reuse, R22, PT ;  /* 0x000000160200720c */ /* 0x040fe20003f44070 */
[----:B------:R-:W-:Y:S02]  /*24f0*/  IMAD R23, R2, R7, R23 ;  /* 0x0000000702177224 */ /* 0x000fe400078e0217 */
[----:B------:R-:W-:Y:S01]  /*2500*/  @!P5 IMAD.MOV R0, RZ, RZ, -R0 ;  /* 0x000000ffff00d224 */ /* 0x000fe200078e0a00 */
[----:B------:R-:W-:Y:S01]  /*2510*/  ISETP.GE.AND P5, PT, R8, RZ, PT ;  /* 0x000000ff0800720c */ /* 0x000fe20003fa6270 */
[----:B------:R-:W-:Y:S01]  /*2520*/  VIADD R7, R6, 0x84 ;  /* 0x0000008406077836 */ /* 0x000fe20000000000 */
[----:B------:R-:W-:Y:S01]  /*2530*/  ISETP.GT.U32.AND P4, PT, R2, R23, PT ;  /* 0x000000170200720c */ /* 0x000fe20003f84070 */
[----:B------:R-:W-:Y:S01]  /*2540*/  IMAD.HI.U32 R25, R3, R13, RZ ;  /* 0x0000000d03197227 */ /* 0x000fe200078e00ff */
[----:B------:R0:W-:Y:S03]  /*2550*/  STL [R1+0x9c], R0 ;  /* 0x00009c0001007387 */ /* 0x0001e60000100800 */
[--C-:B------:R-:W-:Y:S01]  /*2560*/  @!P3 IMAD.IADD R10, R10, 0x1, -R2.reuse ;  /* 0x000000010a0ab824 */ /* 0x100fe200078e0a02 */
[----:B------:R-:W-:Y:S01]  /*2570*/  ISETP.GE.AND P3, PT, R4, RZ, PT ;  /* 0x000000ff0400720c */ /* 0x000fe20003f66270 */
[----:B------:R-:W-:Y:S01]  /*2580*/  IMAD.MOV R25, RZ, RZ, -R25 ;  /* 0x000000ffff197224 */ /* 0x000fe200078e0a19 */
[----:B------:R-:W-:Y:S01]  /*2590*/  IABS R4, R7 ;  /* 0x0000000700047213 */ /* 0x000fe20000000000 */
[----:B------:R-:W-:Y:S01]  /*25a0*/  @!P2 IMAD.IADD R22, R22, 0x1, -R2 ;  /* 0x000000011616a824 */ /* 0x000fe200078e0a02 */
[----:B------:R-:W-:Y:S01]  /*25b0*/  ISETP.GE.AND P2, PT, R9, RZ, PT ;  /* 0x000000ff0900720c */ /* 0x000fe20003f46270 */
[----:B------:R-:W-:-:S02]  /*25c0*/  IMAD R13, R2, R25, R13 ;  /* 0x00000019020d7224 */ /* 0x000fc400078e020d */
[----:B------:R-:W-:Y:S02]  /*25d0*/  @!P4 IMAD.IADD R23, R23, 0x1, -R2 ;  /* 0x000000011717c824 */ /* 0x000fe400078e0a02 */
[----:B0-----:R-:W-:Y:S02]  /*25e0*/  IMAD.MOV.U32 R0, RZ, RZ, R24 ;  /* 0x000000ffff007224 */ /* 0x001fe400078e0018 */
[----:B------:R-:W-:Y:S01]  /*25f0*/  IMAD.MOV.U32 R5, RZ, RZ, R10 ;  /* 0x000000ffff057224 */ /* 0x000fe200078e000a */
[----:B------:R-:W-:Y:S01]  /*2600*/  ISETP.GT.U32.AND P4, PT, R2, R23, PT ;  /* 0x000000170200720c */ /* 0x000fe20003f84070 */
[----:B------:R-:W-:Y:S02]  /*2610*/  VIADD R8, R6, 0x80 ;  /* 0x0000008006087836 */ /* 0x000fe40000000000 */
[----:B------:R-:W-:Y:S01]  /*2620*/  @!P1 IMAD.MOV R0, RZ, RZ, -R0 ;  /* 0x000000ffff009224 */ /* 0x000fe200078e0a00 */
[----:B------:R-:W-:Y:S01]  /*2630*/  ISETP.GT.U32.AND P1, PT, R2, R22, PT ;  /* 0x000000160200720c */ /* 0x000fe20003f24070 */
[----:B------:R-:W-:Y:S01]  /*2640*/  IMAD.HI.U32 R9, R3, R4, RZ ;  /* 0x0000000403097227 */ /* 0x000fe200078e00ff */
[----:B------:R-:W-:-:S02]  /*2650*/  IABS R12, R8 ;  /* 0x00000008000c7213 */ /* 0x000fc40000000000 */
[----:B------:R0:W-:Y:S01]  /*2660*/  STL [R1+0xa4], R0 ;  /* 0x0000a40001007387 */ /* 0x0001e20000100800 */
[----:B------:R-:W-:Y:S01]  /*2670*/  @!P0 IMAD.MOV R5, RZ, RZ, -R5 ;  /* 0x000000ffff058224 */ /* 0x000fe200078e0a05 */
[C---:B------:R-:W-:Y:S01]  /*2680*/  ISETP.GT.U32.AND P0, PT, R2.reuse, R13, PT ;  /* 0x0000000d0200720c */ /* 0x040fe20003f04070 */
[----:B------:R-:W-:Y:S02]  /*2690*/  IMAD.MOV R9, RZ, RZ, -R9 ;  /* 0x000000ffff097224 */ /* 0x000fe400078e0a09 */
[----:B------:R-:W-:Y:S01]  /*26a0*/  IMAD.HI.U32 R10, R3, R12, RZ ;  /* 0x0000000c030a7227 */ /* 0x000fe200078e00ff */
[----:B------:R1:W-:Y:S03]  /*26b0*/  STL [R1+0x78], R5 ;  /* 0x0000780501007387 */ /* 0x0003e60000100800 */
[----:B------:R-:W-:Y:S02]  /*26c0*/  IMAD R4, R2, R9, R4 ;  /* 0x0000000902047224 */ /* 0x000fe400078e0204 */
[----:B------:R-:W-:-:S02]  /*26d0*/  @!P4 IMAD.IADD R23, R23, 0x1, -R2 ;  /* 0x000000011717c824 */ /* 0x000fc400078e0a02 */
[----:B------:R-:W-:Y:S01]  /*26e0*/  IMAD.MOV R10, RZ, RZ, -R10 ;  /* 0x000000ffff0a7224 */ /* 0x000fe200078e0a0a */
[----:B------:R-:W-:Y:S01]  /*26f0*/  ISETP.GT.U32.AND P4, PT, R2, R4, PT ;  /* 0x000000040200720c */ /* 0x000fe20003f84070 */
[--C-:B------:R-:W-:Y:S01]  /*2700*/  @!P1 IMAD.IADD R22, R22, 0x1, -R2.reuse ;  /* 0x0000000116169824 */ /* 0x100fe200078e0a02 */
[----:B------:R-:W-:Y:S01]  /*2710*/  ISETP.GE.AND P1, PT, R8, RZ, PT ;  /* 0x000000ff0800720c */ /* 0x000fe20003f26270 */
[----:B------:R-:W-:Y:S02]  /*2720*/  @!P0 IMAD.IADD R13, R13, 0x1, -R2 ;  /* 0x000000010d0d8824 */ /* 0x000fe400078e0a02 */
[----:B0-----:R-:W-:Y:S02]  /*2730*/  IMAD.MOV.U32 R0, RZ, RZ, R11 ;  /* 0x000000ffff007224 */ /* 0x001fe400078e000b */
[C---:B------:R-:W-:Y:S01]  /*2740*/  IMAD R12, R2.reuse, R10, R12 ;  /* 0x0000000a020c7224 */ /* 0x040fe200078e020c */
[----:B------:R-:W-:Y:S01]  /*2750*/  ISETP.GT.U32.AND P0, PT, R2, R13, PT ;  /* 0x0000000d0200720c */ /* 0x000fe20003f04070 */
[----:B-1----:R-:W-:-:S02]  /*2760*/  IMAD.MOV.U32 R5, RZ, RZ, R22 ;  /* 0x000000ffff057224 */ /* 0x002fc400078e0016 */
[----:B------:R-:W-:Y:S01]  /*2770*/  @!P6 IMAD.MOV R0, RZ, RZ, -R0 ;  /* 0x000000ffff00e224 */ /* 0x000fe200078e0a00 */
[----:B------:R-:W-:Y:S01]  /*2780*/  ISETP.GE.AND P6, PT, R7, RZ, PT ;  /* 0x000000ff0700720c */ /* 0x000fe20003fc6270 */
[----:B------:R-:W-:Y:S01]  /*2790*/  @!P5 IMAD.MOV R5, RZ, RZ, -R5 ;  /* 0x000000ffff05d224 */ /* 0x000fe200078e0a05 */
[----:B------:R-:W-:Y:S01]  /*27a0*/  ISETP.GT.U32.AND P5, PT, R2, R12, PT ;  /* 0x0000000c0200720c */ /* 0x000fe20003fa4070 */
[----:B------:R-:W-:Y:S01]  /*27b0*/  VIADD R11, R6, 0x7c ;  /* 0x0000007c060b7836 */ /* 0x000fe20000000000 */
[----:B------:R0:W-:Y:S01]  /*27c0*/  STL [R1+0x80], R0 ;  /* 0x0000800001007387 */ /* 0x0001e20000100800 */
[--C-:B------:R-:W-:Y:S02]  /*27d0*/  @!P4 IMAD.IADD R4, R4, 0x1, -R2.reuse ;  /* 0x000000010404c824 */ /* 0x100fe400078e0a02 */
[----:B------:R-:W-:Y:S01]  /*27e0*/  VIADD R10, R6, 0x78 ;  /* 0x00000078060a7836 */ /* 0x000fe20000000000 */
[----:B------:R-:W-:Y:S01]  /*27f0*/  IABS R9, R11 ;  /* 0x0000000b00097213 */ /* 0x000fe20000000000 */
[----:B------:R-:W-:Y:S01]  /*2800*/  @!P0 IMAD.IADD R13, R13, 0x1, -R2 ;  /* 0x000000010d0d8824 */ /* 0x000fe200078e0a02 */
[----:B------:R-:W-:Y:S01]  /*2810*/  ISETP.GT.U32.AND P4, PT, R2, R4, PT ;  /* 0x000000040200720c */ /* 0x000fe20003f84070 */
[----:B------:R-:W-:Y:S01]  /*2820*/  STL [R1+0xa0], R5 ;  /* 0x0000a00501007387 */ /* 0x000fe20000100800 */
[----:B------:R-:W-:Y:S01]  /*2830*/  IABS R8, R10 ;  /* 0x0000000a00087213 */ /* 0x000fe20000000000 */
[----:B------:R-:W-:Y:S01]  /*2840*/  VIADD R7, R6, 0x74 ;  /* 0x0000007406077836 */ /* 0x000fe20000000000 */
[----:B------:R-:W-:Y:S01]  /*2850*/  ISETP.GE.AND P0, PT, R10, RZ, PT ;  /* 0x000000ff0a00720c */ /* 0x000fe20003f06270 */
[----:B0-----:R-:W-:-:S02]  /*2860*/  IMAD.MOV.U32 R0, RZ, RZ, R23 ;  /* 0x000000ffff007224 */ /* 0x001fc400078e0017 */
[----:B------:R-:W-:Y:S01]  /*2870*/  IMAD.HI.U32 R23, R3, R9, RZ ;  /* 0x0000000903177227 */ /* 0x000fe200078e00ff */
[----:B------:R-:W-:-:S03]  /*2880*/  IABS R22, R7 ;  /* 0x0000000700167213 */ /* 0x000fc60000000000 */
[----:B------:R-:W-:Y:S01]  /*2890*/  @!P3 IMAD.MOV R0, RZ, RZ, -R0 ;  /* 0x000000ffff00b224 */ /* 0x000fe200078e0a00 */
[----:B------:R-:W-:Y:S01]  /*28a0*/  ISETP.GE.AND P3, PT, R11, RZ, PT ;  /* 0x000000ff0b00720c */ /* 0x000fe20003f66270 */
[----:B------:R-:W-:Y:S02]  /*28b0*/  @!P5 IMAD.IADD R12, R12, 0x1, -R2 ;  /* 0x000000010c0cd824 */ /* 0x000fe400078e0a02 */
[----:B------:R-:W-:Y:S01]  /*28c0*/  IMAD.MOV R23, RZ, RZ, -R23 ;  /* 0x000000ffff177224 */ /* 0x000fe200078e0a17 */
[----:B------:R0:W-:Y:S01]  /*28d0*/  STL [R1+0x98], R0 ;  /* 0x0000980001007387 */ /* 0x0001e20000100800 */
[----:B------:R-:W-:Y:S01]  /*28e0*/  IMAD.HI.U32 R10, R3, R8, RZ ;  /* 0x00000008030a7227 */ /* 0x000fe200078e00ff */
[----:B------:R-:W-:-:S03]  /*28f0*/  ISETP.GT.U32.AND P5, PT, R2, R12, PT ;  /* 0x0000000c0200720c */ /* 0x000fc60003fa4070 */
[----:B------:R-:W-:Y:S02]  /*2900*/  IMAD R9, R2, R23, R9 ;  /* 0x0000001702097224 */ /* 0x000fe400078e0209 */
[----:B------:R-:W-:Y:S02]  /*2910*/  IMAD.MOV R10, RZ, RZ, -R10 ;  /* 0x000000ffff0a7224 */ /* 0x000fe400078e0a0a */
[----:B------:R-:W-:Y:S01]  /*2920*/  @!P4 IMAD.IADD R4, R4, 0x1, -R2 ;  /* 0x000000010404c824 */ /* 0x000fe200078e0a02 */
[C---:B------:R-:W-:Y:S01]  /*2930*/  ISETP.GT.U32.AND P4, PT, R2.reuse, R9, PT ;  /* 0x000000090200720c */ /* 0x040fe20003f84070 */
[----:B0-----:R-:W-:Y:S02]  /*2940*/  IMAD.MOV.U32 R0, RZ, RZ, R13 ;  /* 0x000000ffff007224 */ /* 0x001fe400078e000d */
[----:B------:R-:W-:Y:S02]  /*2950*/  IMAD R8, R2, R10, R8 ;  /* 0x0000000a02087224 */ /* 0x000fe400078e0208 */
[----:B------:R-:W-:Y:S01]  /*2960*/  @!P2 IMAD.MOV R0, RZ, RZ, -R0 ;  /* 0x000000ffff00a224 */ /* 0x000fe200078e0a00 */
[----:B------:R-:W-:Y:S01]  /*2970*/  ISETP.GE.AND P2, PT, R7, RZ, PT ;  /* 0x000000ff0700720c */ /* 0x000fe20003f46270 */
[----:B------:R-:W-:-:S03]  /*2980*/  IMAD.HI.U32 R11, R3, R22, RZ ;  /* 0x00000016030b7227 */ /* 0x000fc600078e00ff */
[----:B------:R0:W-:Y:S01]  /*2990*/  STL [R1+0x90], R0 ;  /* 0x0000900001007387 */ /* 0x0001e20000100800 */
[----:B------:R-:W-:Y:S02]  /*29a0*/  IMAD.MOV R11, RZ, RZ, -R11 ;  /* 0x000000ffff0b7224 */ /* 0x000fe400078e0a0b */
[----:B------:R-:W-:Y:S02]  /*29b0*/  @!P5 IMAD.IADD R12, R12, 0x1, -R2 ;  /* 0x000000010c0cd824 */ /* 0x000fe400078e0a02 */
[----:B------:R-:W-:Y:S02]  /*29c0*/  IMAD R22, R2, R11, R22 ;  /* 0x0000000b02167224 */ /* 0x000fe400078e0216 */
[----:B------:R-:W-:Y:S02]  /*29d0*/  @!P4 IMAD.IADD R9, R9, 0x1, -R2 ;  /* 0x000000010909c824 */ /* 0x000fe400078e0a02 */
[----:B------:R-:W-:Y:S02]  /*29e0*/  VIADD R24, R6, 0x70 ;  /* 0x0000007006187836 */ /* 0x000fe40000000000 */
[----:B0-----:R-:W-:Y:S01]  /*29f0*/  IMAD.MOV.U32 R0, RZ, RZ, R4 ;  /* 0x000000ffff007224 */ /* 0x001fe200078e0004 */
[----:B------:R-:W-:Y:S01]  /*2a00*/  ISETP.GT.U32.AND P4, PT, R2, R9, PT ;  /* 0x000000090200720c */ /* 0x000fe20003f84070 */
[----:B------:R-:W-:Y:S01]  /*2a10*/  VIADD R13, R6, 0x6c ;  /* 0x0000006c060d7836 */ /* 0x000fe20000000000 */
[----:B------:R-:W-:Y:S01]  /*2a20*/  ISETP.GE.AND P5, PT, R24, RZ, PT ;  /* 0x000000ff1800720c */ /* 0x000fe20003fa6270 */
[----:B------:R-:W-:Y:S01]  /*2a30*/  @!P6 IMAD.MOV R0, RZ, RZ, -R0 ;  /* 0x000000ffff00e224 */ /* 0x000fe200078e0a00 */
[----:B------:R-:W-:Y:S01]  /*2a40*/  ISETP.GT.U32.AND P6, PT, R2, R8, PT ;  /* 0x000000080200720c */ /* 0x000fe20003fc4070 */
[C---:B------:R-:W-:Y:S01]  /*2a50*/  VIADD R7, R6.reuse, 0x68 ;  /* 0x0000006806077836 */ /* 0x040fe20000000000 */
[----:B------:R-:W-:Y:S01]  /*2a60*/  IABS R24, R24 ;  /* 0x0000001800187213 */ /* 0x000fe20000000000 */
[C---:B------:R-:W-:Y:S01]  /*2a70*/  VIADD R29, R6.reuse, 0x28 ;  /* 0x00000028061d7836 */ /* 0x040fe20000000000 */
[----:B------:R0:W-:Y:S01]  /*2a80*/  STL [R1+0x88], R0 ;  /* 0x0000880001007387 */ /* 0x0001e20000100800 */
[----:B------:R-:W-:Y:S01]  /*2a90*/  IABS R11, R13 ;  /* 0x0000000d000b7213 */ /* 0x000fe20000000000 */
[----:B------:R-:W-:Y:S01]  /*2aa0*/  VIADD R17, R6, 0x20 ;  /* 0x0000002006117836 */ /* 0x000fe20000000000 */
[----:B------:R-:W-:Y:S01]  /*2ab0*/  IABS R10, R7 ;  /* 0x00000007000a7213 */ /* 0x000fe20000000000 */
[----:B------:R-:W-:Y:S01]  /*2ac0*/  IMAD.HI.U32 R25, R3, R24, RZ ;  /* 0x0000001803197227 */ /* 0x000fe200078e00ff */
[----:B------:R-:W-:-:S02]  /*2ad0*/  IABS R4, R26 ;  /* 0x0000001a00047213 */ /* 0x000fc40000000000 */
[----:B------:R-:W-:Y:S01]  /*2ae0*/  IABS R28, R29 ;  /* 0x0000001d001c7213 */ /* 0x000fe20000000000 */
[----:B------:R-:W-:Y:S02]  /*2af0*/  IMAD.MOV R25, RZ, RZ, -R25 ;  /* 0x000000ffff197224 */ /* 0x000fe400078e0a19 */
[----:B0-----:R-:W-:Y:S02]  /*2b00*/  IMAD.MOV.U32 R0, RZ, RZ, R12 ;  /* 0x000000ffff007224 */ /* 0x001fe400078e000c */
[----:B------:R-:W-:Y:S02]  /*2b10*/  @!P6 IMAD.IADD R8, R8, 0x1, -R2 ;  /* 0x000000010808e824 */ /* 0x000fe400078e0a02 */
[----:B------:R-:W-:Y:S01]  /*2b20*/  @!P1 IMAD.MOV R0, RZ, RZ, -R0 ;  /* 0x000000ffff009224 */ /* 0x000fe200078e0a00 */
[C---:B------:R-:W-:Y:S01]  /*2b30*/  ISETP.GT.U32.AND P1, PT, R2.reuse, R22, PT ;  /* 0x000000160200720c */ /* 0x040fe20003f24070 */
[----:B------:R-:W-:Y:S01]  /*2b40*/  @!P4 IMAD.IADD R9, R9, 0x1, -R2 ;  /* 0x000000010909c824 */ /* 0x000fe200078e0a02 */
[C---:B------:R-:W-:Y:S01]  /*2b50*/  ISETP.GT.U32.AND P6, PT, R2.reuse, R8, PT ;  /* 0x000000080200720c */ /* 0x040fe20003fc4070 */
[----:B------:R-:W-:Y:S01]  /*2b60*/  IMAD.HI.U32 R23, R3, R11, RZ ;  /* 0x0000000b03177227 */ /* 0x000fe200078e00ff */
[----:B------:R-:W-:Y:S01]  /*2b70*/  ISETP.GE.AND P4, PT, R13, RZ, PT ;  /* 0x000000ff0d00720c */ /* 0x000fe20003f86270 */
[----:B------:R0:W-:Y:S02]  /*2b80*/  STL [R1+0x7c], R0 ;  /* 0x00007c0001007387 */ /* 0x0001e40000100800 */
[----:B------:R-:W-:-:S02]  /*2b90*/  IMAD R13, R2, R25, R24 ;  /* 0x00000019020d7224 */ /* 0x000fc400078e0218 */
[----:B------:R-:W-:-:S04]  /*2ba0*/  IMAD.HI.U32 R12, R3, R10, RZ ;  /* 0x0000000a030c7227 */ /* 0x000fc800078e00ff */
[--C-:B------:R-:W-:Y:S02]  /*2bb0*/  @!P1 IMAD.IADD R22, R22, 0x1, -R2.reuse ;  /* 0x0000000116169824 */ /* 0x100fe400078e0a02 */
[----:B------:R-:W-:Y:S01]  /*2bc0*/  @!P6 IMAD.IADD R8, R8, 0x1, -R2 ;  /* 0x000000010808e824 */ /* 0x000fe200078e0a02 */
[C---:B------:R-:W-:Y:S01]  /*2bd0*/  ISETP.GT.U32.AND P6, PT, R2.reuse, R13, PT ;  /* 0x0000000d0200720c */ /* 0x040fe20003fc4070 */
[----:B------:R-:W-:Y:S01]  /*2be0*/  IMAD.MOV R23, RZ, RZ, -R23 ;  /* 0x000000ffff177224 */ /* 0x000fe200078e0a17 */
[C---:B------:R-:W-:Y:S01]  /*2bf0*/  ISETP.GT.U32.AND P1, PT, R2.reuse, R22, PT ;  /* 0x000000160200720c */ /* 0x040fe20003f24070 */
[----:B------:R-:W-:Y:S02]  /*2c00*/  IMAD.MOV R12, RZ, RZ, -R12 ;  /* 0x000000ffff0c7224 */ /* 0x000fe400078e0a0c */
[----:B------:R-:W-:Y:S02]  /*2c10*/  IMAD R11, R2, R23, R11 ;  /* 0x00000017020b7224 */ /* 0x000fe400078e020b */
[----:B------:R-:W-:-:S02]  /*2c20*/  IMAD.MOV.U32 R5, RZ, RZ, R9 ;  /* 0x000000ffff057224 */ /* 0x000fc400078e0009 */
[----:B0-----:R-:W-:Y:S02]  /*2c30*/  IMAD.MOV.U32 R0, RZ, RZ, R8 ;  /* 0x000000ffff007224 */ /* 0x001fe400078e0008 */
[----:B------:R-:W-:Y:S02]  /*2c40*/  IMAD R10, R2, R12, R10 ;  /* 0x0000000c020a7224 */ /* 0x000fe400078e020a */
[----:B------:R-:W-:-:S04]  /*2c50*/  IMAD.HI.U32 R23, R3, R4, RZ ;  /* 0x0000000403177227 */ /* 0x000fc800078e00ff */
[----:B------:R-:W-:Y:S01]  /*2c60*/  @!P3 IMAD.MOV R5, RZ, RZ, -R5 ;  /* 0x000000ffff05b224 */ /* 0x000fe200078e0a05 */
[----:B------:R-:W-:Y:S01]  /*2c70*/  ISETP.GT.U32.AND P3, PT, R2, R11, PT ;  /* 0x0000000b0200720c */ /* 0x000fe20003f64070 */
[----:B------:R-:W-:Y:S01]  /*2c80*/  @!P0 IMAD.MOV R0, RZ, RZ, -R0 ;  /* 0x000000ffff008224 */ /* 0x000fe200078e0a00 */
[----:B------:R-:W-:Y:S01]  /*2c90*/  ISETP.GE.AND P0, PT, R7, RZ, PT ;  /* 0x000000ff0700720c */ /* 0x000fe20003f06270 */
[--C-:B------:R-:W-:Y:S01]  /*2ca0*/  @!P1 IMAD.IADD R22, R22, 0x1, -R2.reuse ;  /* 0x0000000116169824 */ /* 0x100fe200078e0a02 */
[C---:B------:R-:W-:Y:S01]  /*2cb0*/  ISETP.GT.U32.AND P1, PT, R2.reuse, R10, PT ;  /* 0x0000000a0200720c */ /* 0x040fe20003f24070 */
[----:B------:R-:W-:Y:S01]  /*2cc0*/  IMAD.MOV R23, RZ, RZ, -R23 ;  /* 0x000000ffff177224 */ /* 0x000fe200078e0a17 */
[----:B------:R-:W-:Y:S01]  /*2cd0*/  STL [R1+0x70], R5 ;  /* 0x0000700501007387 */ /* 0x000fe20000100800 */
[----:B------:R-:W-:Y:S02]  /*2ce0*/  @!P6 IMAD.IADD R13, R13, 0x1, -R2 ;  /* 0x000000010d0de824 */ /* 0x000fe400078e0a02 */
[----:B------:R-:W-:Y:S01]  /*2cf0*/  IMAD R4, R2, R23, R4 ;  /* 0x0000001702047224 */ /* 0x000fe200078e0204 */
[----:B------:R0:W-:Y:S01]  /*2d00*/  STL [R1+0x60], R0 ;  /* 0x0000600001007387 */ /* 0x0001e20000100800 */
[----:B------:R-:W-:Y:S01]  /*2d10*/  VIADD R12, R6, 0x60 ;  /* 0x00000060060c7836 */ /* 0x000fe20000000000 */
[----:B------:R-:W-:Y:S01]  /*2d20*/  ISETP.GT.U32.AND P6, PT, R2, R13, PT ;  /* 0x0000000d0200720c */ /* 0x000fe20003fc4070 */
[----:B------:R-:W-:-:S02]  /*2d30*/  VIADD R7, R6, 0x5c ;  /* 0x0000005c06077836 */ /* 0x000fc40000000000 */
[--C-:B------:R-:W-:Y:S01]  /*2d40*/  @!P3 IMAD.IADD R11, R11, 0x1, -R2.reuse ;  /* 0x000000010b0bb824 */ /* 0x100fe200078e0a02 */
[----:B------:R-:W-:Y:S01]  /*2d50*/  IABS R25, R12 ;  /* 0x0000000c00197213 */ /* 0x000fe20000000000 */
[----:B------:R-:W-:Y:S01]  /*2d60*/  @!P1 IMAD.IADD R10, R10, 0x1, -R2 ;  /* 0x000000010a0a9824 */ /* 0x000fe200078e0a02 */
[----:B------:R-:W-:Y:S01]  /*2d70*/  IABS R23, R7 ;  /* 0x0000000700177213 */ /* 0x000fe20000000000 */
[----:B------:R-:W-:Y:S01]  /*2d80*/  VIADD R9, R6, 0x58 ;  /* 0x0000005806097836 */ /* 0x000fe20000000000 */
[C---:B------:R-:W-:Y:S01]  /*2d90*/  ISETP.GT.U32.AND P3, PT, R2.reuse, R11, PT ;  /* 0x0000000b0200720c */ /* 0x040fe20003f64070 */
[----:B0-----:R-:W-:Y:S01]  /*2da0*/  IMAD.MOV.U32 R0, RZ, RZ, R22 ;  /* 0x000000ffff007224 */ /* 0x001fe200078e0016 */
[----:B------:R-:W-:Y:S01]  /*2db0*/  ISETP.GT.U32.AND P1, PT, R2, R10, PT ;  /* 0x0000000a0200720c */ /* 0x000fe20003f24070 */
[----:B------:R-:W-:Y:S01]  /*2dc0*/  IMAD.HI.U32 R24, R3, R25, RZ ;  /* 0x0000001903187227 */ /* 0x000fe200078e00ff */
[----:B------:R-:W-:-:S03]  /*2dd0*/  IABS R8, R9 ;  /* 0x0000000900087213 */ /* 0x000fc60000000000 */
[----:B------:R-:W-:Y:S01]  /*2de0*/  @!P2 IMAD.MOV R0, RZ, RZ, -R0 ;  /* 0x000000ffff00a224 */ /* 0x000fe200078e0a00 */
[----:B------:R-:W-:Y:S01]  /*2df0*/  ISETP.GT.U32.AND P2, PT, R2, R4, PT ;  /* 0x000000040200720c */ /* 0x000fe20003f44070 */
[----:B------:R-:W-:-:S03]  /*2e00*/  IMAD.HI.U32 R22, R3, R23, RZ ;  /* 0x0000001703167227 */ /* 0x000fc600078e00ff */
[----:B------:R0:W-:Y:S01]  /*2e10*/  STL [R1+0x5c], R0 ;  /* 0x00005c0001007387 */ /* 0x0001e20000100800 */
[----:B------:R-:W-:Y:S01]  /*2e20*/  @!P6 IMAD.IADD R13, R13, 0x1, -R2 ;  /* 0x000000010d0de824 */ /* 0x000fe200078e0a02 */
[----:B------:R-:W-:Y:S01]  /*2e30*/  ISETP.GE.AND P6, PT, R26, RZ, PT ;  /* 0x000000ff1a00720c */ /* 0x000fe20003fc6270 */
[----:B------:R-:W-:Y:S02]  /*2e40*/  IMAD.MOV R24, RZ, RZ, -R24 ;  /* 0x000000ffff187224 */ /* 0x000fe400078e0a18 */
[----:B------:R-:W-:Y:S02]  /*2e50*/  IMAD.MOV R22, RZ, RZ, -R22 ;  /* 0x000000ffff167224 */ /* 0x000fe400078e0a16 */
[----:B------:R-:W-:Y:S02]  /*2e60*/  IMAD R25, R2, R24, R25 ;  /* 0x0000001802197224 */ /* 0x000fe400078e0219 */
[----:B------:R-:W-:Y:S02]  /*2e70*/  @!P2 IMAD.IADD R4, R4, 0x1, -R2 ;  /* 0x000000010404a824 */ /* 0x000fe400078e0a02 */
[----:B0-----:R-:W-:-:S02]  /*2e80*/  IMAD.MOV.U32 R0, RZ, RZ, R13 ;  /* 0x000000ffff007224 */ /* 0x001fc400078e000d */
[C---:B------:R-:W-:Y:S01]  /*2e90*/  IMAD R23, R2.reuse, R22, R23 ;  /* 0x0000001602177224 */ /* 0x040fe200078e0217 */
[----:B------:R-:W-:Y:S01]  /*2ea0*/  ISETP.GT.U32.AND P2, PT, R2, R4, PT ;  /* 0x000000040200720c */ /* 0x000fe20003f44070 */
[----:B------:R-:W-:-:S04]  /*2eb0*/  IMAD.HI.U32 R26, R3, R8, RZ ;  /* 0x00000008031a7227 */ /* 0x000fc800078e00ff */
[----:B------:R-:W-:Y:S01]  /*2ec0*/  @!P5 IMAD.MOV R0, RZ, RZ, -R0 ;  /* 0x000000ffff00d224 */ /* 0x000fe200078e0a00 */
[----:B------:R-:W-:Y:S01]  /*2ed0*/  ISETP.GT.U32.AND P5, PT, R2, R25, PT ;  /* 0x000000190200720c */ /* 0x000fe20003fa4070 */
[--C-:B------:R-:W-:Y:S01]  /*2ee0*/  @!P3 IMAD.IADD R11, R11, 0x1, -R2.reuse ;  /* 0x000000010b0bb824 */ /* 0x100fe200078e0a02 */
[----:B------:R-:W-:Y:S01]  /*2ef0*/  ISETP.GE.AND P3, PT, R12, RZ, PT ;  /* 0x000000ff0c00720c */ /* 0x000fe20003f66270 */
[----:B------:R-:W-:Y:S01]  /*2f00*/  @!P1 IMAD.IADD R10, R10, 0x1, -R2 ;  /* 0x000000010a0a9824 */ /* 0x000fe200078e0a02 */
[C---:B------:R-:W-:Y:S01]  /*2f10*/  ISETP.GT.U32.AND P1, PT, R2.reuse, R23, PT ;  /* 0x000000170200720c */ /* 0x040fe20003f24070 */
[----:B------:R-:W-:Y:S01]  /*2f20*/  IMAD.MOV R12, RZ, RZ, -R26 ;  /* 0x000000ffff0c7224 */ /* 0x000fe200078e0a1a */
[----:B------:R0:W-:Y:S01]  /*2f30*/  STL [R1+0x54], R0 ;  /* 0x0000540001007387 */ /* 0x0001e20000100800 */
[----:B------:R-:W-:Y:S02]  /*2f40*/  IMAD.MOV.U32 R5, RZ, RZ, R11 ;  /* 0x000000ffff057224 */ /* 0x000fe400078e000b */
[----:B------:R-:W-:-:S02]  /*2f50*/  IMAD R8, R2, R12, R8 ;  /* 0x0000000c02087224 */ /* 0x000fc400078e0208 */
[----:B------:R-:W-:Y:S01]  /*2f60*/  @!P4 IMAD.MOV R5, RZ, RZ, -R5 ;  /* 0x000000ffff05c224 */ /* 0x000fe200078e0a05 */
[----:B------:R-:W-:Y:S01]  /*2f70*/  ISETP.GE.AND P4, PT, R7, RZ, PT ;  /* 0x000000ff0700720c */ /* 0x000fe20003f86270 */
[C---:B------:R-:W-:Y:S02]  /*2f80*/  VIADD R12, R6.reuse, 0x54 ;  /* 0x00000054060c7836 */ /* 0x040fe40000000000 */
[----:B------:R-:W-:Y:S01]  /*2f90*/  VIADD R7, R6, 0x50 ;  /* 0x0000005006077836 */ /* 0x000fe20000000000 */
[----:B------:R-:W-:Y:S01]  /*2fa0*/  STL [R1+0x50], R5 ;  /* 0x0000500501007387 */ /* 0x000fe20000100800 */
[----:B0-----:R-:W-:Y:S01]  /*2fb0*/  IMAD.MOV.U32 R0, RZ, RZ, R10 ;  /* 0x000000ffff007224 */ /* 0x001fe200078e000a */
[----:B------:R-:W-:Y:S01]  /*2fc0*/  IABS R22, R12 ;  /* 0x0000000c00167213 */ /* 0x000fe20000000000 */
[----:B------:R-:W-:Y:S01]  /*2fd0*/  @!P2 IMAD.IADD R4, R4, 0x1, -R2 ;  /* 0x000000010404a824 */ /* 0x000fe200078e0a02 */
[----:B------:R-:W-:Y:S01]  /*2fe0*/  IABS R13, R7 ;  /* 0x00000007000d7213 */ /* 0x000fe20000000000 */
[----:B------:R-:W-:Y:S01]  /*2ff0*/  @!P0 IMAD.MOV R0, RZ, RZ, -R0 ;  /* 0x000000ffff008224 */ /* 0x000fe200078e0a00 */
[C---:B------:R-:W-:Y:S01]  /*3000*/  ISETP.GT.U32.AND P0, PT, R2.reuse, R8, PT ;  /* 0x000000080200720c */ /* 0x040fe20003f04070 */
[--C-:B------:R-:W-:Y:S01]  /*3010*/  @!P5 IMAD.IADD R25, R25, 0x1, -R2.reuse ;  /* 0x000000011919d824 */ /* 0x100fe200078e0a02 */
[----:B------:R-:W-:Y:S01]  /*3020*/  ISETP.GE.AND P2, PT, R9, RZ, PT ;  /* 0x000000ff0900720c */ /* 0x000fe20003f46270 */
[----:B------:R-:W-:Y:S01]  /*3030*/  @!P1 IMAD.IADD R23, R23, 0x1, -R2 ;  /* 0x0000000117179824 */ /* 0x000fe200078e0a02 */
[----:B------:R0:W-:Y:S01]  /*3040*/  STL [R1+0x4c], R0 ;  /* 0x00004c0001007387 */ /* 0x0001e20000100800 */
[----:B------:R-:W-:Y:S01]  /*3050*/  IMAD.HI.U32 R9, R3, R22, RZ ;  /* 0x0000001603097227 */ /* 0x000fe200078e00ff */
[----:B------:R-:W-:-:S02]  /*3060*/  ISETP.GT.U32.AND P1, PT, R2, R25, PT ;  /* 0x000000190200720c */ /* 0x000fc40003f24070 */
[----:B------:R-:W-:Y:S01]  /*3070*/  ISETP.GE.AND P5, PT, R12, RZ, PT ;  /* 0x000000ff0c00720c */ /* 0x000fe20003fa6270 */
[----:B------:R-:W-:-:S04]  /*3080*/  IMAD.HI.U32 R11, R3, R13, RZ ;  /* 0x0000000d030b7227 */ /* 0x000fc800078e00ff */
[----:B------:R-:W-:Y:S02]  /*3090*/  @!P0 IMAD.IADD R8, R8, 0x1, -R2 ;  /* 0x0000000108088824 */ /* 0x000fe400078e0a02 */
[----:B0-----:R-:W-:Y:S02]  /*30a0*/  IMAD.MOV.U32 R0, RZ, RZ, R4 ;  /* 0x000000ffff007224 */ /* 0x001fe400078e0004 */
[----:B------:R-:W-:Y:S01]  /*30b0*/  IMAD.MOV R9, RZ, RZ, -R9 ;  /* 0x000000ffff097224 */ /* 0x000fe200078e0a09 */
[C---:B------:R-:W-:Y:S01]  /*30c0*/  ISETP.GT.U32.AND P0, PT, R2.reuse, R8, PT ;  /* 0x000000080200720c */ /* 0x040fe20003f04070 */
[----:B------:R-:W-:Y:S01]  /*30d0*/  @!P6 IMAD.MOV R0, RZ, RZ, -R0 ;  /* 0x000000ffff00e224 */ /* 0x000fe200078e0a00 */
[C---:B------:R-:W-:Y:S01]  /*30e0*/  ISETP.GT.U32.AND P6, PT, R2.reuse, R23, PT ;  /* 0x000000170200720c */ /* 0x040fe20003fc4070 */
[----:B------:R-:W-:Y:S02]  /*30f0*/  IMAD.MOV R11, RZ, RZ, -R11 ;  /* 0x000000ffff0b7224 */ /* 0x000fe400078e0a0b */
[C---:B------:R-:W-:Y:S01]  /*3100*/  IMAD R22, R2.reuse, R9, R22 ;  /* 0x0000000902167224 */ /* 0x040fe200078e0216 */
[----:B------:R0:W-:Y:S01]  /*3110*/  STL [R1+0x44], R0 ;  /* 0x0000440001007387 */ /* 0x0001e20000100800 */
[----:B------:R-:W-:-:S02]  /*3120*/  IMAD R13, R2, R11, R13 ;  /* 0x0000000b020d7224 */ /* 0x000fc400078e020d */
[--C-:B------:R-:W-:Y:S01]  /*3130*/  @!P1 IMAD.IADD R25, R25, 0x1, -R2.reuse ;  /* 0x0000000119199824 */ /* 0x100fe200078e0a02 */
[----:B------:R-:W-:Y:S01]  /*3140*/  ISETP.GT.U32.AND P1, PT, R2, R22, PT ;  /* 0x000000160200720c */ /* 0x000fe20003f24070 */
[C---:B------:R-:W-:Y:S02]  /*3150*/  VIADD R10, R6.reuse, 0x4c ;  /* 0x0000004c060a7836 */ /* 0x040fe40000000000 */
[----:B------:R-:W-:Y:S02]  /*3160*/  VIADD R24, R6, 0x44 ;  /* 0x0000004406187836 */ /* 0x000fe40000000000 */
[--C-:B------:R-:W-:Y:S01]  /*3170*/  @!P6 IMAD.IADD R23, R23, 0x1, -R2.reuse ;  /* 0x000000011717e824 */ /* 0x100fe200078e0a02 */
[----:B------:R-:W-:Y:S01]  /*3180*/  ISETP.GT.U32.AND P6, PT, R2, R13, PT ;  /* 0x0000000d0200720c */ /* 0x000fe20003fc4070 */
[----:B------:R-:W-:Y:S01]  /*3190*/  @!P0 IMAD.IADD R8, R8, 0x1, -R2 ;  /* 0x0000000108088824 */ /* 0x000fe200078e0a02 */
[----:B------:R-:W-:Y:S01]  /*31a0*/  IABS R9, R10 ;  /* 0x0000000a00097213 */ /* 0x000fe20000000000 */
[----:B0-----:R-:W-:Y:S01]  /*31b0*/  IMAD.MOV.U32 R0, RZ, RZ, R25 ;  /* 0x000000ffff007224 */ /* 0x001fe200078e0019 */
[----:B------:R-:W-:Y:S01]  /*31c0*/  ISETP.GE.AND P0, PT, R7, RZ, PT ;  /* 0x000000ff0700720c */ /* 0x000fe20003f06270 */
[----:B------:R-:W-:Y:S01]  /*31d0*/  VIADD R4, R6, 0x48 ;  /* 0x0000004806047836 */ /* 0x000fe20000000000 */
[----:B------:R-:W-:Y:S01]  /*31e0*/  IABS R26, R24 ;  /* 0x00000018001a7213 */ /* 0x000fe20000000000 */
[----:B------:R-:W-:-:S03]  /*31f0*/  IMAD.HI.U32 R7, R3, R9, RZ ;  /* 0x0000000903077227 */ /* 0x000fc600078e00ff */
[----:B------:R-:W-:Y:S01]  /*3200*/  IABS R11, R4 ;  /* 0x00000004000b7213 */ /* 0x000fe20000000000 */
[--C-:B------:R-:W-:Y:S01]  /*3210*/  @!P1 IMAD.IADD R22, R22, 0x1, -R2.reuse ;  /* 0x0000000116169824 */ /* 0x100fe200078e0a02 */
[----:B------:R-:W-:Y:S01]  /*3220*/  ISETP.GE.AND P1, PT, R10, RZ, PT ;  /* 0x000000ff0a00720c */ /* 0x000fe20003f26270 */
[----:B------:R-:W-:Y:S02]  /*3230*/  @!P6 IMAD.IADD R13, R13, 0x1, -R2 ;  /* 0x000000010d0de824 */ /* 0x000fe400078e0a02 */
[----:B------:R-:W-:Y:S01]  /*3240*/  IMAD.MOV R7, RZ, RZ, -R7 ;  /* 0x000000ffff077224 */ /* 0x000fe200078e0a07 */
[C---:B------:R-:W-:Y:S01]  /*3250*/  ISETP.GT.U32.AND P6, PT, R2.reuse, R22, PT ;  /* 0x000000160200720c */ /* 0x040fe20003fc4070 */
[----:B------:R-:W-:Y:S02]  /*3260*/  IMAD.MOV.U32 R10, RZ, RZ, R26 ;  /* 0x000000ffff0a7224 */ /* 0x000fe400078e001a */
[----:B------:R-:W-:Y:S01]  /*3270*/  @!P3 IMAD.MOV R0, RZ, RZ, -R0 ;  /* 0x000000ffff00b224 */ /* 0x000fe200078e0a00 */
[C---:B------:R-:W-:Y:S01]  /*3280*/  ISETP.GT.U32.AND P3, PT, R2.reuse, R13, PT ;  /* 0x0000000d0200720c */ /* 0x040fe20003f64070 */
[----:B------:R-:W-:-:S02]  /*3290*/  IMAD R9, R2, R7, R9 ;  /* 0x0000000702097224 */ /* 0x000fc400078e0209 */
[----:B------:R-:W-:Y:S01]  /*32a0*/  IMAD.HI.U32 R7, R3, R10, RZ ;  /* 0x0000000a03077227 */ /* 0x000fe200078e00ff */
[----:B------:R0:W-:Y:S03]  /*32b0*/  STL [R1+0x38], R0 ;  /* 0x0000380001007387 */ /* 0x0001e60000100800 */
[----:B------:R-:W-:Y:S02]  /*32c0*/  IMAD.MOV R7, RZ, RZ, -R7 ;  /* 0x000000ffff077224 */ /* 0x000fe400078e0a07 */
[----:B------:R-:W-:Y:S02]  /*32d0*/  IMAD.MOV.U32 R5, RZ, RZ, R23 ;  /* 0x000000ffff057224 */ /* 0x000fe400078e0017 */
[----:B------:R-:W-:Y:S02]  /*32e0*/  IMAD R10, R2, R7, R10 ;  /* 0x00000007020a7224 */ /* 0x000fe400078e020a */
[----:B------:R-:W-:-:S02]  /*32f0*/  @!P3 IMAD.IADD R13, R13, 0x1, -R2 ;  /* 0x000000010d0db824 */ /* 0x000fc400078e0a02 */
[----:B------:R-:W-:Y:S01]  /*3300*/  IMAD.HI.U32 R12, R3, R11, RZ ;  /* 0x0000000b030c7227 */ /* 0x000fe200078e00ff */
[----:B------:R-:W-:-:S03]  /*3310*/  ISETP.GT.U32.AND P3, PT, R2, R10, PT ;  /* 0x0000000a0200720c */ /* 0x000fc60003f64070 */
[----:B------:R-:W-:Y:S01]  /*3320*/  @!P4 IMAD.MOV R5, RZ, RZ, -R5 ;  /* 0x000000ffff05c224 */ /* 0x000fe200078e0a05 */
[----:B------:R-:W-:Y:S01]  /*3330*/  ISETP.GT.U32.AND P4, PT, R2, R9, PT ;  /* 0x000000090200720c */ /* 0x000fe20003f84070 */
[----:B------:R-:W-:Y:S02]  /*3340*/  @!P6 IMAD.IADD R22, R22, 0x1, -R2 ;  /* 0x000000011616e824 */ /* 0x000fe400078e0a02 */
[----:B------:R-:W-:Y:S01]  /*3350*/  VIADD R7, R6, 0x40 ;  /* 0x0000004006077836 */ /* 0x000fe20000000000 */
[----:B------:R1:W-:Y:S01]  /*3360*/  STL [R1+0x30], R5 ;  /* 0x0000300501007387 */ /* 0x0003e20000100800 */
[----:B------:R-:W-:Y:S02]  /*3370*/  IMAD.MOV R12, RZ, RZ, -R12 ;  /* 0x000000ffff0c7224 */ /* 0x000fe400078e0a0c */
[----:B0-----:R-:W-:Y:S01]  /*3380*/  IMAD.MOV.U32 R0, RZ, RZ, R8 ;  /* 0x000000ffff007224 */ /* 0x001fe200078e0008 */
[----:B------:R-:W-:Y:S01]  /*3390*/  IABS R8, R7 ;  /* 0x0000000700087213 */ /* 0x000fe20000000000 */
[----:B------:R-:W-:-:S02]  /*33a0*/  @!P3 IMAD.IADD R10, R10, 0x1, -R2 ;  /* 0x000000010a0ab824 */ /* 0x000fc400078e0a02 */
[----:B------:R-:W-:Y:S02]  /*33b0*/  IMAD R11, R2, R12, R11 ;  /* 0x0000000c020b7224 */ /* 0x000fe400078e020b */
[----:B------:R-:W-:Y:S01]  /*33c0*/  @!P2 IMAD.MOV R0, RZ, RZ, -R0 ;  /* 0x000000ffff00a224 */ /* 0x000fe200078e0a00 */
[----:B------:R-:W-:Y:S01]  /*33d0*/  ISETP.GE.AND P2, PT, R4, RZ, PT ;  /* 0x000000ff0400720c */ /* 0x000fe20003f46270 */
[----:B-1----:R-:W-:Y:S01]  /*33e0*/  IMAD.MOV.U32 R5, RZ, RZ, R22 ;  /* 0x000000ffff057224 */ /* 0x002fe200078e0016 */
[C---:B------:R-:W-:Y:S01]  /*33f0*/  ISETP.GT.U32.AND P6, PT, R2.reuse, R11, PT ;  /* 0x0000000b0200720c */ /* 0x040fe20003fc4070 */
[----:B------:R-:W-:Y:S01]  /*3400*/  IMAD.HI.U32 R22, R3, R8, RZ ;  /* 0x0000000803167227 */ /* 0x000fe200078e00ff */
[----:B------:R0:W-:Y:S03]  /*3410*/  STL [R1+0x2c], R0 ;  /* 0x00002c0001007387 */ /* 0x0001e60000100800 */
[----:B------:R-:W-:Y:S01]  /*3420*/  @!P5 IMAD.MOV R5, RZ, RZ, -R5 ;  /* 0x000000ffff05d224 */ /* 0x000fe200078e0a05 */
[----:B------:R-:W-:Y:S01]  /*3430*/  ISETP.GT.U32.AND P5, PT, R2, R10, PT ;  /* 0x0000000a0200720c */ /* 0x000fe20003fa4070 */
[----:B------:R-:W-:-:S02]  /*3440*/  VIADD R4, R6, 0x38 ;  /* 0x0000003806047836 */ /* 0x000fc40000000000 */
[----:B------:R-:W-:Y:S01]  /*3450*/  IMAD.MOV R22, RZ, RZ, -R22 ;  /* 0x000000ffff167224 */ /* 0x000fe200078e0a16 */
[----:B------:R-:W-:Y:S01]  /*3460*/  STL [R1+0x24], R5 ;  /* 0x0000240501007387 */ /* 0x000fe20000100800 */
[----:B------:R-:W-:Y:S01]  /*3470*/  @!P4 IMAD.IADD R9, R9, 0x1, -R2 ;  /* 0x000000010909c824 */ /* 0x000fe200078e0a02 */
[----:B------:R-:W-:Y:S01]  /*3480*/  ISETP.GE.AND P4, PT, R24, RZ, PT ;  /* 0x000000ff1800720c */ /* 0x000fe20003f86270 */
[----:B0-----:R-:W-:Y:S01]  /*3490*/  IMAD.MOV.U32 R0, RZ, RZ, R13 ;  /* 0x000000ffff007224 */ /* 0x001fe200078e000d */
[----:B------:R-:W-:Y:S01]  /*34a0*/  IABS R24, R4 ;  /* 0x0000000400187213 */ /* 0x000fe20000000000 */
[----:B------:R-:W-:Y:S02]  /*34b0*/  IMAD R22, R2, R22, R8 ;  /* 0x0000001602167224 */ /* 0x000fe400078e0208 */
[----:B------:R-:W-:Y:S01]  /*34c0*/  @!P0 IMAD.MOV R0, RZ, RZ, -R0 ;  /* 0x000000ffff008224 */ /* 0x000fe200078e0a00 */
[----:B------:R-:W-:Y:S01]  /*34d0*/  ISETP.GE.AND P0, PT, R7, RZ, PT ;  /* 0x000000ff0700720c */ /* 0x000fe20003f06270 */
[--C-:B------:R-:W-:Y:S01]  /*34e0*/  @!P5 IMAD.IADD R10, R10, 0x1, -R2.reuse ;  /* 0x000000010a0ad824 */ /* 0x100fe200078e0a02 */
[C---:B------:R-:W-:Y:S01]  /*34f0*/  ISETP.GT.U32.AND P5, PT, R2.reuse, R22, PT ;  /* 0x000000160200720c */ /* 0x040fe20003fa4070 */
[----:B------:R-:W-:Y:S01]  /*3500*/  @!P6 IMAD.IADD R11, R11, 0x1, -R2 ;  /* 0x000000010b0be824 */ /* 0x000fe200078e0a02 */
[C---:B------:R-:W-:Y:S01]  /*3510*/  ISETP.GT.U32.AND P6, PT, R2.reuse, R9, PT ;  /* 0x000000090200720c */ /* 0x040fe20003fc4070 */
[----:B------:R-:W-:Y:S01]  /*3520*/  IMAD.HI.U32 R7, R3, R24, RZ ;  /* 0x0000001803077227 */ /* 0x000fe200078e00ff */
[----:B------:R0:W-:Y:S02]  /*3530*/  STL [R1+0x1c], R0 ;  /* 0x00001c0001007387 */ /* 0x0001e40000100800 */
[----:B------:R-:W-:Y:S01]  /*3540*/  ISETP.GT.U32.AND P3, PT, R2, R11, PT ;  /* 0x0000000b0200720c */ /* 0x000fe20003f64070 */
[----:B------:R-:W-:-:S02]  /*3550*/  IMAD.MOV R7, RZ, RZ, -R7 ;  /* 0x000000ffff077224 */ /* 0x000fc400078e0a07 */
[----:B------:R-:W-:Y:S02]  /*3560*/  VIADD R12, R6, 0x3c ;  /* 0x0000003c060c7836 */ /* 0x000fe40000000000 */
[----:B------:R-:W-:Y:S02]  /*3570*/  IMAD R24, R2, R7, R24 ;  /* 0x0000000702187224 */ /* 0x000fe400078e0218 */
[----:B------:R-:W-:Y:S01]  /*3580*/  VIADD R7, R6, 0x34 ;  /* 0x0000003406077836 */ /* 0x000fe20000000000 */
[----:B------:R-:W-:Y:S01]  /*3590*/  IABS R23, R12 ;  /* 0x0000000c00177213 */ /* 0x000fe20000000000 */
[--C-:B------:R-:W-:Y:S02]  /*35a0*/  @!P5 IMAD.IADD R22, R22, 0x1, -R2.reuse ;  /* 0x000000011616d824 */ /* 0x100fe400078e0a02 */
[----:B------:R-:W-:Y:S01]  /*35b0*/  @!P6 IMAD.IADD R9, R9, 0x1, -R2 ;  /* 0x000000010909e824 */ /* 0x000fe200078e0a02 */
[----:B------:R-:W-:Y:S01]  /*35c0*/  IABS R25, R7 ;  /* 0x0000000700197213 */ /* 0x000fe20000000000 */
[----:B------:R-:W-:Y:S01]  /*35d0*/  IMAD.HI.U32 R13, R3, R23, RZ ;  /* 0x00000017030d7227 */ /* 0x000fe200078e00ff */
[----:B------:R-:W-:-:S02]  /*35e0*/  ISETP.GT.U32.AND P5, PT, R2, R22, PT ;  /* 0x000000160200720c */ /* 0x000fc40003fa4070 */
[----:B------:R-:W-:Y:S01]  /*35f0*/  ISETP.GE.AND P6, PT, R12, RZ, PT ;  /* 0x000000ff0c00720c */ /* 0x000fe20003fc6270 */
[----:B0-----:R-:W-:Y:S01]  /*3600*/  IMAD.MOV.U32 R0, RZ, RZ, R9 ;  /* 0x000000ffff007224 */ /* 0x001fe200078e0009 */
[----:B------:R-:W-:Y:S01]  /*3610*/  IABS R12, R17 ;  /* 0x00000011000c7213 */ /* 0x000fe20000000000 */
[----:B------:R-:W-:-:S04]  /*3620*/  IMAD.HI.U32 R9, R3, R25, RZ ;  /* 0x0000001903097227 */ /* 0x000fc800078e00ff */
[----:B------:R-:W-:Y:S02]  /*3630*/  IMAD.MOV R9, RZ, RZ, -R9 ;  /* 0x000000ffff097224 */ /* 0x000fe400078e0a09 */
[----:B------:R-:W-:Y:S02]  /*3640*/  @!P1 IMAD.MOV R0, RZ, RZ, -R0 ;  /* 0x000000ffff009224 */ /* 0x000fe400078e0a00 */
[----:B------:R-:W-:Y:S02]  /*3650*/  IMAD R25, R2, R9, R25 ;  /* 0x0000000902197224 */ /* 0x000fe400078e0219 */
[----:B------:R-:W-:Y:S01]  /*3660*/  @!P5 IMAD.IADD R22, R22, 0x1, -R2 ;  /* 0x000000011616d824 */ /* 0x000fe200078e0a02 */
[----:B------:R0:W-:Y:S01]  /*3670*/  STL [R1+0x10], R0 ;  /* 0x0000100001007387 */ /* 0x0001e20000100800 */
[----:B------:R-:W-:Y:S01]  /*3680*/  IMAD.MOV R13, RZ, RZ, -R13 ;  /* 0x000000ffff0d7224 */ /* 0x000fe200078e0a0d */
[----:B------:R-:W-:Y:S01]  /*3690*/  ISETP.GT.U32.AND P5, PT, R2, R25, PT ;  /* 0x000000190200720c */ /* 0x000fe20003fa4070 */
[----:B------:R-:W-:-:S02]  /*36a0*/  VIADD R8, R6, 0x30 ;  /* 0x0000003006087836 */ /* 0x000fc40000000000 */
[----:B------:R-:W-:Y:S02]  /*36b0*/  IMAD R23, R2, R13, R23 ;  /* 0x0000000d02177224 */ /* 0x000fe400078e0217 */
[----:B------:R-:W-:Y:S01]  /*36c0*/  @!P3 IMAD.IADD R11, R11, 0x1, -R2 ;  /* 0x000000010b0bb824 */ /* 0x000fe200078e0a02 */
[----:B------:R-:W-:Y:S01]  /*36d0*/  ISETP.GE.AND P3, PT, R4, RZ, PT ;  /* 0x000000ff0400720c */ /* 0x000fe20003f66270 */
[----:B------:R-:W-:Y:S01]  /*36e0*/  VIADD R4, R6, 0x2c ;  /* 0x0000002c06047836 */ /* 0x000fe20000000000 */
[----:B------:R-:W-:Y:S01]  /*36f0*/  ISETP.GT.U32.AND P1, PT, R2, R23, PT ;  /* 0x000000170200720c */ /* 0x000fe20003f24070 */
[----:B0-----:R-:W-:Y:S01]  /*3700*/  IMAD.MOV.U32 R0, RZ, RZ, R10 ;  /* 0x000000ffff007224 */ /* 0x001fe200078e000a */
[----:B------:R-:W-:Y:S01]  /*3710*/  IABS R26, R8 ;  /* 0x00000008001a7213 */ /* 0x000fe20000000000 */
[----:B------:R-:W-:Y:S01]  /*3720*/  @!P0 IMAD.MOV R22, RZ, RZ, -R22 ;  /* 0x000000ffff168224 */ /* 0x000fe200078e0a16 */
[----:B------:R-:W-:Y:S01]  /*3730*/  IABS R27, R4 ;  /* 0x00000004001b7213 */ /* 0x000fe20000000000 */
[----:B------:R-:W-:Y:S01]  /*3740*/  @!P5 IMAD.IADD R25, R25, 0x1, -R2 ;  /* 0x000000011919d824 */ /* 0x000fe200078e0a02 */
[----:B------:R-:W-:Y:S01]  /*3750*/  ISETP.GE.AND P0, PT, R8, RZ, PT ;  /* 0x000000ff0800720c */ /* 0x000fe20003f06270 */
[----:B------:R-:W-:Y:S01]  /*3760*/  @!P4 IMAD.MOV R0, RZ, RZ, -R0 ;  /* 0x000000ffff00c224 */ /* 0x000fe200078e0a00 */
[----:B------:R-:W-:Y:S01]  /*3770*/  ISETP.GE.AND P4, PT, R7, RZ, PT ;  /* 0x000000ff0700720c */ /* 0x000fe20003f86270 */
[----:B------:R-:W-:Y:S01]  /*3780*/  IMAD.HI.U32 R7, R3, R28, RZ ;  /* 0x0000001c03077227 */ /* 0x000fe200078e00ff */
[----:B------:R-:W-:-:S02]  /*3790*/  ISETP.GT.U32.AND P5, PT, R2, R25, PT ;  /* 0x000000190200720c */ /* 0x000fc40003fa4070 */
[----:B------:R-:W-:Y:S01]  /*37a0*/  STL [R1+0xd54], R0 ;  /* 0x000d540001007387 */ /* 0x000fe20000100800 */
[----:B------:R-:W-:Y:S02]  /*37b0*/  IMAD.MOV R7, RZ, RZ, -R7 ;  /* 0x000000ffff077224 */ /* 0x000fe400078e0a07 */
[----:B------:R-:W-:Y:S02]  /*37c0*/  @!P1 IMAD.IADD R23, R23, 0x1, -R2 ;  /* 0x0000000117179824 */ /* 0x000fe400078e0a02 */
[C---:B------:R-:W-:Y:S02]  /*37d0*/  IMAD R28, R2.reuse, R7, R28 ;  /* 0x00000007021c7224 */ /* 0x040fe400078e021c */
[----:B------:R-:W-:Y:S01]  /*37e0*/  IMAD.HI.U32 R9, R3, R26, RZ ;  /* 0x0000001a03097227 */ /* 0x000fe200078e00ff */
[----:B------:R-:W-:-:S03]  /*37f0*/  ISETP.GT.U32.AND P1, PT, R2, R23, PT ;  /* 0x000000170200720c */ /* 0x000fc60003f24070 */
[----:B------:R-:W-:Y:S01]  /*3800*/  @!P5 IMAD.IADD R25, R25, 0x1, -R2 ;  /* 0x000000011919d824 */ /* 0x000fe200078e0a02 */
[----:B------:R-:W-:Y:S01]  /*3810*/  ISETP.GT.U32.AND P5, PT, R2, R28, PT ;  /* 0x0000001c0200720c */ /* 0x000fe20003fa4070 */
[----:B------:R-:W-:Y:S02]  /*3820*/  IMAD.MOV R9, RZ, RZ, -R9 ;  /* 0x000000ffff097224 */ /* 0x000fe400078e0a09 */
[----:B------:R-:W-:-:S04]  /*3830*/  IMAD.HI.U32 R10, R3, R27, RZ ;  /* 0x0000001b030a7227 */ /* 0x000fc800078e00ff */
[C---:B------:R-:W-:Y:S02]  /*3840*/  IMAD R26, R2.reuse, R9, R26 ;  /* 0x00000009021a7224 */ /* 0x040fe400078e021a */
[----:B------:R-:W-:Y:S02]  /*3850*/  IMAD.MOV R8, RZ, RZ, -R10 ;  /* 0x000000ffff087224 */ /* 0x000fe400078e0a0a */
[--C-:B------:R-:W-:Y:S01]  /*3860*/  @!P1 IMAD.IADD R23, R23, 0x1, -R2.reuse ;  /* 0x0000000117179824 */ /* 0x100fe200078e0a02 */
[----:B------:R-:W-:Y:S01]  /*3870*/  ISETP.GT.U32.AND P1, PT, R2, R26, PT ;  /* 0x0000001a0200720c */ /* 0x000fe20003f24070 */
[----:B------:R-:W-:Y:S02]  /*3880*/  @!P5 IMAD.IADD R28, R28, 0x1, -R2 ;  /* 0x000000011c1cd824 */ /* 0x000fe400078e0a02 */
[C---:B------:R-:W-:Y:S02]  /*3890*/  IMAD R27, R2.reuse, R8, R27 ;  /* 0x00000008021b7224 */ /* 0x040fe400078e021b */
[----:B------:R-:W-:Y:S01]  /*38a0*/  IMAD.HI.U32 R8, R3, R12, RZ ;  /* 0x0000000c03087227 */ /* 0x000fe200078e00ff */
[----:B------:R-:W-:-:S03]  /*38b0*/  ISETP.GT.U32.AND P5, PT, R2, R28, PT ;  /* 0x0000001c0200720c */ /* 0x000fc60003fa4070 */
[----:B------:R-:W-:Y:S02]  /*38c0*/  VIADD R15, R6, 0x18 ;  /* 0x00000018060f7836 */ /* 0x000fe40000000000 */
[----:B------:R-:W-:Y:S02]  /*38d0*/  IMAD.MOV R8, RZ, RZ, -R8 ;  /* 0x000000ffff087224 */ /* 0x000fe400078e0a08 */
[----:B------:R-:W-:Y:S01]  /*38e0*/  IMAD.MOV.U32 R5, RZ, RZ, R11 ;  /* 0x000000ffff057224 */ /* 0x000fe200078e000b */
[----:B------:R-:W-:Y:S01]  /*38f0*/  IABS R10, R15 ;  /* 0x0000000f000a7213 */ /* 0x000fe20000000000 */
[C---:B------:R-:W-:Y:S02]  /*3900*/  IMAD R12, R2.reuse, R8, R12 ;  /* 0x00000008020c7224 */ /* 0x040fe400078e020c */
[----:B------:R-:W-:Y:S01]  /*3910*/  @!P2 IMAD.MOV R5, RZ, RZ, -R5 ;  /* 0x000000ffff05a224 */ /* 0x000fe200078e0a05 */
[----:B------:R-:W-:Y:S01]  /*3920*/  ISETP.GT.U32.AND P2, PT, R2, R24, PT ;  /* 0x000000180200720c */ /* 0x000fe20003f44070 */
[--C-:B------:R-:W-:Y:S01]  /*3930*/  @!P1 IMAD.IADD R26, R26, 0x1, -R2.reuse ;  /* 0x000000011a1a9824 */ /* 0x100fe200078e0a02 */
[----:B------:R-:W-:Y:S01]  /*3940*/  ISETP.GE.AND P1, PT, R4, RZ, PT ;  /* 0x000000ff0400720c */ /* 0x000fe20003f26270 */
[----:B------:R-:W-:Y:S01]  /*3950*/  @!P5 IMAD.IADD R28, R28, 0x1, -R2 ;  /* 0x000000011c1cd824 */ /* 0x000fe200078e0a02 */
[----:B------:R-:W-:Y:S01]  /*3960*/  ISETP.GT.U32.AND P5, PT, R2, R12, PT ;  /* 0x0000000c0200720c */ /* 0x000fe20003fa4070 */
[----:B------:R-:W-:Y:S01]  /*3970*/  VIADD R18, R6, 0x24 ;  /* 0x0000002406127836 */ /* 0x000fe20000000000 */
[----:B------:R0:W-:Y:S01]  /*3980*/  STL [R1+0xc], R5 ;  /* 0x00000c0501007387 */ /* 0x0001e20000100800 */
[----:B------:R-:W-:-:S03]  /*3990*/  IMAD.HI.U32 R4, R3, R10, RZ ;  /* 0x0000000a03047227 */ /* 0x000fc600078e00ff */
[----:B------:R1:W-:Y:S01]  /*39a0*/  STL [R1+0xd58], R22 ;  /* 0x000d581601007387 */ /* 0x0003e20000100800 */
[----:B------:R-:W-:Y:S01]  /*39b0*/  @!P6 IMAD.MOV R23, RZ, RZ, -R23 ;  /* 0x000000ffff17e224 */ /* 0x000fe200078e0a17 */
[----:B------:R-:W-:Y:S01]  /*39c0*/  IABS R13, R18 ;  /* 0x00000012000d7213 */ /* 0x000fe20000000000 */
[----:B------:R-:W-:Y:S01]  /*39d0*/  IMAD.MOV R4, RZ, RZ, -R4 ;  /* 0x000000ffff047224 */ /* 0x000fe200078e0a04 */
[----:B------:R-:W-:Y:S01]  /*39e0*/  STL [R1+0xdf0], R18 ;  /* 0x000df01201007387 */ /* 0x000fe20000100800 */
[C---:B------:R-:W-:Y:S02]  /*39f0*/  VIADD R16, R6.reuse, 0x1c ;  /* 0x0000001c06107836 */ /* 0x040fe40000000000 */
[----:B0-----:R-:W-:Y:S01]  /*3a00*/  VIADD R5, R6, 0x10 ;  /* 0x0000001006057836 */ /* 0x001fe20000000000 */
[----:B------:R0:W-:Y:S01]  /*3a10*/  STL [R1+0xd5c], R23 ;  /* 0x000d5c1701007387 */ /* 0x0001e20000100800 */
[----:B------:R-:W-:Y:S01]  /*3a20*/  IMAD R10, R2, R4, R10 ;  /* 0x00000004020a7224 */ /* 0x000fe200078e020a */
[----:B------:R-:W-:Y:S01]  /*3a30*/  IABS R11, R16 ;  /* 0x00000010000b7213 */ /* 0x000fe20000000000 */
[----:B------:R-:W-:Y:S01]  /*3a40*/  @!P5 IMAD.IADD R12, R12, 0x1, -R2 ;  /* 0x000000010c0cd824 */ /* 0x000fe200078e0a02 */
[----:B------:R-:W-:Y:S01]  /*3a50*/  IABS R8, R5 ;  /* 0x0000000500087213 */ /* 0x000fe20000000000 */
[----:B------:R-:W-:Y:S01]  /*3a60*/  VIADD R14, R6, 0x14 ;  /* 0x00000014060e7836 */ /* 0x000fe20000000000 */
[----:B------:R-:W-:Y:S01]  /*3a70*/  ISETP.GT.U32.AND P5, PT, R2, R10, PT ;  /* 0x0000000a0200720c */ /* 0x000fe20003fa4070 */
[----:B-1----:R-:W-:-:S02]  /*3a80*/  VIADD R22, R6, 0xc ;  /* 0x0000000c06167836 */ /* 0x002fc40000000000 */
[----:B------:R-:W-:-:S04]  /*3a90*/  IMAD.HI.U32 R4, R3, R8, RZ ;  /* 0x0000000803047227 */ /* 0x000fc800078e00ff */
[C---:B0-----:R-:W-:Y:S02]  /*3aa0*/  VIADD R23, R6.reuse, 0x8 ;  /* 0x0000000806177836 */ /* 0x041fe40000000000 */
[----:B------:R-:W-:Y:S02]  /*3ab0*/  IMAD.MOV R4, RZ, RZ, -R4 ;  /* 0x000000ffff047224 */ /* 0x000fe400078e0a04 */
[----:B------:R-:W-:Y:S01]  /*3ac0*/  VIADD R0, R6, 0x4 ;  /* 0x0000000406007836 */ /* 0x000fe20000000000 */
[----:B------:R-:W-:Y:S01]  /*3ad0*/  IABS R19, R23 ;  /* 0x0000001700137213 */ /* 0x000fe20000000000 */
[----:B------:R-:W-:Y:S02]  /*3ae0*/  IMAD R8, R2, R4, R8 ;  /* 0x0000000402087224 */ /* 0x000fe400078e0208 */
[--C-:B------:R-:W-:Y:S01]  /*3af0*/  @!P5 IMAD.IADD R10, R10, 0x1, -R2.reuse ;  /* 0x000000010a0ad824 */ /* 0x100fe200078e0a02 */
[----:B------:R-:W-:Y:S01]  /*3b00*/  ISETP.GE.AND P5, PT, R6, RZ, PT ;  /* 0x000000ff0600720c */ /* 0x000fe20003fa6270 */
[----:B------:R-:W-:Y:S01]  /*3b10*/  IMAD.MOV.U32 R18, RZ, RZ, R19 ;  /* 0x000000ffff127224 */ /* 0x000fe200078e0013 */
[----:B------:R-:W-:Y:S01]  /*3b20*/  IABS R19, R0 ;  /* 0x0000000000137213 */ /* 0x000fe20000000000 */
[----:B------:R-:W-:-:S02]  /*3b30*/  @!P2 IMAD.IADD R24, R24, 0x1, -R2 ;  /* 0x000000011818a824 */ /* 0x000fc400078e0a02 */
[----:B------:R-:W-:-:S03]  /*3b40*/  IMAD.HI.U32 R4, R3, R18, RZ ;  /* 0x0000001203047227 */ /* 0x000fc600078e00ff */
[----:B------:R-:W-:Y:S01]  /*3b50*/  ISETP.GT.U32.AND P2, PT, R2, R24, PT ;  /* 0x000000180200720c */ /* 0x000fe20003f44070 */
[----:B------:R-:W-:Y:S02]  /*3b60*/  IMAD.MOV R4, RZ, RZ, -R4 ;  /* 0x000000ffff047224 */ /* 0x000fe400078e0a04 */
[----:B------:R-:W-:-:S04]  /*3b70*/  IMAD.HI.U32 R9, R3, R13, RZ ;  /* 0x0000000d03097227 */ /* 0x000fc800078e00ff */
[----:B------:R-:W-:Y:S02]  /*3b80*/  IMAD R6, R2, R4, R18 ;  /* 0x0000000402067224 */ /* 0x000fe400078e0212 */
[----:B------:R-:W3:Y:S01]  /*3b90*/  LDL.LU R18, [R1+0xdf0] ;  /* 0x000df00001127983 */ /* 0x000ee20000300800 */
[----:B------:R-:W-:Y:S02]  /*3ba0*/  IMAD.MOV R9, RZ, RZ, -R9 ;  /* 0x000000ffff097224 */ /* 0x000fe400078e0a09 */
[----:B------:R-:W-:-:S04]  /*3bb0*/  IMAD.HI.U32 R7, R3, R11, RZ ;  /* 0x0000000b03077227 */ /* 0x000fc800078e00ff */
[----:B------:R-:W-:Y:S01]  /*3bc0*/  @!P2 IMAD.IADD R24, R24, 0x1, -R2 ;  /* 0x000000011818a824 */ /* 0x000fe200078e0a02 */
[C---:B------:R-:W-:Y:S01]  /*3bd0*/  ISETP.GT.U32.AND P2, PT, R2.reuse, R27, PT ;  /* 0x0000001b0200720c */ /* 0x040fe20003f44070 */
[C---:B------:R-:W-:Y:S01]  /*3be0*/  IMAD R13, R2.reuse, R9, R13 ;  /* 0x00000009020d7224 */ /* 0x040fe200078e020d */
[----:B------:R-:W-:Y:S01]  /*3bf0*/  IABS R9, R14 ;  /* 0x0000000e00097213 */ /* 0x000fe20000000000 */
[----:B------:R-:W-:Y:S02]  /*3c00*/  IMAD.MOV R7, RZ, RZ, -R7 ;  /* 0x000000ffff077224 */ /* 0x000fe400078e0a07 */
[----:B------:R-:W-:Y:S02]  /*3c10*/  @!P4 IMAD.MOV R25, RZ, RZ, -R25 ;  /* 0x000000ffff19c224 */ /* 0x000fe400078e0a19 */
[----:B------:R-:W-:Y:S02]  /*3c20*/  IMAD R11, R2, R7, R11 ;  /* 0x00000007020b7224 */ /* 0x000fe400078e020b */
[----:B------:R-:W-:-:S04]  /*3c30*/  IMAD.HI.U32 R7, R3, R9, RZ ;  /* 0x0000000903077227 */ /* 0x000fc800078e00ff */
[----:B------:R-:W-:Y:S01]  /*3c40*/  @!P2 IMAD.IADD R27, R27, 0x1, -R2 ;  /* 0x000000011b1ba824 */ /* 0x000fe200078e0a02 */
[C---:B------:R-:W-:Y:S01]  /*3c50*/  ISETP.GT.U32.AND P2, PT, R2.reuse, R26, PT ;  /* 0x0000001a0200720c */ /* 0x040fe20003f44070 */
[----:B------:R-:W-:Y:S02]  /*3c60*/  IMAD.MOV R7, RZ, RZ, -R7 ;  /* 0x000000ffff077224 */ /* 0x000fe400078e0a07 */
[----:B------:R-:W-:Y:S01]  /*3c70*/  IMAD.HI.U32 R20, R3, R19, RZ ;  /* 0x0000001303147227 */ /* 0x000fe200078e00ff */
[----:B------:R-:W-:-:S03]  /*3c80*/  ISETP.GT.U32.AND P6, PT, R2, R27, PT ;  /* 0x0000001b0200720c */ /* 0x000fc60003fc4070 */
[C---:B------:R-:W-:Y:S01]  /*3c90*/  IMAD R9, R2.reuse, R7, R9 ;  /* 0x0000000702097224 */ /* 0x040fe200078e0209 */
[----:B------:R-:W-:-:S05]  /*3ca0*/  ISETP.GT.U32.AND P4, PT, R2, R12, PT ;  /* 0x0000000c0200720c */ /* 0x000fca0003f84070 */
[----:B------:R-:W-:Y:S01]  /*3cb0*/  @!P2 IMAD.IADD R26, R26, 0x1, -R2 ;  /* 0x000000011a1aa824 */ /* 0x000fe200078e0a02 */
[----:B------:R-:W-:Y:S01]  /*3cc0*/  ISETP.GE.AND P2, PT, R29, RZ, PT ;  /* 0x000000ff1d00720c */ /* 0x000fe20003f46270 */
[----:B------:R-:W-:Y:S01]  /*3cd0*/  @!P3 IMAD.MOV R24, RZ, RZ, -R24 ;  /* 0x000000ffff18b224 */ /* 0x000fe200078e0a18 */
[----:B------:R-:W-:Y:S01]  /*3ce0*/  IABS R29, R22 ;  /* 0x00000016001d7213 */ /* 0x000fe20000000000 */
[----:B------:R-:W-:Y:S01]  /*3cf0*/  @!P6 IMAD.IADD R27, R27, 0x1, -R2 ;  /* 0x000000011b1be824 */ /* 0x000fe200078e0a02 */
[----:B------:R-:W-:Y:S01]  /*3d00*/  ISETP.GT.U32.AND P6, PT, R2, R13, PT ;  /* 0x0000000d0200720c */ /* 0x000fe20003fc4070 */
[----:B------:R-:W-:Y:S02]  /*3d10*/  @!P0 IMAD.MOV R26, RZ, RZ, -R26 ;  /* 0x000000ffff1a8224 */ /* 0x000fe400078e0a1a */
[----:B------:R-:W-:Y:S02]  /*3d20*/  @!P4 IMAD.IADD R12, R12, 0x1, -R2 ;  /* 0x000000010c0cc824 */ /* 0x000fe400078e0a02 */
[----:B------:R-:W-:-:S08]  /*3d30*/  IMAD.HI.U32 R7, R3, R29, RZ ;  /* 0x0000001d03077227 */ /* 0x000fd000078e00ff */
[----:B------:R-:W-:Y:S01]  /*3d40*/  @!P6 IMAD.IADD R13, R13, 0x1, -R2 ;  /* 0x000000010d0de824 */ /* 0x000fe200078e0a02 */
[C---:B------:R-:W-:Y:S01]  /*3d50*/  ISETP.GT.U32.AND P6, PT, R2.reuse, R11, PT ;  /* 0x0000000b0200720c */ /* 0x040fe20003fc4070 */
[----:B------:R-:W-:Y:S02]  /*3d60*/  @!P1 IMAD.MOV R27, RZ, RZ, -R27 ;  /* 0x000000ffff1b9224 */ /* 0x000fe400078e0a1b */
[----:B------:R-:W-:Y:S01]  /*3d70*/  @!P2 IMAD.MOV R28, RZ, RZ, -R28 ;  /* 0x000000ffff1ca224 */ /* 0x000fe200078e0a1c */
[----:B------:R-:W-:Y:S01]  /*3d80*/  ISETP.GT.U32.AND P4, PT, R2, R6, PT ;  /* 0x000000060200720c */ /* 0x000fe20003f84070 */
[----:B------:R-:W-:-:S08]  /*3d90*/  IMAD.MOV R7, RZ, RZ, -R7 ;  /* 0x000000ffff077224 */ /* 0x000fd000078e0a07 */
[----:B------:R-:W-:Y:S01]  /*3da0*/  @!P6 IMAD.IADD R11, R11, 0x1, -R2 ;  /* 0x000000010b0be824 */ /* 0x000fe200078e0a02 */
[C---:B------:R-:W-:Y:S01]  /*3db0*/  ISETP.GT.U32.AND P6, PT, R2.reuse, R9, PT ;  /* 0x000000090200720c */ /* 0x040fe20003fc4070 */
[----:B------:R-:W-:Y:S01]  /*3dc0*/  IMAD.MOV R4, RZ, RZ, -R20 ;  /* 0x000000ffff047224 */ /* 0x000fe200078e0a14 */
[C---:B------:R-:W-:Y:S02]  /*3dd0*/  ISETP.GT.U32.AND P2, PT, R2.reuse, R8, PT ;  /* 0x000000080200720c */ /* 0x040fe40003f44070 */
[----:B------:R-:W-:Y:S01]  /*3de0*/  ISETP.GT.U32.AND P3, PT, R2, R13, PT ;  /* 0x0000000d0200720c */ /* 0x000fe20003f64070 */
[----:B------:R-:W-:Y:S01]  /*3df0*/  @!P4 IMAD.IADD R6, R6, 0x1, -R2 ;  /* 0x000000010606c824 */ /* 0x000fe200078e0a02 */
[C---:B------:R-:W-:Y:S01]  /*3e00*/  ISETP.GT.U32.AND P0, PT, R2.reuse, R11, PT ;  /* 0x0000000b0200720c */ /* 0x040fe20003f04070 */
[----:B------:R-:W-:-:S06]  /*3e10*/  IMAD R7, R2, R7, R29 ;  /* 0x0000000702077224 */ /* 0x000fcc00078e021d */
[----:B------:R-:W-:-:S05]  /*3e20*/  @!P6 IMAD.IADD R9, R9, 0x1, -R2 ;  /* 0x000000010909e824 */ /* 0x000fca00078e0a02 */
[C---:B------:R-:W-:Y:S01]  /*3e30*/  ISETP.GT.U32.AND P1, PT, R2.reuse, R9, PT ;  /* 0x000000090200720c */ /* 0x040fe20003f24070 */
[--C-:B------:R-:W-:Y:S01]  /*3e40*/  @!P0 IMAD.IADD R11, R11, 0x1, -R2.reuse ;  /* 0x000000010b0b8824 */ /* 0x100fe200078e0a02 */
[----:B------:R-:W-:Y:S01]  /*3e50*/  ISETP.GT.U32.AND P6, PT, R2, R10, PT ;  /* 0x0000000a0200720c */ /* 0x000fe20003fc4070 */
[--C-:B------:R-:W-:Y:S01]  /*3e60*/  @!P2 IMAD.IADD R8, R8, 0x1, -R2.reuse ;  /* 0x000000010808a824 */ /* 0x100fe200078e0a02 */
[----:B------:R-:W-:Y:S01]  /*3e70*/  ISETP.GE.AND P2, PT, R16, RZ, PT ;  /* 0x000000ff1000720c */ /* 0x000fe20003f46270 */
[--C-:B------:R-:W-:Y:S01]  /*3e80*/  @!P3 IMAD.IADD R13, R13, 0x1, -R2.reuse ;  /* 0x000000010d0db824 */ /* 0x100fe200078e0a02 */
[----:B------:R-:W-:Y:S01]  /*3e90*/  ISETP.GE.AND P4, PT, R15, RZ, PT ;  /* 0x000000ff0f00720c */ /* 0x000fe20003f86270 */
[----:B------:R-:W-:Y:S02]  /*3ea0*/  IMAD.MOV.U32 R29, RZ, RZ, R21 ;  /* 0x000000ffff1d7224 */ /* 0x000fe400078e0015 */
[----:B------:R-:W5:Y:S04]  /*3eb0*/  LDL.LU R21, [R1+0xdec] ;  /* 0x000dec0001157983 */ /* 0x000f680000300800 */
[--C-:B------:R-:W-:Y:S01]  /*3ec0*/  @!P1 IMAD.IADD R9, R9, 0x1, -R2.reuse ;  /* 0x0000000109099824 */ /* 0x100fe200078e0a02 */
[----:B------:R-:W-:Y:S01]  /*3ed0*/  ISETP.GE.AND P1, PT, R17, RZ, PT ;  /* 0x000000ff1100720c */ /* 0x000fe20003f26270 */
[----:B------:R-:W-:Y:S01]  /*3ee0*/  IMAD R4, R2, R4, R19 ;  /* 0x0000000402047224 */ /* 0x000fe200078e0213 */
[----:B------:R-:W2:Y:S01]  /*3ef0*/  LDL.LU R20, [R1+0xde8] ;  /* 0x000de80001147983 */ /* 0x000ea20000300800 */
[----:B------:R-:W-:-:S03]  /*3f00*/  @!P6 IMAD.IADD R10, R10, 0x1, -R2 ;  /* 0x000000010a0ae824 */ /* 0x000fc600078e0a02 */
[----:B------:R-:W-:Y:S01]  /*3f10*/  STL [R1+0xd60], R24 ;  /* 0x000d601801007387 */ /* 0x000fe20000100800 */
[----:B------:R-:W-:-:S03]  /*3f20*/  ISETP.GT.U32.AND P6, PT, R2, R4, PT ;  /* 0x000000040200720c */ /* 0x000fc60003fc4070 */
[----:B------:R-:W-:Y:S04]  /*3f30*/  STL [R1+0xd64], R25 ;  /* 0x000d641901007387 */ /* 0x000fe80000100800 */
[----:B------:R-:W-:Y:S01]  /*3f40*/  STL [R1+0xd68], R26 ;  /* 0x000d681a01007387 */ /* 0x000fe20000100800 */
[----:B------:R-:W-:-:S03]  /*3f50*/  @!P1 IMAD.MOV R12, RZ, RZ, -R12 ;  /* 0x000000ffff0c9224 */ /* 0x000fc600078e0a0c */
[----:B------:R0:W-:Y:S01]  /*3f60*/  STL [R1+0xd6c], R27 ;  /* 0x000d6c1b01007387 */ /* 0x0001e20000100800 */
[----:B------:R-:W-:-:S03]  /*3f70*/  @!P2 IMAD.MOV R11, RZ, RZ, -R11 ;  /* 0x000000ffff0ba224 */ /* 0x000fc600078e0a0b */
[----:B------:R-:W2:Y:S01]  /*3f80*/  LDL.LU R19, [R1+0xde4] ;  /* 0x000de40001137983 */ /* 0x000ea20000300800 */
[----:B------:R-:W-:-:S03]  /*3f90*/  @!P4 IMAD.MOV R10, RZ, RZ, -R10 ;  /* 0x000000ffff0ac224 */ /* 0x000fc600078e0a0a */
[----:B------:R-:W-:Y:S01]  /*3fa0*/  STL [R1+0xd70], R28 ;  /* 0x000d701c01007387 */ /* 0x000fe20000100800 */
[----:B------:R-:W-:Y:S01]  /*3fb0*/  ISETP.GE.AND P4, PT, R14, RZ, PT ;  /* 0x000000ff0e00720c */ /* 0x000fe20003f86270 */
[----:B------:R-:W-:Y:S01]  /*3fc0*/  @!P6 IMAD.IADD R4, R4, 0x1, -R2 ;  /* 0x000000010404e824 */ /* 0x000fe200078e0a02 */
[----:B------:R-:W-:-:S13]  /*3fd0*/  ISETP.GT.U32.AND P6, PT, R2, R6, PT ;  /* 0x000000060200720c */ /* 0x000fda0003fc4070 */
[--C-:B------:R-:W-:Y:S01]  /*3fe0*/  @!P6 IMAD.IADD R6, R6, 0x1, -R2.reuse ;  /* 0x000000010606e824 */ /* 0x100fe200078e0a02 */
[----:B------:R-:W-:Y:S02]  /*3ff0*/  ISETP.GE.AND P6, PT, R23, RZ, PT ;  /* 0x000000ff1700720c */ /* 0x000fe40003fc6270 */
[----:B---3--:R-:W-:Y:S02]  /*4000*/  ISETP.GE.AND P0, PT, R18, RZ, PT ;  /* 0x000000ff1200720c */ /* 0x008fe40003f06270 */
[----:B------:R-:W3:Y:S04]  /*4010*/  LDL.LU R18, [R1+0xde0] ;  /* 0x000de00001127983 */ /* 0x000ee80000300800 */
[----:B------:R-:W3:Y:S04]  /*4020*/  LDL.LU R17, [R1+0xddc] ;  /* 0x000ddc0001117983 */ /* 0x000ee80000300800 */
[----:B------:R-:W3:Y:S03]  /*4030*/  LDL.LU R16, [R1+0xdd8] ;  /* 0x000dd80001107983 */ /* 0x000ee60000300800 */
[----:B------:R-:W-:Y:S01]  /*4040*/  @!P0 IMAD.MOV R13, RZ, RZ, -R13 ;  /* 0x000000ffff0d8224 */ /* 0x000fe200078e0a0d */
[----:B------:R-:W-:Y:S01]  /*4050*/  ISETP.GT.U32.AND P0, PT, R2, R8, PT ;  /* 0x000000080200720c */ /* 0x000fe20003f04070 */
[----:B------:R-:W3:Y:S04]  /*4060*/  LDL.LU R15, [R1+0xdd4] ;  /* 0x000dd400010f7983 */ /* 0x000ee80000300800 */
[----:B------:R-:W-:Y:S04]  /*4070*/  STL [R1+0xd74], R13 ;  /* 0x000d740d01007387 */ /* 0x000fe80000100800 */
[----:B------:R-:W-:Y:S04]  /*4080*/  STL [R1+0xd78], R12 ;  /* 0x000d780c01007387 */ /* 0x000fe80000100800 */
[----:B------:R-:W-:Y:S01]  /*4090*/  STL [R1+0xd7c], R11 ;  /* 0x000d7c0b01007387 */ /* 0x000fe20000100800 */
[----:B------:R-:W-:Y:S01]  /*40a0*/  @!P0 IMAD.IADD R8, R8, 0x1, -R2 ;  /* 0x0000000108088824 */ /* 0x000fe200078e0a02 */
[----:B------:R-:W-:-:S02]  /*40b0*/  ISETP.GE.AND P0, PT, R5, RZ, PT ;  /* 0x000000ff0500720c */ /* 0x000fc40003f06270 */
[----:B------:R-:W-:Y:S04]  /*40c0*/  STL [R1+0xd80], R10 ;  /* 0x000d800a01007387 */ /* 0x000fe80000100800 */
[----:B------:R-:W3:Y:S04]  /*40d0*/  LDL.LU R14, [R1+0xdd0] ;  /* 0x000dd000010e7983 */ /* 0x000ee80000300800 */
[----:B------:R-:W3:Y:S04]  /*40e0*/  LDL.LU R5, [R1+0xdcc] ;  /* 0x000dcc0001057983 */ /* 0x000ee80000300800 */
[----:B0-----:R-:W5:Y:S04]  /*40f0*/  LDL.LU R27, [R1+0xbc] ;  /* 0x0000bc00011b7983 */ /* 0x001f680000300800 */
[----:B------:R-:W5:Y:S04]  /*4100*/  LDL.LU R26, [R1+0xc0] ;  /* 0x0000c000011a7983 */ /* 0x000f680000300800 */
[----:B------:R-:W5:Y:S04]  /*4110*/  LDL.LU R25, [R1+0xc8] ;  /* 0x0000c80001197983 */ /* 0x000f680000300800 */
[----:B------:R-:W5:Y:S04]  /*4120*/  LDL.LU R24, [R1+0xcc] ;  /* 0x0000cc0001187983 */ /* 0x000f680000300800 */
[----:B------:R-:W5:Y:S01]  /*4130*/  LDL.LU R23, [R1+0xc4] ;  /* 0x0000c40001177983 */ /* 0x000f620000300800 */
[----:B------:R-:W-:-:S13]  /*4140*/  ISETP.GT.U32.AND P3, PT, R2, R7, PT ;  /* 0x000000070200720c */ /* 0x000fda0003f64070 */
[----:B------:R-:W-:-:S05]  /*4150*/  @!P3 IMAD.IADD R7, R7, 0x1, -R2 ;  /* 0x000000010707b824 */ /* 0x000fca00078e0a02 */
[----:B------:R-:W-:Y:S01]  /*4160*/  ISETP.GT.U32.AND P1, PT, R2, R7, PT ;  /* 0x000000070200720c */ /* 0x000fe20003f24070 */
[----:B------:R-:W-:-:S04]  /*4170*/  IMAD.HI.U32 R3, R3, R29, RZ ;  /* 0x0000001d03037227 */ /* 0x000fc800078e00ff */
[----:B------:R-:W-:-:S08]  /*4180*/  IMAD.MOV R3, RZ, RZ, -R3 ;  /* 0x000000ffff037224 */ /* 0x000fd000078e0a03 */
[----:B------:R-:W-:Y:S01]  /*4190*/  @!P1 IMAD.IADD R7, R7, 0x1, -R2 ;  /* 0x0000000107079824 */ /* 0x000fe200078e0a02 */
[----:B------:R-:W-:Y:S02]  /*41a0*/  ISETP.GE.AND P1, PT, R22, RZ, PT ;  /* 0x000000ff1600720c */ /* 0x000fe40003f26270 */
[----:B------:R-:W0:Y:S01]  /*41b0*/  S2R R22, SR_TID.X ;  /* 0x0000000000167919 */ /* 0x000e220000002100 */
[----:B------:R-:W-:-:S05]  /*41c0*/  IMAD R3, R2, R3, R29 ;  /* 0x0000000302037224 */ /* 0x000fca00078e021d */
[C---:B------:R-:W-:Y:S02]  /*41d0*/  ISETP.GT.U32.AND P3, PT, R2.reuse, R3, PT ;  /* 0x000000030200720c */ /* 0x040fe40003f64070 */
[----:B------:R-:W-:-:S11]  /*41e0*/  ISETP.GT.U32.AND P2, PT, R2, R4, PT ;  /* 0x000000040200720c */ /* 0x000fd60003f44070 */
[----:B------:R-:W-:-:S05]  /*41f0*/  @!P3 IMAD.IADD R3, R3, 0x1, -R2 ;  /* 0x000000010303b824 */ /* 0x000fca00078e0a02 */
[----:B------:R-:W-:Y:S01]  /*4200*/  ISETP.GT.U32.AND P3, PT, R2, R3, PT ;  /* 0x000000030200720c */ /* 0x000fe20003f64070 */
[--C-:B------:R-:W-:Y:S01]  /*4210*/  @!P2 IMAD.IADD R4, R4, 0x1, -R2.reuse ;  /* 0x000000010404a824 */ /* 0x100fe200078e0a02 */
[----:B------:R-:W-:Y:S02]  /*4220*/  ISETP.GE.AND P2, PT, R0, RZ, PT ;  /* 0x000000ff0000720c */ /* 0x000fe40003f46270 */
[----:B0-----:R-:W-:Y:S01]  /*4230*/  LOP3.LUT R29, R22, 0x7f, RZ, 0xc0, !PT ;  /* 0x0000007f161d7812 */ /* 0x001fe200078ec0ff */
[----:B------:R-:W-:Y:S01]  /*4240*/  @!P4 IMAD.MOV R9, RZ, RZ, -R9 ;  /* 0x000000ffff09c224 */ /* 0x000fe200078e0a09 */
[----:B------:R-:W5:Y:S03]  /*4250*/  LDL.LU R22, [R1+0xa8] ;  /* 0x0000a80001167983 */ /* 0x000f660000300800 */
[----:B--2---:R-:W-:Y:S01]  /*4260*/  IMAD R29, R29, UR5, RZ ;  /* 0x000000051d1d7c24 */ /* 0x004fe2000f8e02ff */
[----:B------:R-:W2:Y:S03]  /*4270*/  LDL.LU R0, [R1+0xac] ;  /* 0x0000ac0001007983 */ /* 0x000ea60000300800 */
[----:B------:R-:W-:-:S02]  /*4280*/  @!P3 IMAD.IADD R3, R3, 0x1, -R2 ;  /* 0x000000010303b824 */ /* 0x000fc400078e0a02 */
[----:B------:R-:W-:Y:S01]  /*4290*/  @!P0 IMAD.MOV R8, RZ, RZ, -R8 ;  /* 0x000000ffff088224 */ /* 0x000fe200078e0a08 */
[----:B----4-:R-:W-:Y:S01]  /*42a0*/  LEA R2, P4, R29, UR14, 0x1 ;  /* 0x0000000e1d027c11 */ /* 0x010fe2000f8808ff */
[----:B------:R-:W-:Y:S01]  /*42b0*/  @!P1 IMAD.MOV R7, RZ, RZ, -R7 ;  /* 0x000000ffff079224 */ /* 0x000fe200078e0a07 */
[----:B------:R-:W-:Y:S01]  /*42c0*/  STL [R1+0xd84], R9 ;  /* 0x000d840901007387 */ /* 0x000fe20000100800 */
[----:B------:R-:W-:Y:S01]  /*42d0*/  @!P6 IMAD.MOV R6, RZ, RZ, -R6 ;  /* 0x000000ffff06e224 */ /* 0x000fe200078e0a06 */
[----:B------:R-:W0:Y:S01]  /*42e0*/  LDCU UR14, c[0x0][0x3ac] ;  /* 0x00007580ff0e77ac */ /* 0x000e220008000800 */
[----:B------:R-:W-:Y:S01]  /*42f0*/  @!P2 IMAD.MOV R4, RZ, RZ, -R4 ;  /* 0x000000ffff04a224 */ /* 0x000fe200078e0a04 */
[----:B------:R-:W-:Y:S01]  /*4300*/  STL [R1+0xd88], R29 ;  /* 0x000d881d01007387 */ /* 0x000fe20000100800 */
[----:B------:R-:W-:-:S03]  /*4310*/  @!P5 IMAD.MOV R3, RZ, RZ, -R3 ;  /* 0x000000ffff03d224 */ /* 0x000fc600078e0a03 */
[----:B------:R-:W-:Y:S04]  /*4320*/  STL [R1+0xce8], R2 ;  /* 0x000ce80201007387 */ /* 0x000fe80000100800 */
[----:B------:R-:W-:Y:S04]  /*4330*/  STL [R1+0xd8c], R8 ;  /* 0x000d8c0801007387 */ /* 0x000fe80000100800 */
[----:B------:R-:W-:Y:S04]  /*4340*/  STL [R1+0xd90], R7 ;  /* 0x000d900701007387 */ /* 0x000fe80000100800 */
[----:B------:R-:W-:Y:S04]  /*4350*/  STL [R1+0xd94], R6 ;  /* 0x000d940601007387 */ /* 0x000fe80000100800 */
[----:B------:R-:W-:Y:S04]  /*4360*/  STL [R1+0xd98], R4 ;  /* 0x000d980401007387 */ /* 0x000fe80000100800 */
[----:B------:R1:W-:Y:S01]  /*4370*/  STL [R1+0xd9c], R3 ;  /* 0x000d9c0301007387 */ /* 0x0003e20000100800 */
[----:B---3--:R-:W-:-:S02]  /*4380*/  ISETP.NE.AND P3, PT, R5, RZ, PT ;  /* 0x000000ff0500720c */ /* 0x008fc40003f65270 */
[----:B------:R-:W-:-:S04]  /*4390*/  LOP3.LUT R5, RZ, R5, RZ, 0x33, !PT ;  /* 0x00000005ff057212 */ /* 0x000fc800078e33ff */
[C---:B-1----:R-:W-:Y:S02]  /*43a0*/  SEL R3, R5.reuse, R14, !P3 ;  /* 0x0000000e05037207 */ /* 0x042fe40005800000 */
[C---:B------:R-:W-:Y:S02]  /*43b0*/  SEL R16, R5.reuse, R16, !P3 ;  /* 0x0000001005107207 */ /* 0x040fe40005800000 */
[C---:B------:R-:W-:Y:S02]  /*43c0*/  SEL R2, R5.reuse, R15, !P3 ;  /* 0x0000000f05027207 */ /* 0x040fe40005800000 */
[C---:B------:R-:W-:Y:S01]  /*43d0*/  SEL R17, R5.reuse, R17, !P3 ;  /* 0x0000001105117207 */ /* 0x040fe20005800000 */
[----:B------:R-:W-:Y:S01]  /*43e0*/  STL [R1+0x4], R3 ;  /* 0x0000040301007387 */ /* 0x000fe20000100800 */
[C---:B------:R-:W-:Y:S02]  /*43f0*/  SEL R18, R5.reuse, R18, !P3 ;  /* 0x0000001205127207 */ /* 0x040fe40005800000 */
[C---:B------:R-:W-:Y:S01]  /*4400*/  SEL R19, R5.reuse, R19, !P3 ;  /* 0x0000001305137207 */ /* 0x040fe20005800000 */
[----:B------:R-:W-:Y:S01]  /*4410*/  STL [R1+0xda0], R16 ;  /* 0x000da01001007387 */ /* 0x000fe20000100800 */
[----:B------:R-:W-:-:S02]  /*4420*/  SEL R20, R5, R20, !P3 ;  /* 0x0000001405147207 */ /* 0x000fc40005800000 */
[C---:B-----5:R-:W-:Y:S01]  /*4430*/  SEL R21, R5.reuse, R21, !P3 ;  /* 0x0000001505157207 */ /* 0x060fe20005800000 */
[----:B------:R1:W-:Y:S01]  /*4440*/  STL [R1], R2 ;  /* 0x0000000201007387 */ /* 0x0003e20000100800 */
[C---:B------:R-:W-:Y:S02]  /*4450*/  SEL R14, R5.reuse, R27, !P3 ;  /* 0x0000001b050e7207 */ /* 0x040fe40005800000 */
[C---:B------:R-:W-:Y:S01]  /*4460*/  SEL R15, R5.reuse, R26, !P3 ;  /* 0x0000001a050f7207 */ /* 0x040fe20005800000 */
[----:B------:R-:W-:Y:S01]  /*4470*/  STL [R1+0xda4], R17 ;  /* 0x000da41101007387 */ /* 0x000fe20000100800 */
[----:B------:R-:W-:-:S03]  /*4480*/  SEL R4, R5, R24, !P3 ;  /* 0x0000001805047207 */ /* 0x000fc60005800000 */
[----:B------:R-:W-:Y:S01]  /*4490*/  STL [R1+0xda8], R18 ;  /* 0x000da81201007387 */ /* 0x000fe20000100800 */
[----:B-1----:R-:W-:-:S03]  /*44a0*/  SEL R2, R5, R25, !P3 ;  /* 0x0000001905027207 */ /* 0x002fc60005800000 */
[----:B------:R-:W-:Y:S01]  /*44b0*/  STL [R1+0xdac], R19 ;  /* 0x000dac1301007387 */ /* 0x000fe20000100800 */
[----:B------:R-:W-:-:S03]  /*44c0*/  SEL R3, R5, R23, !P3 ;  /* 0x0000001705037207 */ /* 0x000fc60005800000 */
[----:B------:R-:W-:Y:S04]  /*44d0*/  STL [R1+0xdb0], R20 ;  /* 0x000db01401007387 */ /* 0x000fe80000100800 */
[----:B------:R-:W-:Y:S04]  /*44e0*/  STL [R1+0xdb4], R21 ;  /* 0x000db41501007387 */ /* 0x000fe80000100800 */
[----:B------:R-:W-:Y:S04]  /*44f0*/  STL [R1+0xdb8], R14 ;  /* 0x000db80e01007387 */ /* 0x000fe80000100800 */
[----:B------:R1:W-:Y:S04]  /*4500*/  STL [R1+0xdbc], R15 ;  /* 0x000dbc0f01007387 */ /* 0x0003e80000100800 */
[----:B------:R3:W-:Y:S04]  /*4510*/  STL [R1+0x14], R2 ;  /* 0x0000140201007387 */ /* 0x0007e80000100800 */
[----:B------:R-:W-:Y:S04]  /*4520*/  STL [R1+0x18], R4 ;  /* 0x0000180401007387 */ /* 0x000fe80000100800 */
[----:B------:R-:W-:Y:S04]  /*4530*/  STL [R1+0x20], R3 ;  /* 0x0000200301007387 */ /* 0x000fe80000100800 */
[----:B-1----:R-:W4:Y:S01]  /*4540*/  LDL.LU R15, [R1+0x40] ;  /* 0x00004000010f7983 */ /* 0x002f220000300800 */
[----:B---3--:R-:W-:-:S02]  /*4550*/  SEL R2, R5, R22, !P3 ;  /* 0x0000001605027207 */ /* 0x008fc40005800000 */
[----:B--2---:R-:W-:-:S03]  /*4560*/  SEL R0, R5, R0, !P3 ;  /* 0x0000000005007207 */ /* 0x004fc60005800000 */
[----:B------:R-:W-:Y:S04]  /*4570*/  STL [R1+0x28], R2 ;  /* 0x0000280201007387 */ /* 0x000fe80000100800 */
[----:B----4-:R1:W-:Y:S04]  /*4580*/  STL [R1+0xdc0], R15 ;  /* 0x000dc00f01007387 */ /* 0x0103e80000100800 */
[----:B------:R-:W-:Y:S04]  /*4590*/  STL [R1+0x34], R0 ;  /* 0x0000340001007387 */ /* 0x000fe80000100800 */
[----:B-1----:R-:W2:Y:S04]  /*45a0*/  LDL.LU R15, [R1+0xb8] ;  /* 0x0000b800010f7983 */ /* 0x002ea80000300800 */
[----:B--2---:R1:W-:Y:S04]  /*45b0*/  STL [R1+0xdc4], R15 ;  /* 0x000dc40f01007387 */ /* 0x0043e80000100800 */
[----:B-1----:R-:W2:Y:S04]  /*45c0*/  LDL.LU R15, [R1+0xb4] ;  /* 0x0000b400010f7983 */ /* 0x002ea80000300800 */
[----:B--2---:R1:W-:Y:S04]  /*45d0*/  STL [R1+0xdc8], R15 ;  /* 0x000dc80f01007387 */ /* 0x0043e80000100800 */
[----:B-1----:R-:W2:Y:S04]  /*45e0*/  LDL.LU R15, [R1+0xb0] ;  /* 0x0000b000010f7983 */ /* 0x002ea80000300800 */
[----:B------:R-:W3:Y:S04]  /*45f0*/  LDL.LU R14, [R1+0x3c] ;  /* 0x00003c00010e7983 */ /* 0x000ee80000300800 */
[----:B------:R-:W4:Y:S04]  /*4600*/  LDL.LU R21, [R1+0x74] ;  /* 0x0000740001157983 */ /* 0x000f280000300800 */
[----:B------:R-:W5:Y:S04]  /*4610*/  LDL.LU R20, [R1+0x8c] ;  /* 0x00008c0001147983 */ /* 0x000f680000300800 */
[----:B------:R-:W3:Y:S04]  /*4620*/  LDL.LU R19, [R1+0x94] ;  /* 0x0000940001137983 */ /* 0x000ee80000300800 */
        /* <DEDUP_REMOVED lines=22> */
[----:B------:R-:W3:Y:S01]  /*4790*/  LDL.LU R2, [R1+0xc] ;  /* 0x00000c0001027983 */ /* 0x000ee20000300800 */
[----:B--2---:R-:W-:-:S05]  /*47a0*/  SEL R15, R5, R15, !P3 ;  /* 0x0000000f050f7207 */ /* 0x004fca0005800000 */
[----:B------:R1:W-:Y:S04]  /*47b0*/  STL [R1+0x48], R15 ;  /* 0x0000480f01007387 */ /* 0x0003e80000100800 */
[----:B-1----:R-:W2:Y:S02]  /*47c0*/  LDL.LU R15, [R1+0xdc8] ;  /* 0x000dc800010f7983 */ /* 0x002ea40000300800 */
[----:B--2---:R-:W-:-:S05]  /*47d0*/  SEL R15, R5, R15, !P3 ;  /* 0x0000000f050f7207 */ /* 0x004fca0005800000 */
[----:B------:R1:W-:Y:S04]  /*47e0*/  STL [R1+0x58], R15 ;  /* 0x0000580f01007387 */ /* 0x0003e80000100800 */
[----:B-1----:R-:W2:Y:S02]  /*47f0*/  LDL.LU R15, [R1+0xdc4] ;  /* 0x000dc400010f7983 */ /* 0x002ea40000300800 */
[----:B--2---:R-:W-:-:S05]  /*4800*/  SEL R15, R5, R15, !P3 ;  /* 0x0000000f050f7207 */ /* 0x004fca0005800000 */
[----:B------:R1:W-:Y:S04]  /*4810*/  STL [R1+0x6c], R15 ;  /* 0x00006c0f01007387 */ /* 0x0003e80000100800 */
[----:B-1----:R-:W2:Y:S01]  /*4820*/  LDL.LU R15, [R1+0xdc0] ;  /* 0x000dc000010f7983 */ /* 0x002ea20000300800 */
[C---:B---3--:R-:W-:Y:S02]  /*4830*/  SEL R14, R5.reuse, R14, !P3 ;  /* 0x0000000e050e7207 */ /* 0x048fe40005800000 */
[C---:B----4-:R-:W-:Y:S02]  /*4840*/  SEL R21, R5.reuse, R21, !P3 ;  /* 0x0000001505157207 */ /* 0x050fe40005800000 */
[C---:B-----5:R-:W-:Y:S02]  /*4850*/  SEL R20, R5.reuse, R20, !P3 ;  /* 0x0000001405147207 */ /* 0x060fe40005800000 */
[----:B------:R-:W-:-:S02]  /*4860*/  SEL R19, R5, R19, !P3 ;  /* 0x0000001305137207 */ /* 0x000fc40005800000 */
[C---:B------:R-:W-:Y:S02]  /*4870*/  SEL R18, R5.reuse, R18, !P3 ;  /* 0x0000001205127207 */ /* 0x040fe40005800000 */
[C---:B------:R-:W-:Y:S02]  /*4880*/  SEL R17, R5.reuse, R17, !P3 ;  /* 0x0000001105117207 */ /* 0x040fe40005800000 */
[C---:B------:R-:W-:Y:S02]  /*4890*/  SEL R16, R5.reuse, R16, !P3 ;  /* 0x0000001005107207 */ /* 0x040fe40005800000 */
[C---:B------:R-:W-:Y:S02]  /*48a0*/  SEL R3, R5.reuse, R3, !P3 ;  /* 0x0000000305037207 */ /* 0x040fe40005800000 */
[C---:B------:R-:W-:Y:S02]  /*48b0*/  SEL R4, R5.reuse, R4, !P3 ;  /* 0x0000000405047207 */ /* 0x040fe40005800000 */
        /* <DEDUP_REMOVED lines=17> */
[----:B--2---:R-:W-:-:S05]  /*49d0*/  SEL R15, R5, R15, !P3 ;  /* 0x0000000f050f7207 */ /* 0x004fca0005800000 */
[----:B------:R1:W-:Y:S04]  /*49e0*/  STL [R1+0x68], R15 ;  /* 0x0000680f01007387 */ /* 0x0003e80000100800 */
[----:B-1----:R-:W2:Y:S04]  /*49f0*/  LDL.LU R15, [R1+0xdbc] ;  /* 0x000dbc00010f7983 */ /* 0x002ea80000300800 */
[----:B------:R1:W-:Y:S04]  /*4a00*/  STL [R1+0x64], R14 ;  /* 0x0000640e01007387 */ /* 0x0003e80000100800 */
[----:B-1----:R-:W3:Y:S04]  /*4a10*/  LDL.LU R14, [R1+0xdb8] ;  /* 0x000db800010e7983 */ /* 0x002ee80000300800 */
[----:B------:R1:W-:Y:S04]  /*4a20*/  STL [R1+0x84], R21 ;  /* 0x0000841501007387 */ /* 0x0003e80000100800 */
[----:B-1----:R-:W4:Y:S04]  /*4a30*/  LDL.LU R21, [R1+0xdb4] ;  /* 0x000db40001157983 */ /* 0x002f280000300800 */
[----:B------:R1:W-:Y:S04]  /*4a40*/  STL [R1+0x8c], R20 ;  /* 0x00008c1401007387 */ /* 0x0003e80000100800 */
[----:B-1----:R-:W5:Y:S04]  /*4a50*/  LDL.LU R20, [R1+0xdb0] ;  /* 0x000db00001147983 */ /* 0x002f680000300800 */
[----:B------:R1:W-:Y:S04]  /*4a60*/  STL [R1+0x94], R19 ;  /* 0x0000941301007387 */ /* 0x0003e80000100800 */
[----:B-1----:R-:W2:Y:S04]  /*4a70*/  LDL.LU R19, [R1+0xdac] ;  /* 0x000dac0001137983 */ /* 0x002ea80000300800 */
        /* <DEDUP_REMOVED lines=43> */
[----:B-1----:R-:W2:Y:S01]  /*4d30*/  LDL.LU R0, [R1+0xd54] ;  /* 0x000d540001007983 */ /* 0x002ea20000300800 */
[----:B------:R-:W-:-:S05]  /*4d40*/  SEL R2, R5, R2, !P3 ;  /* 0x0000000205027207 */ /* 0x000fca0005800000 */
[----:B------:R2:W-:Y:S02]  /*4d50*/  STL [R1+0x80], R2 ;  /* 0x0000800201007387 */ /* 0x0005e40000100800 */
[C---:B--2---:R-:W-:Y:S02]  /*4d60*/  SEL R2, R5.reuse, R0, !P3 ;  /* 0x0000000005027207 */ /* 0x044fe40005800000 */
[----:B------:R-:W2:Y:S04]  /*4d70*/  LDL.LU R0, [R1+0xd50] ;  /* 0x000d500001007983 */ /* 0x000ea80000300800 */
[----:B------:R1:W-:Y:S02]  /*4d80*/  STL [R1+0x7c], R2 ;  /* 0x00007c0201007387 */ /* 0x0003e40000100800 */
[----:B-1----:R-:W-:-:S02]  /*4d90*/  SEL R2, R5, R22, !P3 ;  /* 0x0000001605027207 */ /* 0x002fc40005800000 */
[----:B------:R-:W3:Y:S04]  /*4da0*/  LDL.LU R22, [R1] ;  /* 0x0000000001167983 */ /* 0x000ee80000300800 */
[----:B------:R1:W-:Y:S02]  /*4db0*/  STL [R1+0x78], R2 ;  /* 0x0000780201007387 */ /* 0x0003e40000100800 */
[C---:B-1----:R-:W-:Y:S02]  /*4dc0*/  SEL R2, R5.reuse, R23, !P3 ;  /* 0x0000001705027207 */ /* 0x042fe40005800000 */
[----:B------:R-:W4:Y:S01]  /*4dd0*/  LDL.LU R23, [R1+0x4] ;  /* 0x0000040001177983 */ /* 0x000f220000300800 */
[----:B------:R-:W-:-:S03]  /*4de0*/  SEL R24, R5, R24, !P3 ;  /* 0x0000001805187207 */ /* 0x000fc60005800000 */
[----:B------:R1:W-:Y:S04]  /*4df0*/  STL [R1+0x74], R2 ;  /* 0x0000740201007387 */ /* 0x0003e80000100800 */
[----:B------:R0:W-:Y:S01]  /*4e00*/  STL [R1+0x70], R24 ;  /* 0x0000701801007387 */ /* 0x0001e20000100800 */
[C---:B-1----:R-:W-:Y:S02]  /*4e10*/  SEL R2, R5.reuse, R25, !P3 ;  /* 0x0000001905027207 */ /* 0x042fe40005800000 */
[C---:B------:R-:W-:Y:S02]  /*4e20*/  SEL R25, R5.reuse, R26, !P3 ;  /* 0x0000001a05197207 */ /* 0x040fe40005800000 */
[C---:B0-----:R-:W-:Y:S01]  /*4e30*/  SEL R24, R5.reuse, R27, !P3 ;  /* 0x0000001b05187207 */ /* 0x041fe20005800000 */
[----:B------:R0:W-:Y:S01]  /*4e40*/  STL [R1+0x60], R2 ;  /* 0x0000600201007387 */ /* 0x0001e20000100800 */
[----:B------:R-:W-:-:S03]  /*4e50*/  SEL R13, R5, R13, !P3 ;  /* 0x0000000d050d7207 */ /* 0x000fc60005800000 */
[----:B------:R-:W-:Y:S01]  /*4e60*/  STL [R1+0x5c], R25 ;  /* 0x00005c1901007387 */ /* 0x000fe20000100800 */
[C---:B------:R-:W-:Y:S02]  /*4e70*/  SEL R12, R5.reuse, R12, !P3 ;  /* 0x0000000c050c7207 */ /* 0x040fe40005800000 */
[C---:B0-----:R-:W-:Y:S01]  /*4e80*/  SEL R2, R5.reuse, R28, !P3 ;  /* 0x0000001c05027207 */ /* 0x041fe20005800000 */
[----:B------:R-:W-:Y:S04]  /*4e90*/  STL [R1+0x54], R24 ;  /* 0x0000541801007387 */ /* 0x000fe80000100800 */
[----:B------:R0:W-:Y:S01]  /*4ea0*/  STL [R1+0x50], R2 ;  /* 0x0000500201007387 */ /* 0x0001e20000100800 */
[----:B------:R-:W-:-:S03]  /*4eb0*/  SEL R10, R5, R10, !P3 ;  /* 0x0000000a050a7207 */ /* 0x000fc60005800000 */
[----:B------:R-:W-:Y:S01]  /*4ec0*/  STL [R1+0x4c], R13 ;  /* 0x00004c0d01007387 */ /* 0x000fe20000100800 */
[C---:B------:R-:W-:Y:S02]  /*4ed0*/  SEL R9, R5.reuse, R9, !P3 ;  /* 0x0000000905097207 */ /* 0x040fe40005800000 */
[C---:B0-----:R-:W-:Y:S01]  /*4ee0*/  SEL R2, R5.reuse, R11, !P3 ;  /* 0x0000000b05027207 */ /* 0x041fe20005800000 */
[----:B------:R-:W-:Y:S01]  /*4ef0*/  STL [R1+0x44], R12 ;  /* 0x0000440c01007387 */ /* 0x000fe20000100800 */
[----:B------:R-:W-:-:S03]  /*4f00*/  SEL R7, R5, R7, !P3 ;  /* 0x0000000705077207 */ /* 0x000fc60005800000 */
[----:B------:R0:W-:Y:S01]  /*4f10*/  STL [R1+0x40], R2 ;  /* 0x0000400201007387 */ /* 0x0001e20000100800 */
[----:B------:R-:W-:-:S03]  /*4f20*/  SEL R6, R5, R6, !P3 ;  /* 0x0000000605067207 */ /* 0x000fc60005800000 */
[----:B------:R-:W-:Y:S01]  /*4f30*/  STL [R1+0x3c], R10 ;  /* 0x00003c0a01007387 */ /* 0x000fe20000100800 */
[----:B0-----:R-:W-:-:S03]  /*4f40*/  SEL R2, R5, R8, !P3 ;  /* 0x0000000805027207 */ /* 0x001fc60005800000 */
[----:B------:R-:W-:Y:S04]  /*4f50*/  STL [R1+0x38], R9 ;  /* 0x0000380901007387 */ /* 0x000fe80000100800 */
[----:B------:R0:W-:Y:S04]  /*4f60*/  STL [R1+0x30], R2 ;  /* 0x0000300201007387 */ /* 0x0001e80000100800 */
[----:B------:R-:W-:Y:S04]  /*4f70*/  STL [R1+0x2c], R7 ;  /* 0x00002c0701007387 */ /* 0x000fe80000100800 */
[----:B------:R-:W5:Y:S01]  /*4f80*/  LDL.LU R11, [R1+0x14] ;  /* 0x00001400010b7983 */ /* 0x000f620000300800 */
[----:B0-----:R-:W-:-:S03]  /*4f90*/  SEL R2, R5, R4, !P3 ;  /* 0x0000000405027207 */ /* 0x001fc60005800000 */
[----:B------:R-:W-:Y:S01]  /*4fa0*/  STL [R1+0x24], R6 ;  /* 0x0000240601007387 */ /* 0x000fe20000100800 */
[----:B------:R-:W-:-:S03]  /*4fb0*/  LEA.HI.X.SX32 R29, R29, UR15, 0x1, P4 ;  /* 0x0000000f1d1d7c11 */ /* 0x000fc6000a0f0eff */
[----:B------:R-:W5:Y:S04]  /*4fc0*/  LDL.LU R12, [R1+0x18] ;  /* 0x00001800010c7983 */ /* 0x000f680000300800 */
[----:B------:R0:W-:Y:S04]  /*4fd0*/  STL [R1+0x1c], R2 ;  /* 0x00001c0201007387 */ /* 0x0001e80000100800 */
[----:B------:R-:W5:Y:S01]  /*4fe0*/  LDL.LU R13, [R1+0x20] ;  /* 0x00002000010d7983 */ /* 0x000f620000300800 */
[----:B0-----:R-:W-:-:S05]  /*4ff0*/  SEL R2, R5, R3, !P3 ;  /* 0x0000000305027207 */ /* 0x001fca0005800000 */
[----:B------:R-:W-:Y:S04]  /*5000*/  STL [R1+0xcec], R2 ;  /* 0x000cec0201007387 */ /* 0x000fe80000100800 */
[----:B------:R2:W-:Y:S04]  /*5010*/  STL [R1+0xce4], R29 ;  /* 0x000ce41d01007387 */ /* 0x0005e80000100800 */
[----:B------:R-:W5:Y:S01]  /*5020*/  LDL.LU R25, [R1+0x28] ;  /* 0x0000280001197983 */ /* 0x000f620000300800 */
[----:B--2---:R-:W-:Y:S02]  /*5030*/  IMAD R29, R0, UR4, RZ ;  /* 0x00000004001d7c24 */ /* 0x004fe4000f8e02ff */
[----:B---3--:R-:W-:-:S02]  /*5040*/  IMAD R2, R22, UR6, RZ ;  /* 0x0000000616027c24 */ /* 0x008fc4000f8e02ff */
[----:B----4-:R-:W-:-:S05]  /*5050*/  IMAD R0, R23, UR6, RZ ;  /* 0x0000000617007c24 */ /* 0x010fca000f8e02ff */
[----:B------:R0:W-:Y:S04]  /*5060*/  STL [R1+0xc], R0 ;  /* 0x00000c0001007387 */ /* 0x0001e80000100800 */
[----:B------:R-:W-:Y:S04]  /*5070*/  STL [R1+0x8], R2 ;  /* 0x0000080201007387 */ /* 0x000fe80000100800 */
[----:B------:R-:W2:Y:S01]  /*5080*/  LDL.LU R23, [R1+0x34] ;  /* 0x0000340001177983 */ /* 0x000ea20000300800 */
[----:B0-----:R-:W-:-:S03]  /*5090*/  IMAD R0, R16, UR6, RZ ;  /* 0x0000000610007c24 */ /* 0x001fc6000f8e02ff */
[----:B------:R-:W-:Y:S04]  /*50a0*/  STL [R1+0xe8], R29 ;  /* 0x0000e81d01007387 */ /* 0x000fe80000100800 */
[----:B------:R0:W-:Y:S04]  /*50b0*/  STL [R1+0x4], R0 ;  /* 0x0000040001007387 */ /* 0x0001e80000100800 */
[----:B------:R-:W-:Y:S04]  /*50c0*/  STL [R1+0xcf0], R29 ;  /* 0x000cf01d01007387 */ /* 0x000fe80000100800 */
[----:B------:R-:W3:Y:S01]  /*50d0*/  LDL.LU R22, [R1+0x48] ;  /* 0x0000480001167983 */ /* 0x000ee20000300800 */
[----:B0-----:R-:W-:-:S03]  /*50e0*/  IMAD R0, R17, UR6, RZ ;  /* 0x0000000611007c24 */ /* 0x001fc6000f8e02ff */
[----:B------:R-:W4:Y:S04]  /*50f0*/  LDL.LU R24, [R1+0x58] ;  /* 0x0000580001187983 */ /* 0x000f280000300800 */
[----:B------:R0:W-:Y:S04]  /*5100*/  STL [R1], R0 ;  /* 0x0000000001007387 */ /* 0x0001e80000100800 */
[----:B------:R-:W4:Y:S01]  /*5110*/  LDL.LU R26, [R1+0x6c] ;  /* 0x00006c00011a7983 */ /* 0x000f220000300800 */
[----:B------:R-:W-:Y:S02]  /*5120*/  IMAD R28, R18, UR6, RZ ;  /* 0x00000006121c7c24 */ /* 0x000fe4000f8e02ff */
[----:B------:R-:W-:Y:S01]  /*5130*/  IMAD R27, R19, UR6, RZ ;  /* 0x00000006131b7c24 */ /* 0x000fe2000f8e02ff */
[----:B------:R-:W4:Y:S01]  /*5140*/  LDL.LU R10, [R1+0x68] ;  /* 0x00006800010a7983 */ /* 0x000f220000300800 */
[----:B-----5:R-:W-:-:S02]  /*5150*/  IMAD R20, R20, UR6, RZ ;  /* 0x0000000614147c24 */ /* 0x020fc4000f8e02ff */
[----:B------:R-:W-:Y:S01]  /*5160*/  IMAD R21, R21, UR6, RZ ;  /* 0x0000000615157c24 */ /* 0x000fe2000f8e02ff */
[----:B------:R-:W-:Y:S01]  /*5170*/  STL [R1+0xcf4], R28 ;  /* 0x000cf41c01007387 */ /* 0x000fe20000100800 */
[----:B------:R-:W-:Y:S02]  /*5180*/  IMAD R14, R14, UR6, RZ ;  /* 0x000000060e0e7c24 */ /* 0x000fe4000f8e02ff */
[----:B------:R-:W-:Y:S01]  /*5190*/  IMAD R15, R15, UR6, RZ ;  /* 0x000000060f0f7c24 */ /* 0x000fe2000f8e02ff */
[----:B------:R-:W-:Y:S04]  /*51a0*/  STL [R1+0xcf8], R27 ;  /* 0x000cf81b01007387 */ /* 0x000fe80000100800 */
[----:B------:R1:W-:Y:S04]  /*51b0*/  STL [R1+0xcfc], R20 ;  /* 0x000cfc1401007387 */ /* 0x0003e80000100800 */
[----:B------:R-:W-:Y:S04]  /*51c0*/  STL [R1+0xce0], R21 ;  /* 0x000ce01501007387 */ /* 0x000fe80000100800 */
[----:B------:R-:W-:Y:S01]  /*51d0*/  STL [R1+0xcdc], R14 ;  /* 0x000cdc0e01007387 */ /* 0x000fe20000100800 */
[----:B0-----:R-:W-:-:S03]  /*51e0*/  IMAD R0, R11, UR6, RZ ;  /* 0x000000060b007c24 */ /* 0x001fc6000f8e02ff */
[----:B------:R-:W-:Y:S04]  /*51f0*/  STL [R1+0xcd8], R15 ;  /* 0x000cd80f01007387 */ /* 0x000fe80000100800 */
[----:B------:R0:W-:Y:S01]  /*5200*/  STL [R1+0xcd4], R0 ;  /* 0x000cd40001007387 */ /* 0x0001e20000100800 */
[----:B------:R-:W-:-:S03]  /*5210*/  IMAD R3, R12, UR6, RZ ;  /* 0x000000060c037c24 */ /* 0x000fc6000f8e02ff */
[----:B------:R-:W5:Y:S04]  /*5220*/  LDL.LU R11, [R1+0x64] ;  /* 0x00006400010b7983 */ /* 0x000f680000300800 */
[----:B------:R-:W-:Y:S01]  /*5230*/  STL [R1+0xd00], R3 ;  /* 0x000d000301007387 */ /* 0x000fe20000100800 */
[----:B------:R-:W-:-:S03]  /*5240*/  IMAD R4, R13, UR6, RZ ;  /* 0x000000060d047c24 */ /* 0x000fc6000f8e02ff */
[----:B------:R-:W5:Y:S04]  /*5250*/  LDL.LU R12, [R1+0x84] ;  /* 0x00008400010c7983 */ /* 0x000f680000300800 */
[----:B------:R-:W5:Y:S04]  /*5260*/  LDL.LU R13, [R1+0x8c] ;  /* 0x00008c00010d7983 */ /* 0x000f680000300800 */
[----:B------:R0:W-:Y:S04]  /*5270*/  STL [R1+0xd04], R4 ;  /* 0x000d040401007387 */ /* 0x0001e80000100800 */
[----:B------:R-:W5:Y:S04]  /*5280*/  LDL.LU R16, [R1+0x94] ;  /* 0x0000940001107983 */ /* 0x000f680000300800 */
[----:B------:R-:W5:Y:S01]  /*5290*/  LDL.LU R17, [R1+0x9c] ;  /* 0x00009c0001117983 */ /* 0x000f620000300800 */
[----:B------:R-:W-:-:S05]  /*52a0*/  IMAD R5, R25, UR6, RZ ;  /* 0x0000000619057c24 */ /* 0x000fca000f8e02ff */
[----:B------:R-:W-:Y:S04]  /*52b0*/  STL [R1+0xd08], R5 ;  /* 0x000d080501007387 */ /* 0x000fe80000100800 */
[----:B------:R-:W5:Y:S04]  /*52c0*/  LDL.LU R18, [R1+0xa4] ;  /* 0x0000a40001127983 */ /* 0x000f680000300800 */
[----:B------:R-:W5:Y:S01]  /*52d0*/  LDL.LU R19, [R1+0xb8] ;  /* 0x0000b80001137983 */ /* 0x000f620000300800 */
[----:B--2---:R-:W-:-:S05]  /*52e0*/  IMAD R6, R23, UR6, RZ ;  /* 0x0000000617067c24 */ /* 0x004fca000f8e02ff */
[----:B------:R-:W-:Y:S01]  /*52f0*/  STL [R1+0xd0c], R6 ;  /* 0x000d0c0601007387 */ /* 0x000fe20000100800 */
[----:B---3--:R-:W-:-:S03]  /*5300*/  IMAD R7, R22, UR6, RZ ;  /* 0x0000000616077c24 */ /* 0x008fc6000f8e02ff */
[----:B------:R-:W2:Y:S01]  /*5310*/  LDL.LU R22, [R1+0xc0] ;  /* 0x0000c00001167983 */ /* 0x000ea20000300800 */
[----:B----4-:R-:W-:-:S03]  /*5320*/  IMAD R8, R24, UR6, RZ ;  /* 0x0000000618087c24 */ /* 0x010fc6000f8e02ff */
[----:B------:R-:W3:Y:S04]  /*5330*/  LDL.LU R23, [R1+0xc8] ;  /* 0x0000c80001177983 */ /* 0x000ee80000300800 */
[----:B------:R-:W-:Y:S01]  /*5340*/  STL [R1+0xd10], R7 ;  /* 0x000d100701007387 */ /* 0x000fe20000100800 */
[----:B------:R-:W-:-:S03]  /*5350*/  IMAD R9, R26, UR6, RZ ;  /* 0x000000061a097c24 */ /* 0x000fc6000f8e02ff */
[----:B------:R-:W4:Y:S04]  /*5360*/  LDL.LU R24, [R1+0xe4] ;  /* 0x0000e40001187983 */ /* 0x000f280000300800 */
[----:B------:R-:W4:Y:S04]  /*5370*/  LDL.LU R25, [R1+0xe0] ;  /* 0x0000e00001197983 */ /* 0x000f280000300800 */
[----:B------:R-:W-:Y:S04]  /*5380*/  STL [R1+0xd14], R8 ;  /* 0x000d140801007387 */ /* 0x000fe80000100800 */
[----:B------:R-:W4:Y:S04]  /*5390*/  LDL.LU R26, [R1+0xdc] ;  /* 0x0000dc00011a7983 */ /* 0x000f280000300800 */
[----:B-1----:R-:W0:Y:S04]  /*53a0*/  LDL.LU R20, [R1+0xd8] ;  /* 0x0000d80001147983 */ /* 0x002e280000300800 */
[----:B------:R-:W-:Y:S04]  /*53b0*/  STL [R1+0xd18], R9 ;  /* 0x000d180901007387 */ /* 0x000fe80000100800 */
[----:B------:R-:W4:Y:S04]  /*53c0*/  LDL.LU R27, [R1+0xd4] ;  /* 0x0000d400011b7983 */ /* 0x000f280000300800 */
[----:B------:R-:W4:Y:S04]  /*53d0*/  LDL.LU R28, [R1+0xd0] ;  /* 0x0000d000011c7983 */ /* 0x000f280000300800 */
[----:B------:R-:W4:Y:S04]  /*53e0*/  LDL.LU R29, [R1+0xcc] ;  /* 0x0000cc00011d7983 */ /* 0x000f280000300800 */
[----:B------:R-:W4:Y:S01]  /*53f0*/  LDL.LU R2, [R1+0xc4] ;  /* 0x0000c40001027983 */ /* 0x000f220000300800 */
[----:B------:R-:W-:-:S02]  /*5400*/  IMAD R10, R10, UR6, RZ ;  /* 0x000000060a0a7c24 */ /* 0x000fc4000f8e02ff */
[----:B-----5:R-:W-:-:S03]  /*5410*/  IMAD R11, R11, UR6, RZ ;  /* 0x000000060b0b7c24 */ /* 0x020fc6000f8e02ff */
[----:B------:R-:W-:Y:S01]  /*5420*/  STL [R1+0xd1c], R10 ;  /* 0x000d1c0a01007387 */ /* 0x000fe20000100800 */
[----:B------:R-:W-:-:S03]  /*5430*/  IMAD R12, R12, UR6, RZ ;  /* 0x000000060c0c7c24 */ /* 0x000fc6000f8e02ff */
[----:B------:R-:W-:Y:S01]  /*5440*/  STL [R1+0xd20], R11 ;  /* 0x000d200b01007387 */ /* 0x000fe20000100800 */
[----:B------:R-:W-:-:S03]  /*5450*/  IMAD R13, R13, UR6, RZ ;  /* 0x000000060d0d7c24 */ /* 0x000fc6000f8e02ff */
[----:B------:R-:W-:Y:S01]  /*5460*/  STL [R1+0xd24], R12 ;  /* 0x000d240c01007387 */ /* 0x000fe20000100800 */
[----:B------:R-:W-:-:S03]  /*5470*/  IMAD R16, R16, UR6, RZ ;  /* 0x0000000610107c24 */ /* 0x000fc6000f8e02ff */
[----:B------:R-:W-:Y:S01]  /*5480*/  STL [R1+0xd28], R13 ;  /* 0x000d280d01007387 */ /* 0x000fe20000100800 */
[----:B------:R-:W-:-:S03]  /*5490*/  IMAD R17, R17, UR6, RZ ;  /* 0x0000000611117c24 */ /* 0x000fc6000f8e02ff */
[----:B------:R-:W-:Y:S04]  /*54a0*/  STL [R1+0xd2c], R16 ;  /* 0x000d2c1001007387 */ /* 0x000fe80000100800 */
[----:B------:R-:W-:Y:S01]  /*54b0*/  STL [R1+0xd30], R17 ;  /* 0x000d301101007387 */ /* 0x000fe20000100800 */
[----:B------:R-:W-:Y:S02]  /*54c0*/  IMAD R18, R18, UR6, RZ ;  /* 0x0000000612127c24 */ /* 0x000fe4000f8e02ff */
[----:B------:R-:W-:-:S03]  /*54d0*/  IMAD R19, R19, UR6, RZ ;  /* 0x0000000613137c24 */ /* 0x000fc6000f8e02ff */
[----:B------:R-:W-:Y:S04]  /*54e0*/  STL [R1+0xd34], R18 ;  /* 0x000d341201007387 */ /* 0x000fe80000100800 */
[----:B------:R-:W-:Y:S01]  /*54f0*/  STL [R1+0xd38], R19 ;  /* 0x000d381301007387 */ /* 0x000fe20000100800 */
[----:B--2---:R-:W-:Y:S02]  /*5500*/  IMAD R22, R22, UR6, RZ ;  /* 0x0000000616167c24 */ /* 0x004fe4000f8e02ff */
[----:B---3--:R-:W-:-:S03]  /*5510*/  IMAD R23, R23, UR6, RZ ;  /* 0x0000000617177c24 */ /* 0x008fc6000f8e02ff */
[----:B------:R-:W-:Y:S01]  /*5520*/  STL [R1+0xd3c], R22 ;  /* 0x000d3c1601007387 */ /* 0x000fe20000100800 */
[----:B----4-:R-:W-:-:S03]  /*5530*/  IMAD R24, R24, UR6, RZ ;  /* 0x0000000618187c24 */ /* 0x010fc6000f8e02ff */
[----:B------:R-:W-:Y:S01]  /*5540*/  STL [R1+0xd40], R23 ;  /* 0x000d401701007387 */ /* 0x000fe20000100800 */
[----:B------:R-:W-:-:S03]  /*5550*/  IMAD R25, R25, UR6, RZ ;  /* 0x0000000619197c24 */ /* 0x000fc6000f8e02ff */
[----:B------:R-:W-:Y:S01]  /*5560*/  STL [R1+0xd44], R24 ;  /* 0x000d441801007387 */ /* 0x000fe20000100800 */
[----:B------:R-:W-:-:S03]  /*5570*/  IMAD R26, R26, UR6, RZ ;  /* 0x000000061a1a7c24 */ /* 0x000fc6000f8e02ff */
[----:B------:R-:W-:Y:S01]  /*5580*/  STL [R1+0xd48], R25 ;  /* 0x000d481901007387 */ /* 0x000fe20000100800 */
[----:B0-----:R-:W-:-:S03]  /*5590*/  IMAD R0, R20, UR6, RZ ;  /* 0x0000000614007c24 */ /* 0x001fc6000f8e02ff */
[----:B------:R-:W-:Y:S04]  /*55a0*/  STL [R1+0xd4c], R26 ;  /* 0x000d4c1a01007387 */ /* 0x000fe80000100800 */
[----:B------:R-:W2:Y:S04]  /*55b0*/  LDL.LU R14, [R1+0xbc] ;  /* 0x0000bc00010e7983 */ /* 0x000ea80000300800 */
[----:B------:R-:W3:Y:S04]  /*55c0*/  LDL.LU R21, [R1+0xb4] ;  /* 0x0000b40001157983 */ /* 0x000ee80000300800 */
[----:B------:R0:W-:Y:S01]  /*55d0*/  STL [R1+0x14], R0 ;  /* 0x0000140001007387 */ /* 0x0001e20000100800 */
[----:B------:R-:W-:-:S02]  /*55e0*/  IMAD R4, R28, UR6, RZ ;  /* 0x000000061c047c24 */ /* 0x000fc4000f8e02ff */
[----:B------:R-:W-:Y:S02]  /*55f0*/  IMAD R3, R29, UR6, RZ ;  /* 0x000000061d037c24 */ /* 0x000fe4000f8e02ff */
[----:B0-----:R-:W-:-:S05]  /*5600*/  IMAD R0, R27, UR6, RZ ;  /* 0x000000061b007c24 */ /* 0x001fca000f8e02ff */
[----:B------:R0:W-:Y:S04]  /*5610*/  STL [R1+0x18], R0 ;  /* 0x0000180001007387 */ /* 0x0001e80000100800 */
[----:B------:R1:W-:Y:S04]  /*5620*/  STL [R1+0x20], R4 ;  /* 0x0000200401007387 */ /* 0x0003e80000100800 */
[----:B------:R-:W4:Y:S01]  /*5630*/  LDL.LU R26, [R1+0xb0] ;  /* 0x0000b000011a7983 */ /* 0x000f220000300800 */
[----:B0-----:R-:W-:-:S03]  /*5640*/  IMAD R0, R2, UR6, RZ ;  /* 0x0000000602007c24 */ /* 0x001fc6000f8e02ff */
[----:B------:R0:W-:Y:S04]  /*5650*/  STL [R1+0x28], R3 ;  /* 0x0000280301007387 */ /* 0x0001e80000100800 */
[----:B------:R-:W5:Y:S04]  /*5660*/  LDL.LU R25, [R1+0xac] ;  /* 0x0000ac0001197983 */ /* 0x000f680000300800 */
[----:B------:R3:W-:Y:S04]  /*5670*/  STL [R1+0x34], R0 ;  /* 0x0000340001007387 */ /* 0x0007e80000100800 */
[----:B------:R-:W5:Y:S04]  /*5680*/  LDL.LU R24, [R1+0xa8] ;  /* 0x0000a80001187983 */ /* 0x000f680000300800 */
        /* <DEDUP_REMOVED lines=15> */
[----:B-1----:R-:W5:Y:S04]  /*5780*/  LDL.LU R4, [R1+0x40] ;  /* 0x0000400001047983 */ /* 0x002f680000300800 */
[----:B0-----:R-:W5:Y:S04]  /*5790*/  LDL.LU R3, [R1+0x3c] ;  /* 0x00003c0001037983 */ /* 0x001f680000300800 */
[----:B------:R-:W5:Y:S04]  /*57a0*/  LDL.LU R20, [R1+0x38] ;  /* 0x0000380001147983 */ /* 0x000f680000300800 */
[----:B------:R-:W5:Y:S04]  /*57b0*/  LDL.LU R27, [R1+0x30] ;  /* 0x00003000011b7983 */ /* 0x000f680000300800 */
[----:B------:R-:W5:Y:S04]  /*57c0*/  LDL.LU R28, [R1+0x2c] ;  /* 0x00002c00011c7983 */ /* 0x000f680000300800 */
[----:B------:R-:W5:Y:S04]  /*57d0*/  LDL.LU R29, [R1+0x24] ;  /* 0x00002400011d7983 */ /* 0x000f680000300800 */
[----:B------:R-:W5:Y:S01]  /*57e0*/  LDL.LU R2, [R1+0x1c] ;  /* 0x00001c0001027983 */ /* 0x000f620000300800 */
[----:B--2---:R-:W-:-:S02]  /*57f0*/  IMAD R14, R14, UR6, RZ ;  /* 0x000000060e0e7c24 */ /* 0x004fc4000f8e02ff */
[----:B---3--:R-:W-:Y:S02]  /*5800*/  IMAD R0, R21, UR6, RZ ;  /* 0x0000000615007c24 */ /* 0x008fe4000f8e02ff */
[----:B------:R-:W2:Y:S04]  /*5810*/  LDL.LU R21, [R1+0xc] ;  /* 0x00000c0001157983 */ /* 0x000ea80000300800 */
[----:B------:R0:W-:Y:S04]  /*5820*/  STL [R1+0x48], R14 ;  /* 0x0000480e01007387 */ /* 0x0001e80000100800 */
[----:B0-----:R-:W3:Y:S04]  /*5830*/  LDL.LU R14, [R1+0x8] ;  /* 0x00000800010e7983 */ /* 0x001ee80000300800 */
[----:B------:R0:W-:Y:S04]  /*5840*/  STL [R1+0x58], R0 ;  /* 0x0000580001007387 */ /* 0x0001e80000100800 */
[----:B------:R-:W2:Y:S01]  /*5850*/  LDL.LU R15, [R1+0x4] ;  /* 0x00000400010f7983 */ /* 0x000ea20000300800 */
[----:B----4-:R-:W-:-:S03]  /*5860*/  IMAD R26, R26, UR6, RZ ;  /* 0x000000061a1a7c24 */ /* 0x010fc6000f8e02ff */
[----:B0-----:R-:W4:Y:S01]  /*5870*/  LDL.LU R0, [R1] ;  /* 0x0000000001007983 */ /* 0x001f220000300800 */
[----:B-----5:R-:W-:-:S03]  /*5880*/  IMAD R25, R25, UR6, RZ ;  /* 0x0000000619197c24 */ /* 0x020fc6000f8e02ff */
[----:B------:R0:W-:Y:S01]  /*5890*/  STL [R1+0x64], R26 ;  /* 0x0000641a01007387 */ /* 0x0001e20000100800 */
[----:B------:R-:W-:-:S03]  /*58a0*/  IMAD R24, R24, UR6, RZ ;  /* 0x0000000618187c24 */ /* 0x000fc6000f8e02ff */
[----:B0-----:R-:W5:Y:S01]  /*58b0*/  LDL.LU R26, [R1+0xd4c] ;  /* 0x000d4c00011a7983 */ /* 0x001f620000300800 */
[----:B------:R-:W-:-:S03]  /*58c0*/  IMAD R23, R23, UR6, RZ ;  /* 0x0000000617177c24 */ /* 0x000fc6000f8e02ff */
[----:B------:R0:W-:Y:S01]  /*58d0*/  STL [R1+0x68], R25 ;  /* 0x0000681901007387 */ /* 0x0001e20000100800 */
[----:B------:R-:W-:Y:S02]  /*58e0*/  IMAD R22, R22, UR6, RZ ;  /* 0x0000000616167c24 */ /* 0x000fe4000f8e02ff */
[----:B------:R-:W-:Y:S01]  /*58f0*/  IMAD R19, R19, UR6, RZ ;  /* 0x0000000613137c24 */ /* 0x000fe2000f8e02ff */
[----:B0-----:R-:W2:Y:S01]  /*5900*/  LDL.LU R25, [R1+0xd48] ;  /* 0x000d480001197983 */ /* 0x001ea20000300800 */
[----:B------:R-:W-:-:S03]  /*5910*/  IMAD R18, R18, UR6, RZ ;  /* 0x0000000612127c24 */ /* 0x000fc6000f8e02ff */
[----:B------:R0:W-:Y:S01]  /*5920*/  STL [R1+0x6c], R24 ;  /* 0x00006c1801007387 */ /* 0x0001e20000100800 */
[----:B------:R-:W-:Y:S02]  /*5930*/  IMAD R17, R17, UR6, RZ ;  /* 0x0000000611117c24 */ /* 0x000fe4000f8e02ff */
[----:B------:R-:W-:Y:S01]  /*5940*/  IMAD R16, R16, UR6, RZ ;  /* 0x0000000610107c24 */ /* 0x000fe2000f8e02ff */
[----:B0-----:R-:W2:Y:S04]  /*5950*/  LDL.LU R24, [R1+0xd44] ;  /* 0x000d440001187983 */ /* 0x001ea80000300800 */
[----:B------:R0:W-:Y:S01]  /*5960*/  STL [R1+0x84], R23 ;  /* 0x0000841701007387 */ /* 0x0001e20000100800 */
[----:B------:R-:W-:-:S03]  /*5970*/  IMAD R13, R13, UR6, RZ ;  /* 0x000000060d0d7c24 */ /* 0x000fc6000f8e02ff */
        /* <DEDUP_REMOVED lines=46> */
[----:B------:R0:W-:Y:S04]  /*5c60*/  STL [R1+0x3c], R3 ;  /* 0x00003c0301007387 */ /* 0x0001e80000100800 */
        /* <DEDUP_REMOVED lines=10> */
[----:B0-----:R-:W2:Y:S02]  /*5d10*/  LDL.LU R2, [R1+0xcec] ;  /* 0x000cec0001027983 */ /* 0x001ea40000300800 */
[----:B--2---:R-:W-:-:S05]  /*5d20*/  IMAD R2, R2, UR6, RZ ;  /* 0x0000000602027c24 */ /* 0x004fca000f8e02ff */
[----:B------:R0:W-:Y:S04]  /*5d30*/  STL [R1+0x10], R2 ;  /* 0x0000100201007387 */ /* 0x0001e80000100800 */
[----:B0-----:R-:W2:Y:S01]  /*5d40*/  LDL.LU R2, [R1+0xce8] ;  /* 0x000ce80001027983 */ /* 0x001ea20000300800 */
[----:B------:R-:W-:-:S05]  /*5d50*/  LEA R29, P0, R29, UR12, 0x1 ;  /* 0x0000000c1d1d7c11 */ /* 0x000fca000f8008ff */
[----:B------:R2:W-:Y:S02]  /*5d60*/  STL [R1+0x6b8], R29 ;  /* 0x0006b81d01007387 */ /* 0x0005e40000100800 */
[----:B--2---:R-:W-:-:S05]  /*5d70*/  LEA R29, P2, R21, R2, 0x1 ;  /* 0x00000002151d7211 */ /* 0x004fca00078408ff */
[----:B------:R3:W-:Y:S02]  /*5d80*/  STL [R1+0xca0], R29 ;  /* 0x000ca01d01007387 */ /* 0x0007e40000100800 */
[----:B---3--:R-:W-:-:S05]  /*5d90*/  LEA R29, P3, R14, R2, 0x1 ;  /* 0x000000020e1d7211 */ /* 0x008fca00078608ff */
[----:B------:R0:W-:Y:S02]  /*5da0*/  STL [R1+0xca4], R29 ;  /* 0x000ca41d01007387 */ /* 0x0001e40000100800 */
[----:B0-----:R-:W-:-:S05]  /*5db0*/  LEA R29, P4, R15, R2, 0x1 ;  /* 0x000000020f1d7211 */ /* 0x001fca00078808ff */
[----:B------:R4:W-:Y:S02]  /*5dc0*/  STL [R1+0xca8], R29 ;  /* 0x000ca81d01007387 */ /* 0x0009e40000100800 */
[----:B----4-:R-:W-:-:S05]  /*5dd0*/  LEA R29, P5, R0, R2, 0x1 ;  /* 0x00000002001d7211 */ /* 0x010fca00078a08ff */
[----:B------:R0:W-:Y:S02]  /*5de0*/  STL [R1+0xcac], R29 ;  /* 0x000cac1d01007387 */ /* 0x0001e40000100800 */
[----:B0-----:R-:W-:-:S05]  /*5df0*/  LEA R29, P6, R28, R2, 0x1 ;  /* 0x000000021c1d7211 */ /* 0x001fca00078c08ff */
[----:B------:R0:W-:Y:S02]  /*5e00*/  STL [R1+0xcb0], R29 ;  /* 0x000cb01d01007387 */ /* 0x0001e40000100800 */
[----:B0-----:R-:W-:-:S05]  /*5e10*/  LEA R29, P1, R27, R2, 0x1 ;  /* 0x000000021b1d7211 */ /* 0x001fca00078208ff */
[----:B------:R0:W-:Y:S04]  /*5e20*/  STL [R1+0xcb4], R29 ;  /* 0x000cb41d01007387 */ /* 0x0001e80000100800 */
[----:B0-----:R-:W2:Y:S02]  /*5e30*/  LDL.LU R29, [R1+0xce4] ;  /* 0x000ce400011d7983 */ /* 0x001ea40000300800 */
[----:B--2---:R-:W-:-:S05]  /*5e40*/  LEA.HI.X.SX32 R21, R21, R29, 0x1, P2 ;  /* 0x0000001d15157211 */ /* 0x004fca00010f0eff */
[----:B------:R0:W-:Y:S02]  /*5e50*/  STL [R1+0xc98], R21 ;  /* 0x000c981501007387 */ /* 0x0001e40000100800 */
[----:B0-----:R-:W-:-:S05]  /*5e60*/  LEA R21, P2, R20, R2, 0x1 ;  /* 0x0000000214157211 */ /* 0x001fca00078408ff */
[----:B------:R0:W-:Y:S04]  /*5e70*/  STL [R1+0xc9c], R21 ;  /* 0x000c9c1501007387 */ /* 0x0001e80000100800 */
[----:B0-----:R-:W2:Y:S01]  /*5e80*/  LDL.LU R21, [R1+0xce0] ;  /* 0x000ce00001157983 */ /* 0x001ea20000300800 */
[----:B------:R-:W-:-:S05]  /*5e90*/  LEA.HI.X.SX32 R14, R14, R29, 0x1, P3 ;  /* 0x0000001d0e0e7211 */ /* 0x000fca00018f0eff */
[----:B------:R2:W-:Y:S02]  /*5ea0*/  STL [R1+0xc90], R14 ;  /* 0x000c900e01007387 */ /* 0x0005e40000100800 */
[----:B--2---:R-:W-:-:S05]  /*5eb0*/  LEA R14, P3, R21, R2, 0x1 ;  /* 0x00000002150e7211 */ /* 0x004fca00078608ff */
        /* <DEDUP_REMOVED lines=13> */
[----:B------:R2:W-:Y:S01]  /*5f90*/  STL [R1+0xc78], R28 ;  /* 0x000c781c01007387 */ /* 0x0005e20000100800 */
[-C--:B------:R-:W-:Y:S02]  /*5fa0*/  LEA.HI.X.SX32 R14, R14, R29.reuse, 0x1, P4 ;  /* 0x0000001d0e0e7211 */ /* 0x080fe400020f0eff */
[----:B------:R-:W-:Y:S02]  /*5fb0*/  LEA.HI.X.SX32 R15, R15, R29, 0x1, P5 ;  /* 0x0000001d0f0f7211 */ /* 0x000fe400028f0eff */
[----:B--2---:R-:W-:-:S05]  /*5fc0*/  LEA R28, P6, R0, R2, 0x1 ;  /* 0x00000002001c7211 */ /* 0x004fca00078c08ff */
[----:B------:R0:W-:Y:S02]  /*5fd0*/  STL [R1+0xc7c], R28 ;  /* 0x000c7c1c01007387 */ /* 0x0001e40000100800 */
[----:B0-----:R-:W-:Y:S02]  /*5fe0*/  LEA.HI.X.SX32 R28, R27, R29, 0x1, P1 ;  /* 0x0000001d1b1c7211 */ /* 0x001fe400008f0eff */
[----:B------:R-:W-:-:S03]  /*5ff0*/  LEA R27, P1, R3, R2, 0x1 ;  /* 0x00000002031b7211 */ /* 0x000fc600078208ff */
[----:B------:R0:W-:Y:S04]  /*6000*/  STL [R1+0xc70], R28 ;  /* 0x000c701c01007387 */ /* 0x0001e80000100800 */
[----:B------:R1:W-:Y:S01]  /*6010*/  STL [R1+0xc74], R27 ;  /* 0x000c741b01007387 */ /* 0x0003e20000100800 */
[-C--:B0-----:R-:W-:Y:S02]  /*6020*/  LEA.HI.X.SX32 R28, R20, R29.reuse, 0x1, P2 ;  /* 0x0000001d141c7211 */ /* 0x081fe400010f0eff */
[-C--:B------:R-:W-:Y:S02]  /*6030*/  LEA.HI.X.SX32 R20, R21, R29.reuse, 0x1, P3 ;  /* 0x0000001d15147211 */ /* 0x080fe400018f0eff */
[-C--:B-1----:R-:W-:Y:S02]  /*6040*/  LEA R27, P2, R4, R2.reuse, 0x1 ;  /* 0x00000002041b7211 */ /* 0x082fe400078408ff */
[----:B------:R-:W-:Y:S01]  /*6050*/  LEA R21, P3, R5, R2, 0x1 ;  /* 0x0000000205157211 */ /* 0x000fe200078608ff */
[----:B------:R-:W-:Y:S04]  /*6060*/  STL [R1+0xc68], R28 ;  /* 0x000c681c01007387 */ /* 0x000fe80000100800 */
[----:B------:R-:W-:Y:S04]  /*6070*/  STL [R1+0xc6c], R27 ;  /* 0x000c6c1b01007387 */ /* 0x000fe80000100800 */
[----:B------:R0:W-:Y:S01]  /*6080*/  STL [R1+0xc60], R20 ;  /* 0x000c601401007387 */ /* 0x0001e20000100800 */
[----:B------:R-:W-:-:S03]  /*6090*/  LEA.HI.X.SX32 R0, R0, R29, 0x1, P6 ;  /* 0x0000001d00007211 */ /* 0x000fc600030f0eff */
[----:B------:R-:W-:Y:S04]  /*60a0*/  STL [R1+0xc64], R21 ;  /* 0x000c641501007387 */ /* 0x000fe80000100800 */
[----:B------:R1:W-:Y:S01]  /*60b0*/  STL [R1+0xc58], R14 ;  /* 0x000c580e01007387 */ /* 0x0003e20000100800 */
[----:B0-----:R-:W-:-:S05]  /*60c0*/  LEA R20, P4, R6, R2, 0x1 ;  /* 0x0000000206147211 */ /* 0x001fca00078808ff */
[----:B------:R-:W-:Y:S01]  /*60d0*/  STL [R1+0xc5c], R20 ;  /* 0x000c5c1401007387 */ /* 0x000fe20000100800 */
[----:B-1----:R-:W-:-:S03]  /*60e0*/  LEA R14, P5, R7, R2, 0x1 ;  /* 0x00000002070e7211 */ /* 0x002fc600078a08ff */
[----:B------:R0:W-:Y:S04]  /*60f0*/  STL [R1+0xc50], R15 ;  /* 0x000c500f01007387 */ /* 0x0001e80000100800 */
[----:B------:R1:W-:Y:S04]  /*6100*/  STL [R1+0xc54], R14 ;  /* 0x000c540e01007387 */ /* 0x0003e80000100800 */
[----:B------:R2:W-:Y:S01]  /*6110*/  STL [R1+0xc48], R0 ;  /* 0x000c480001007387 */ /* 0x0005e20000100800 */
[----:B0-----:R-:W-:Y:S02]  /*6120*/  LEA R15, P6, R8, R2, 0x1 ;  /* 0x00000002080f7211 */ /* 0x001fe400078c08ff */
[----:B-1----:R-:W-:-:S03]  /*6130*/  LEA.HI.X.SX32 R14, R3, R29, 0x1, P1 ;  /* 0x0000001d030e7211 */ /* 0x002fc600008f0eff */
[----:B------:R-:W-:Y:S01]  /*6140*/  STL [R1+0xc4c], R15 ;  /* 0x000c4c0f01007387 */ /* 0x000fe20000100800 */
[----:B--2---:R-:W-:-:S03]  /*6150*/  LEA R0, P1, R9, R2, 0x1 ;  /* 0x0000000209007211 */ /* 0x004fc600078208ff */
[----:B------:R-:W-:Y:S01]  /*6160*/  STL [R1+0xc40], R14 ;  /* 0x000c400e01007387 */ /* 0x000fe20000100800 */
[-C--:B------:R-:W-:Y:S02]  /*6170*/  LEA.HI.X.SX32 R3, R4, R29.reuse, 0x1, P2 ;  /* 0x0000001d04037211 */ /* 0x080fe400010f0eff */
[----:B------:R-:W-:Y:S01]  /*6180*/  LEA R4, P2, R10, R2, 0x1 ;  /* 0x000000020a047211 */ /* 0x000fe200078408ff */
[----:B------:R0:W-:Y:S04]  /*6190*/  STL [R1+0xc44], R0 ;  /* 0x000c440001007387 */ /* 0x0001e80000100800 */
[----:B------:R1:W-:Y:S01]  /*61a0*/  STL [R1+0xc38], R3 ;  /* 0x000c380301007387 */ /* 0x0003e20000100800 */
[----:B0-----:R-:W-:-:S03]  /*61b0*/  LEA.HI.X.SX32 R0, R5, R29, 0x1, P3 ;  /* 0x0000001d05007211 */ /* 0x001fc600018f0eff */
[----:B------:R0:W-:Y:S01]  /*61c0*/  STL [R1+0xc3c], R4 ;  /* 0x000c3c0401007387 */ /* 0x0001e20000100800 */
[----:B-1----:R-:W-:-:S03]  /*61d0*/  LEA R3, P3, R11, R2, 0x1 ;  /* 0x000000020b037211 */ /* 0x002fc600078608ff */
[----:B------:R1:W-:Y:S01]  /*61e0*/  STL [R1+0xc30], R0 ;  /* 0x000c300001007387 */ /* 0x0003e20000100800 */
[----:B0-----:R-:W-:-:S03]  /*61f0*/  LEA.HI.X.SX32 R4, R6, R29, 0x1, P4 ;  /* 0x0000001d06047211 */ /* 0x001fc600020f0eff */
[----:B------:R0:W-:Y:S01]  /*6200*/  STL [R1+0xc34], R3 ;  /* 0x000c340301007387 */ /* 0x0001e20000100800 */
[----:B-1----:R-:W-:-:S03]  /*6210*/  LEA R0, P4, R12, R2, 0x1 ;  /* 0x000000020c007211 */ /* 0x002fc600078808ff */
[----:B------:R-:W-:Y:S04]  /*6220*/  STL [R1+0xc28], R4 ;  /* 0x000c280401007387 */ /* 0x000fe80000100800 */
[----:B------:R-:W2:Y:S01]  /*6230*/  LDL.LU R27, [R1+0x14] ;  /* 0x00001400011b7983 */ /* 0x000ea20000300800 */
[----:B0-----:R-:W-:-:S03]  /*6240*/  LEA.HI.X.SX32 R3, R7, R29, 0x1, P5 ;  /* 0x0000001d07037211 */ /* 0x001fc600028f0eff */
[----:B------:R0:W-:Y:S04]  /*6250*/  STL [R1+0xc2c], R0 ;  /* 0x000c2c0001007387 */ /* 0x0001e80000100800 */
[----:B------:R1:W-:Y:S04]  /*6260*/  STL [R1+0xc20], R3 ;  /* 0x000c200301007387 */ /* 0x0003e80000100800 */
[----:B------:R-:W3:Y:S01]  /*6270*/  LDL.LU R7, [R1+0x18] ;  /* 0x0000180001077983 */ /* 0x000ee20000300800 */
[----:B0-----:R-:W-:Y:S02]  /*6280*/  LEA R0, P5, R13, R2, 0x1 ;  /* 0x000000020d007211 */ /* 0x001fe400078a08ff */
[----:B-1----:R-:W-:-:S03]  /*6290*/  LEA.HI.X.SX32 R3, R8, R29, 0x1, P6 ;  /* 0x0000001d08037211 */ /* 0x002fc600030f0eff */
[----:B------:R0:W-:Y:S04]  /*62a0*/  STL [R1+0xc24], R0 ;  /* 0x000c240001007387 */ /* 0x0001e80000100800 */
[----:B------:R1:W-:Y:S04]  /*62b0*/  STL [R1+0xc18], R3 ;  /* 0x000c180301007387 */ /* 0x0003e80000100800 */
[----:B------:R-:W4:Y:S01]  /*62c0*/  LDL.LU R6, [R1+0x20] ;  /* 0x0000200001067983 */ /* 0x000f220000300800 */
[----:B0-----:R-:W-:Y:S02]  /*62d0*/  LEA R0, P6, R16, R2, 0x1 ;  /* 0x0000000210007211 */ /* 0x001fe400078c08ff */
[----:B-1----:R-:W-:-:S03]  /*62e0*/  LEA.HI.X.SX32 R3, R9, R29, 0x1, P1 ;  /* 0x0000001d09037211 */ /* 0x002fc600008f0eff */
[----:B------:R0:W-:Y:S04]  /*62f0*/  STL [R1+0xc1c], R0 ;  /* 0x000c1c0001007387 */ /* 0x0001e80000100800 */
[----:B------:R1:W-:Y:S04]  /*6300*/  STL [R1+0xc10], R3 ;  /* 0x000c100301007387 */ /* 0x0003e80000100800 */
[----:B------:R-:W4:Y:S01]  /*6310*/  LDL.LU R5, [R1+0x28] ;  /* 0x0000280001057983 */ /* 0x000f220000300800 */
[----:B0-----:R-:W-:Y:S02]  /*6320*/  LEA R0, P1, R17, R2, 0x1 ;  /* 0x0000000211007211 */ /* 0x001fe400078208ff */
[----:B-1----:R-:W-:-:S03]  /*6330*/  LEA.HI.X.SX32 R3, R10, R29, 0x1, P2 ;  /* 0x0000001d0a037211 */ /* 0x002fc600010f0eff */
[----:B------:R0:W-:Y:S01]  /*6340*/  STL [R1+0xc14], R0 ;  /* 0x000c140001007387 */ /* 0x0001e20000100800 */
[----:B------:R-:W-:-:S03]  /*6350*/  LEA.HI.X.SX32 R8, R11, R29, 0x1, P3 ;  /* 0x0000001d0b087211 */ /* 0x000fc600018f0eff */
[----:B------:R1:W-:Y:S04]  /*6360*/  STL [R1+0xc08], R3 ;  /* 0x000c080301007387 */ /* 0x0003e80000100800 */
[----:B------:R-:W4:Y:S01]  /*6370*/  LDL.LU R4, [R1+0x34] ;  /* 0x0000340001047983 */ /* 0x000f220000300800 */
[----:B0-----:R-:W-:-:S05]  /*6380*/  LEA R0, P2, R18, R2, 0x1 ;  /* 0x0000000212007211 */ /* 0x001fca00078408ff */
[----:B------:R0:W-:Y:S04]  /*6390*/  STL [R1+0xc0c], R0 ;  /* 0x000c0c0001007387 */ /* 0x0001e80000100800 */
[----:B-1----:R-:W4:Y:S01]  /*63a0*/  LDL.LU R3, [R1+0x48] ;  /* 0x0000480001037983 */ /* 0x002f220000300800 */
[----:B0-----:R-:W-:-:S03]  /*63b0*/  LEA R0, P3, R19, R2, 0x1 ;  /* 0x0000000213007211 */ /* 0x001fc600078608ff */
[----:B------:R-:W-:Y:S04]  /*63c0*/  STL [R1+0xc00], R8 ;  /* 0x000c000801007387 */ /* 0x000fe80000100800 */
[----:B------:R0:W-:Y:S04]  /*63d0*/  STL [R1+0xc04], R0 ;  /* 0x000c040001007387 */ /* 0x0001e80000100800 */
[----:B0-----:R-:W4:Y:S01]  /*63e0*/  LDL.LU R0, [R1+0x58] ;  /* 0x0000580001007983 */ /* 0x001f220000300800 */
[----:B------:R-:W-:Y:S02]  /*63f0*/  LEA.HI.X.SX32 R8, R12, R29, 0x1, P4 ;  /* 0x0000001d0c087211 */ /* 0x000fe400020f0eff */
[----:B------:R-:W-:-:S03]  /*6400*/  LEA R9, P4, R22, R2, 0x1 ;  /* 0x0000000216097211 */ /* 0x000fc600078808ff */
[----:B------:R0:W-:Y:S04]  /*6410*/  STL [R1+0xbf8], R8 ;  /* 0x000bf80801007387 */ /* 0x0001e80000100800 */
[----:B------:R1:W-:Y:S04]  /*6420*/  STL [R1+0xbfc], R9 ;  /* 0x000bfc0901007387 */ /* 0x0003e80000100800 */
[----:B------:R-:W4:Y:S01]  /*6430*/  LDL.LU R15, [R1+0x64] ;  /* 0x00006400010f7983 */ /* 0x000f220000300800 */
[----:B0-----:R-:W-:Y:S02]  /*6440*/  LEA.HI.X.SX32 R8, R13, R29, 0x1, P5 ;  /* 0x0000001d0d087211 */ /* 0x001fe400028f0eff */
[----:B-1----:R-:W-:-:S03]  /*6450*/  LEA R9, P5, R23, R2, 0x1 ;  /* 0x0000000217097211 */ /* 0x002fc600078a08ff */
[----:B------:R0:W-:Y:S04]  /*6460*/  STL [R1+0xbf0], R8 ;  /* 0x000bf00801007387 */ /* 0x0001e80000100800 */
[----:B------:R-:W4:Y:S01]  /*6470*/  LDL.LU R14, [R1+0x68] ;  /* 0x00006800010e7983 */ /* 0x000f220000300800 */
[----:B0-----:R-:W-:-:S03]  /*6480*/  LEA.HI.X.SX32 R8, R16, R29, 0x1, P6 ;  /* 0x0000001d10087211 */ /* 0x001fc600030f0eff */
        /* <DEDUP_REMOVED lines=11> */
[----:B-----5:R-:W-:-:S03]  /*6540*/  LEA R10, P2, R26, R2, 0x1 ;  /* 0x000000021a0a7211 */ /* 0x020fc600078408ff */
[----:B------:R-:W-:Y:S01]  /*6550*/  STL [R1+0xbd8], R8 ;  /* 0x000bd80801007387 */ /* 0x000fe20000100800 */
[----:B0-----:R-:W-:-:S03]  /*6560*/  LEA.HI.X.SX32 R9, R19, R29, 0x1, P3 ;  /* 0x0000001d13097211 */ /* 0x001fc600018f0eff */
[----:B------:R0:W-:Y:S04]  /*6570*/  STL [R1+0xbdc], R10 ;  /* 0x000bdc0a01007387 */ /* 0x0001e80000100800 */
[----:B------:R-:W5:Y:S04]  /*6580*/  LDL.LU R28, [R1+0x8c] ;  /* 0x00008c00011c7983 */ /* 0x000f680000300800 */
[----:B------:R1:W-:Y:S01]  /*6590*/  STL [R1+0xbd0], R9 ;  /* 0x000bd00901007387 */ /* 0x0003e20000100800 */
[-C--:B0-----:R-:W-:Y:S02]  /*65a0*/  LEA.HI.X.SX32 R10, R23, R29.reuse, 0x1, P5 ;  /* 0x0000001d170a7211 */ /* 0x081fe400028f0eff */
[----:B-1----:R-:W-:-:S02]  /*65b0*/  LEA.HI.X.SX32 R9, R22, R29, 0x1, P4 ;  /* 0x0000001d16097211 */ /* 0x002fc400020f0eff */
[----:B--2---:R-:W-:-:S05]  /*65c0*/  LEA R8, P3, R27, R2, 0x1 ;  /* 0x000000021b087211 */ /* 0x004fca00078608ff */
[----:B------:R3:W-:Y:S04]  /*65d0*/  STL [R1+0xbd4], R8 ;  /* 0x000bd40801007387 */ /* 0x0007e80000100800 */
[----:B------:R-:W2:Y:S04]  /*65e0*/  LDL.LU R18, [R1+0x90] ;  /* 0x0000900001127983 */ /* 0x000ea80000300800 */
[----:B------:R4:W-:Y:S01]  /*65f0*/  STL [R1+0xbc8], R9 ;  /* 0x000bc80901007387 */ /* 0x0009e20000100800 */
[----:B---3--:R-:W-:-:S05]  /*6600*/  LEA R8, P4, R7, R2, 0x1 ;  /* 0x0000000207087211 */ /* 0x008fca00078808ff */
[----:B------:R0:W-:Y:S04]  /*6610*/  STL [R1+0xbcc], R8 ;  /* 0x000bcc0801007387 */ /* 0x0001e80000100800 */
[----:B------:R1:W-:Y:S01]  /*6620*/  STL [R1+0xbc0], R10 ;  /* 0x000bc00a01007387 */ /* 0x0003e20000100800 */
[----:B----4-:R-:W-:-:S03]  /*6630*/  LEA R9, P5, R6, R2, 0x1 ;  /* 0x0000000206097211 */ /* 0x010fc600078a08ff */
[----:B------:R-:W3:Y:S01]  /*6640*/  LDL.LU R17, [R1+0x88] ;  /* 0x0000880001117983 */ /* 0x000ee20000300800 */
[----:B0-----:R-:W-:-:S03]  /*6650*/  LEA.HI.X.SX32 R8, R24, R29, 0x1, P6 ;  /* 0x0000001d18087211 */ /* 0x001fc600030f0eff */
[----:B------:R0:W-:Y:S04]  /*6660*/  STL [R1+0xbc4], R9 ;  /* 0x000bc40901007387 */ /* 0x0001e80000100800 */
[----:B------:R4:W-:Y:S01]  /*6670*/  STL [R1+0xbb8], R8 ;  /* 0x000bb80801007387 */ /* 0x0009e20000100800 */
[----:B-1----:R-:W-:Y:S02]  /*6680*/  LEA R10, P6, R5, R2, 0x1 ;  /* 0x00000002050a7211 */ /* 0x002fe400078c08ff */
[----:B0-----:R-:W-:-:S03]  /*6690*/  LEA.HI.X.SX32 R9, R25, R29, 0x1, P1 ;  /* 0x0000001d19097211 */ /* 0x001fc600008f0eff */
[----:B------:R0:W-:Y:S04]  /*66a0*/  STL [R1+0xbbc], R10 ;  /* 0x000bbc0a01007387 */ /* 0x0001e80000100800 */
[----:B------:R-:W3:Y:S04]  /*66b0*/  LDL.LU R16, [R1+0x80] ;  /* 0x0000800001107983 */ /* 0x000ee80000300800 */
[----:B------:R1:W-:Y:S01]  /*66c0*/  STL [R1+0xbb0], R9 ;  /* 0x000bb00901007387 */ /* 0x0003e20000100800 */
[----:B----4-:R-:W-:Y:S02]  /*66d0*/  LEA R8, P1, R4, R2, 0x1 ;  /* 0x0000000204087211 */ /* 0x010fe400078208ff */
[----:B0-----:R-:W-:-:S03]  /*66e0*/  LEA.HI.X.SX32 R10, R26, R29, 0x1, P2 ;  /* 0x0000001d1a0a7211 */ /* 0x001fc600010f0eff */
[----:B------:R0:W-:Y:S01]  /*66f0*/  STL [R1+0xbb4], R8 ;  /* 0x000bb40801007387 */ /* 0x0001e20000100800 */
[----:B-1----:R-:W-:-:S03]  /*6700*/  LEA R9, P2, R3, R2, 0x1 ;  /* 0x0000000203097211 */ /* 0x002fc600078408ff */
[----:B------:R-:W-:Y:S01]  /*6710*/  STL [R1+0xad4], R10 ;  /* 0x000ad40a01007387 */ /* 0x000fe20000100800 */
[----:B0-----:R-:W-:-:S03]  /*6720*/  LEA.HI.X.SX32 R8, R27, R29, 0x1, P3 ;  /* 0x0000001d1b087211 */ /* 0x001fc600018f0eff */
[----:B------:R-:W4:Y:S04]  /*6730*/  LDL.LU R27, [R1+0x7c] ;  /* 0x00007c00011b7983 */ /* 0x000f280000300800 */
[----:B------:R0:W-:Y:S04]  /*6740*/  STL [R1+0xaf0], R9 ;  /* 0x000af00901007387 */ /* 0x0001e80000100800 */
[----:B------:R1:W-:Y:S01]  /*6750*/  STL [R1+0xad8], R8 ;  /* 0x000ad80801007387 */ /* 0x0003e20000100800 */
[----:B0-----:R-:W-:-:S05]  /*6760*/  LEA R9, P3, R0, R2, 0x1 ;  /* 0x0000000200097211 */ /* 0x001fca00078608ff */
[----:B------:R-:W-:Y:S04]  /*6770*/  STL [R1+0xaf8], R9 ;  /* 0x000af80901007387 */ /* 0x000fe80000100800 */
[----:B------:R-:W4:Y:S01]  /*6780*/  LDL.LU R13, [R1+0x78] ;  /* 0x00007800010d7983 */ /* 0x000f220000300800 */
[----:B------:R-:W-:Y:S02]  /*6790*/  LEA.HI.X.SX32 R7, R7, R29, 0x1, P4 ;  /* 0x0000001d07077211 */ /* 0x000fe400020f0eff */
[----:B-1----:R-:W-:-:S03]  /*67a0*/  LEA R8, P4, R15, R2, 0x1 ;  /* 0x000000020f087211 */ /* 0x002fc600078808ff */
[----:B------:R0:W-:Y:S01]  /*67b0*/  STL [R1+0xadc], R7 ;  /* 0x000adc0701007387 */ /* 0x0001e20000100800 */
[----:B------:R-:W-:-:S03]  /*67c0*/  LEA.HI.X.SX32 R5, R5, R29, 0x1, P6 ;  /* 0x0000001d05057211 */ /* 0x000fc600030f0eff */
[----:B------:R-:W-:Y:S01]  /*67d0*/  STL [R1+0xb00], R8 ;  /* 0x000b000801007387 */ /* 0x000fe20000100800 */
[----:B0-----:R-:W-:Y:S02]  /*67e0*/  LEA.HI.X.SX32 R7, R6, R29, 0x1, P5 ;  /* 0x0000001d06077211 */ /* 0x001fe400028f0eff */
[----:B------:R-:W-:-:S03]  /*67f0*/  LEA R6, P5, R14, R2, 0x1 ;  /* 0x000000020e067211 */ /* 0x000fc600078a08ff */
[----:B------:R-:W-:Y:S04]  /*6800*/  STL [R1+0xae0], R7 ;  /* 0x000ae00701007387 */ /* 0x000fe80000100800 */
[----:B------:R-:W4:Y:S04]  /*6810*/  LDL.LU R12, [R1+0x74] ;  /* 0x00007400010c7983 */ /* 0x000f280000300800 */
[----:B------:R0:W-:Y:S04]  /*6820*/  STL [R1+0xb08], R6 ;  /* 0x000b080601007387 */ /* 0x0001e80000100800 */
[----:B------:R1:W-:Y:S04]  /*6830*/  STL [R1+0xae4], R5 ;  /* 0x000ae40501007387 */ /* 0x0003e80000100800 */
[----:B------:R-:W4:Y:S01]  /*6840*/  LDL.LU R11, [R1+0x70] ;  /* 0x00007000010b7983 */ /* 0x000f220000300800 */
[----:B0-----:R-:W-:-:S02]  /*6850*/  LEA R6, P6, R21, R2, 0x1 ;  /* 0x0000000215067211 */ /* 0x001fc400078c08ff */
[----:B-1----:R-:W-:-:S03]  /*6860*/  LEA.HI.X.SX32 R5, R4, R29, 0x1, P1 ;  /* 0x0000001d04057211 */ /* 0x002fc600008f0eff */
[----:B------:R-:W-:Y:S04]  /*6870*/  STL [R1+0xb10], R6 ;  /* 0x000b100601007387 */ /* 0x000fe80000100800 */
[----:B------:R-:W-:Y:S04]  /*6880*/  STL [R1+0xae8], R5 ;  /* 0x000ae80501007387 */ /* 0x000fe80000100800 */
[----:B------:R-:W4:Y:S01]  /*6890*/  LDL.LU R10, [R1+0x60] ;  /* 0x00006000010a7983 */ /* 0x000f220000300800 */
[----:B------:R-:W-:Y:S02]  /*68a0*/  LEA R4, P1, R20, R2, 0x1 ;  /* 0x0000000214047211 */ /* 0x000fe400078208ff */
[----:B------:R-:W-:-:S03]  /*68b0*/  LEA.HI.X.SX32 R3, R3, R29, 0x1, P2 ;  /* 0x0000001d03037211 */ /* 0x000fc600010f0eff */
[----:B------:R5:W-:Y:S04]  /*68c0*/  STL [R1+0xb18], R4 ;  /* 0x000b180401007387 */ /* 0x000be80000100800 */
[----:B------:R-:W4:Y:S04]  /*68d0*/  LDL.LU R9, [R1+0x5c] ;  /* 0x00005c0001097983 */ /* 0x000f280000300800 */
[----:B------:R0:W-:Y:S01]  /*68e0*/  STL [R1+0xaec], R3 ;  /* 0x000aec0301007387 */ /* 0x0001e20000100800 */
[----:B-----5:R-:W-:-:S03]  /*68f0*/  LEA R4, P2, R28, R2, 0x1 ;  /* 0x000000021c047211 */ /* 0x020fc600078408ff */
[----:B------:R-:W5:Y:S01]  /*6900*/  LDL.LU R8, [R1+0x54] ;  /* 0x0000540001087983 */ /* 0x000f620000300800 */
[----:B0-----:R-:W-:-:S03]  /*6910*/  LEA.HI.X.SX32 R3, R0, R29, 0x1, P3 ;  /* 0x0000001d00037211 */ /* 0x001fc600018f0eff */
[----:B------:R-:W-:Y:S04]  /*6920*/  STL [R1+0xb20], R4 ;  /* 0x000b200401007387 */ /* 0x000fe80000100800 */
[----:B------:R0:W-:Y:S04]  /*6930*/  STL [R1+0xaf4], R3 ;  /* 0x000af40301007387 */ /* 0x0001e80000100800 */
[----:B------:R-:W5:Y:S01]  /*6940*/  LDL.LU R7, [R1+0x50] ;  /* 0x0000500001077983 */ /* 0x000f620000300800 */
[-C--:B0-----:R-:W-:Y:S02]  /*6950*/  LEA.HI.X.SX32 R3, R15, R29.reuse, 0x1, P4 ;  /* 0x0000001d0f037211 */ /* 0x081fe400020f0eff */
[----:B------:R-:W-:-:S02]  /*6960*/  LEA.HI.X.SX32 R15, R21, R29, 0x1, P6 ;  /* 0x0000001d150f7211 */ /* 0x000fc400030f0eff */
[----:B------:R-:W-:Y:S02]  /*6970*/  LEA.HI.X.SX32 R19, R20, R29, 0x1, P1 ;  /* 0x0000001d14137211 */ /* 0x000fe400008f0eff */
[----:B--2---:R-:W-:-:S05]  /*6980*/  LEA R0, P3, R18, R2, 0x1 ;  /* 0x0000000212007211 */ /* 0x004fca00078608ff */
[----:B------:R3:W-:Y:S04]  /*6990*/  STL [R1+0xb28], R0 ;  /* 0x000b280001007387 */ /* 0x0007e80000100800 */
[----:B------:R-:W2:Y:S04]  /*69a0*/  LDL.LU R6, [R1+0x4c] ;  /* 0x00004c0001067983 */ /* 0x000ea80000300800 */
[----:B------:R0:W-:Y:S04]  /*69b0*/  STL [R1+0xafc], R3 ;  /* 0x000afc0301007387 */ /* 0x0001e80000100800 */
[----:B------:R-:W2:Y:S01]  /*69c0*/  LDL.LU R5, [R1+0x44] ;  /* 0x0000440001057983 */ /* 0x000ea20000300800 */
[----:B---3--:R-:W-:-:S02]  /*69d0*/  LEA R0, P4, R17, R2, 0x1 ;  /* 0x0000000211007211 */ /* 0x008fc400078808ff */
[----:B0-----:R-:W-:-:S03]  /*69e0*/  LEA.HI.X.SX32 R3, R14, R29, 0x1, P5 ;  /* 0x0000001d0e037211 */ /* 0x001fc600028f0eff */
[----:B------:R0:W-:Y:S04]  /*69f0*/  STL [R1+0xb30], R0 ;  /* 0x000b300001007387 */ /* 0x0001e80000100800 */
[----:B------:R-:W3:Y:S04]  /*6a00*/  LDL.LU R4, [R1+0x40] ;  /* 0x0000400001047983 */ /* 0x000ee80000300800 */
[----:B------:R1:W-:Y:S01]  /*6a10*/  STL [R1+0xb04], R3 ;  /* 0x000b040301007387 */ /* 0x0003e20000100800 */
[----:B0-----:R-:W-:-:S03]  /*6a20*/  LEA R0, P5, R16, R2, 0x1 ;  /* 0x0000000210007211 */ /* 0x001fc600078a08ff */
[----:B-1----:R-:W3:Y:S04]  /*6a30*/  LDL.LU R3, [R1+0x3c] ;  /* 0x00003c0001037983 */ /* 0x002ee80000300800 */
[----:B------:R0:W-:Y:S04]  /*6a40*/  STL [R1+0xb38], R0 ;  /* 0x000b380001007387 */ /* 0x0001e80000100800 */
[----:B0-----:R-:W3:Y:S04]  /*6a50*/  LDL.LU R0, [R1+0x38] ;  /* 0x0000380001007983 */ /* 0x001ee80000300800 */
[----:B------:R0:W-:Y:S01]  /*6a60*/  STL [R1+0xb0c], R15 ;  /* 0x000b0c0f01007387 */ /* 0x0001e20000100800 */
[----:B----4-:R-:W-:-:S03]  /*6a70*/  LEA R14, P6, R27, R2, 0x1 ;  /* 0x000000021b0e7211 */ /* 0x010fc600078c08ff */
[----:B0-----:R-:W4:Y:S04]  /*6a80*/  LDL.LU R15, [R1+0x30] ;  /* 0x00003000010f7983 */ /* 0x001f280000300800 */
[----:B------:R0:W-:Y:S04]  /*6a90*/  STL [R1+0xb40], R14 ;  /* 0x000b400e01007387 */ /* 0x0001e80000100800 */
[----:B0-----:R-:W4:Y:S01]  /*6aa0*/  LDL.LU R14, [R1+0x2c] ;  /* 0x00002c00010e7983 */ /* 0x001f220000300800 */
[----:B------:R-:W-:-:S03]  /*6ab0*/  LEA R20, P1, R13, R2, 0x1 ;  /* 0x000000020d147211 */ /* 0x000fc600078208ff */
[----:B------:R0:W-:Y:S04]  /*6ac0*/  STL [R1+0xb14], R19 ;  /* 0x000b141301007387 */ /* 0x0001e80000100800 */
[----:B------:R-:W4:Y:S01]  /*6ad0*/  LDL.LU R21, [R1+0x24] ;  /* 0x0000240001157983 */ /* 0x000f220000300800 */
[----:B0-----:R-:W-:-:S03]  /*6ae0*/  LEA.HI.X.SX32 R19, R28, R29, 0x1, P2 ;  /* 0x0000001d1c137211 */ /* 0x001fc600010f0eff */
[----:B------:R0:W-:Y:S04]  /*6af0*/  STL [R1+0xb48], R20 ;  /* 0x000b481401007387 */ /* 0x0001e80000100800 */
[----:B------:R-:W4:Y:S04]  /*6b00*/  LDL.LU R28, [R1+0x1c] ;  /* 0x00001c00011c7983 */ /* 0x000f280000300800 */
[----:B------:R1:W-:Y:S04]  /*6b10*/  STL [R1+0xb1c], R19 ;  /* 0x000b1c1301007387 */ /* 0x0003e80000100800 */
[----:B0-----:R-:W4:Y:S01]  /*6b20*/  LDL.LU R20, [R1+0x10] ;  /* 0x0000100001147983 */ /* 0x001f220000300800 */
[----:B------:R-:W-:-:S02]  /*6b30*/  LEA R22, P2, R12, R2, 0x1 ;  /* 0x000000020c167211 */ /* 0x000fc400078408ff */
[----:B-1----:R-:W-:-:S03]  /*6b40*/  LEA.HI.X.SX32 R19, R18, R29, 0x1, P3 ;  /* 0x0000001d12137211 */ /* 0x002fc600018f0eff */
[----:B------:R-:W-:Y:S01]  /*6b50*/  STL [R1+0xb50], R22 ;  /* 0x000b501601007387 */ /* 0x000fe20000100800 */
[----:B------:R-:W-:Y:S02]  /*6b60*/  LEA.HI.X.SX32 R17, R17, R29, 0x1, P4 ;  /* 0x0000001d11117211 */ /* 0x000fe400020f0eff */
[-C--:B------:R-:W-:Y:S01]  /*6b70*/  LEA R18, P3, R11, R2.reuse, 0x1 ;  /* 0x000000020b127211 */ /* 0x080fe200078608ff */
[----:B------:R0:W-:Y:S04]  /*6b80*/  STL [R1+0xb24], R19 ;  /* 0x000b241301007387 */ /* 0x0001e80000100800 */
[----:B------:R1:W-:Y:S04]  /*6b90*/  STL [R1+0xb58], R18 ;  /* 0x000b581201007387 */ /* 0x0003e80000100800 */
[----:B------:R1:W-:Y:S01]  /*6ba0*/  STL [R1+0xb2c], R17 ;  /* 0x000b2c1101007387 */ /* 0x0003e20000100800 */
[----:B0-----:R-:W-:-:S02]  /*6bb0*/  LEA R19, P4, R10, R2, 0x1 ;  /* 0x000000020a137211 */ /* 0x001fc400078808ff */
[-C--:B-1----:R-:W-:Y:S02]  /*6bc0*/  LEA.HI.X.SX32 R18, R16, R29.reuse, 0x1, P5 ;  /* 0x0000001d10127211 */ /* 0x082fe400028f0eff */
[----:B------:R-:W-:Y:S01]  /*6bd0*/  LEA.HI.X.SX32 R16, R27, R29, 0x1, P6 ;  /* 0x0000001d1b107211 */ /* 0x000fe200030f0eff */
[----:B------:R-:W-:Y:S04]  /*6be0*/  STL [R1+0xb60], R19 ;  /* 0x000b601301007387 */ /* 0x000fe80000100800 */
[----:B------:R5:W-:Y:S04]  /*6bf0*/  STL [R1+0xb34], R18 ;  /* 0x000b341201007387 */ /* 0x000be80000100800 */
[----:B------:R-:W4:Y:S01]  /*6c00*/  LDL.LU R27, [R1+0xe8] ;  /* 0x0000e800011b7983 */ /* 0x000f220000300800 */
[----:B------:R-:W-:-:S05]  /*6c10*/  LEA R17, P5, R9, R2, 0x1 ;  /* 0x0000000209117211 */ /* 0x000fca00078a08ff */
[----:B------:R0:W-:Y:S01]  /*6c20*/  STL [R1+0xb68], R17 ;  /* 0x000b681101007387 */ /* 0x0001e20000100800 */
[----:B-----5:R-:W-:-:S03]  /*6c30*/  LEA R18, P6, R8, R2, 0x1 ;  /* 0x0000000208127211 */ /* 0x020fc600078c08ff */
[----:B------:R1:W-:Y:S01]  /*6c40*/  STL [R1+0xb3c], R16 ;  /* 0x000b3c1001007387 */ /* 0x0003e20000100800 */
[-C--:B------:R-:W-:Y:S02]  /*6c50*/  LEA.HI.X.SX32 R11, R11, R29.reuse, 0x1, P3 ;  /* 0x0000001d0b0b7211 */ /* 0x080fe400018f0eff */
[-C--:B0-----:R-:W-:Y:S02]  /*6c60*/  LEA.HI.X.SX32 R17, R13, R29.reuse, 0x1, P1 ;  /* 0x0000001d0d117211 */ /* 0x081fe400008f0eff */
[-C--:B------:R-:W-:Y:S02]  /*6c70*/  LEA.HI.X.SX32 R13, R12, R29.reuse, 0x1, P2 ;  /* 0x0000001d0c0d7211 */ /* 0x080fe400010f0eff */
[----:B-1----:R-:W-:Y:S01]  /*6c80*/  LEA R16, P1, R7, R2, 0x1 ;  /* 0x0000000207107211 */ /* 0x002fe200078208ff */
[----:B------:R-:W-:Y:S04]  /*6c90*/  STL [R1+0xb70], R18 ;  /* 0x000b701201007387 */ /* 0x000fe80000100800 */
[----:B------:R-:W-:Y:S04]  /*6ca0*/  STL [R1+0xb44], R17 ;  /* 0x000b441101007387 */ /* 0x000fe80000100800 */
[----:B------:R-:W-:Y:S04]  /*6cb0*/  STL [R1+0xb78], R16 ;  /* 0x000b781001007387 */ /* 0x000fe80000100800 */
[----:B------:R0:W-:Y:S01]  /*6cc0*/  STL [R1+0xb4c], R13 ;  /* 0x000b4c0d01007387 */ /* 0x0001e20000100800 */
[----:B------:R-:W-:-:S02]  /*6cd0*/  LEA.HI.X.SX32 R8, R8, R29, 0x1, P6 ;  /* 0x0000001d08087211 */ /* 0x000fc400030f0eff */
[----:B--2---:R-:W-:-:S05]  /*6ce0*/  LEA R12, P2, R6, R2, 0x1 ;  /* 0x00000002060c7211 */ /* 0x004fca00078408ff */
[----:B------:R1:W-:Y:S01]  /*6cf0*/  STL [R1+0xb80], R12 ;  /* 0x000b800c01007387 */ /* 0x0003e20000100800 */
[----:B0-----:R-:W-:-:S03]  /*6d00*/  LEA R13, P3, R5, R2, 0x1 ;  /* 0x00000002050d7211 */ /* 0x001fc600078608ff */
[----:B------:R3:W-:Y:S01]  /*6d10*/  STL [R1+0xb54], R11 ;  /* 0x000b540b01007387 */ /* 0x0007e20000100800 */
[-C--:B-1----:R-:W-:Y:S02]  /*6d20*/  LEA.HI.X.SX32 R12, R10, R29.reuse, 0x1, P4 ;  /* 0x0000001d0a0c7211 */ /* 0x082fe400020f0eff */
[----:B------:R-:W-:Y:S02]  /*6d30*/  LEA.HI.X.SX32 R10, R9, R29, 0x1, P5 ;  /* 0x0000001d090a7211 */ /* 0x000fe400028f0eff */
[-C--:B---3--:R-:W-:Y:S01]  /*6d40*/  LEA R11, P4, R4, R2.reuse, 0x1 ;  /* 0x00000002040b7211 */ /* 0x088fe200078808ff */
[----:B------:R-:W-:Y:S04]  /*6d50*/  STL [R1+0xb88], R13 ;  /* 0x000b880d01007387 */ /* 0x000fe80000100800 */
[----:B------:R-:W-:Y:S04]  /*6d60*/  STL [R1+0xb5c], R12 ;  /* 0x000b5c0c01007387 */ /* 0x000fe80000100800 */
[----:B------:R-:W-:Y:S01]  /*6d70*/  STL [R1+0xb90], R11 ;  /* 0x000b900b01007387 */ /* 0x000fe20000100800 */
[----:B------:R-:W-:-:S03]  /*6d80*/  LEA R9, P5, R3, R2, 0x1 ;  /* 0x0000000203097211 */ /* 0x000fc600078a08ff */
[----:B------:R0:W-:Y:S04]  /*6d90*/  STL [R1+0xb64], R10 ;  /* 0x000b640a01007387 */ /* 0x0001e80000100800 */
[----:B------:R1:W-:Y:S04]  /*6da0*/  STL [R1+0xb98], R9 ;  /* 0x000b980901007387 */ /* 0x0003e80000100800 */
[----:B------:R4:W-:Y:S01]  /*6db0*/  STL [R1+0xb6c], R8 ;  /* 0x000b6c0801007387 */ /* 0x0009e20000100800 */
[----:B0-----:R-:W-:Y:S02]  /*6dc0*/  LEA R10, P6, R0, R2, 0x1 ;  /* 0x00000002000a7211 */ /* 0x001fe400078c08ff */
[----:B-1----:R-:W-:-:S02]  /*6dd0*/  LEA.HI.X.SX32 R9, R7, R29, 0x1, P1 ;  /* 0x0000001d07097211 */ /* 0x002fc400008f0eff */
[-C--:B------:R-:W-:Y:S01]  /*6de0*/  LEA.HI.X.SX32 R7, R6, R29.reuse, 0x1, P2 ;  /* 0x0000001d06077211 */ /* 0x080fe200010f0eff */
[----:B------:R-:W-:Y:S01]  /*6df0*/  STL [R1+0xb9c], R10 ;  /* 0x000b9c0a01007387 */ /* 0x000fe20000100800 */
[----:B------:R-:W-:-:S03]  /*6e00*/  LEA.HI.X.SX32 R5, R5, R29, 0x1, P3 ;  /* 0x0000001d05057211 */ /* 0x000fc600018f0eff */
[----:B------:R-:W-:Y:S01]  /*6e10*/  STL [R1+0xb74], R9 ;  /* 0x000b740901007387 */ /* 0x000fe20000100800 */
[----:B----4-:R-:W-:-:S05]  /*6e20*/  LEA R8, P1, R15, R2, 0x1 ;  /* 0x000000020f087211 */ /* 0x010fca00078208ff */
[----:B------:R-:W-:Y:S04]  /*6e30*/  STL [R1+0xba0], R8 ;  /* 0x000ba00801007387 */ /* 0x000fe80000100800 */
[----:B------:R0:W-:Y:S01]  /*6e40*/  STL [R1+0xb7c], R7 ;  /* 0x000b7c0701007387 */ /* 0x0001e20000100800 */
[----:B------:R-:W-:-:S05]  /*6e50*/  LEA R6, P2, R14, R2, 0x1 ;  /* 0x000000020e067211 */ /* 0x000fca00078408ff */
[----:B------:R1:W-:Y:S01]  /*6e60*/  STL [R1+0xba4], R6 ;  /* 0x000ba40601007387 */ /* 0x0003e20000100800 */
[----:B0-----:R-:W-:-:S03]  /*6e70*/  LEA R7, P3, R21, R2, 0x1 ;  /* 0x0000000215077211 */ /* 0x001fc600078608ff */
[----:B------:R0:W-:Y:S01]  /*6e80*/  STL [R1+0xb84], R5 ;  /* 0x000b840501007387 */ /* 0x0001e20000100800 */
[-C--:B------:R-:W-:Y:S02]  /*6e90*/  LEA.HI.X.SX32 R0, R0, R29.reuse, 0x1, P6 ;  /* 0x0000001d00007211 */ /* 0x080fe400030f0eff */
[-C--:B-1----:R-:W-:Y:S02]  /*6ea0*/  LEA.HI.X.SX32 R6, R4, R29.reuse, 0x1, P4 ;  /* 0x0000001d04067211 */ /* 0x082fe400020f0eff */
[----:B------:R-:W-:Y:S02]  /*6eb0*/  LEA.HI.X.SX32 R4, R3, R29, 0x1, P5 ;  /* 0x0000001d03047211 */ /* 0x000fe400028f0eff */
[-C--:B0-----:R-:W-:Y:S01]  /*6ec0*/  LEA R5, P4, R28, R2.reuse, 0x1 ;  /* 0x000000021c057211 */ /* 0x081fe200078808ff */
[----:B------:R-:W-:Y:S04]  /*6ed0*/  STL [R1+0xba8], R7 ;  /* 0x000ba80701007387 */ /* 0x000fe80000100800 */
[----:B------:R-:W-:Y:S01]  /*6ee0*/  STL [R1+0xb8c], R6 ;  /* 0x000b8c0601007387 */ /* 0x000fe20000100800 */
[----:B------:R-:W-:-:S03]  /*6ef0*/  LEA R3, P5, R20, R2, 0x1 ;  /* 0x0000000214037211 */ /* 0x000fc600078a08ff */
[----:B------:R-:W-:Y:S01]  /*6f00*/  STL [R1+0xbac], R5 ;  /* 0x000bac0501007387 */ /* 0x000fe20000100800 */
[----:B------:R-:W-:-:S03]  /*6f10*/  LEA.HI.X.SX32 R2, R15, R29, 0x1, P1 ;  /* 0x0000001d0f027211 */ /* 0x000fc600008f0eff */
[----:B------:R-:W-:Y:S04]  /*6f20*/  STL [R1+0xb94], R4 ;  /* 0x000b940401007387 */ /* 0x000fe80000100800 */
[----:B------:R-:W-:Y:S04]  /*6f30*/  STL [R1+0xad0], R3 ;  /* 0x000ad00301007387 */ /* 0x000fe80000100800 */
[----:B------:R-:W-:Y:S04]  /*6f40*/  STL [R1+0xabc], R0 ;  /* 0x000abc0001007387 */ /* 0x000fe80000100800 */
[----:B------:R0:W-:Y:S02]  /*6f50*/  STL [R1+0xac0], R2 ;  /* 0x000ac00201007387 */ /* 0x0001e40000100800 */
[----:B0-----:R-:W-:-:S02]  /*6f60*/  LEA.HI.X.SX32 R2, R28, R29, 0x1, P4 ;  /* 0x0000001d1c027211 */ /* 0x001fc400020f0eff */
[----:B------:R-:W0:Y:S01]  /*6f70*/  S2R R28, SR_TID.X ;  /* 0x00000000001c7919 */ /* 0x000e220000002100 */
[-C--:B------:R-:W-:Y:S02]  /*6f80*/  LEA.HI.X.SX32 R3, R14, R29.reuse, 0x1, P2 ;  /* 0x0000001d0e037211 */ /* 0x080fe400010f0eff */
[----:B------:R-:W-:-:S03]  /*6f90*/  LEA.HI.X.SX32 R0, R21, R29, 0x1, P3 ;  /* 0x0000001d15007211 */ /* 0x000fc600018f0eff */
[----:B------:R-:W-:Y:S04]  /*6fa0*/  STL [R1+0xac4], R3 ;  /* 0x000ac40301007387 */ /* 0x000fe80000100800 */
[----:B------:R1:W-:Y:S01]  /*6fb0*/  STL [R1+0xac8], R0 ;  /* 0x000ac80001007387 */ /* 0x0003e20000100800 */
[----:B------:R-:W-:Y:S01]  /*6fc0*/  LEA.HI.X.SX32 R9, R27, UR13, 0x1, P0 ;  /* 0x0000000d1b097c11 */ /* 0x000fe200080f0eff */
[----:B------:R-:W2:Y:S02]  /*6fd0*/  LDCU UR13, c[0x0][0x3a8] ;  /* 0x00007500ff0d77ac */ /* 0x000ea40008000800 */
[----:B------:R0:W-:Y:S01]  /*6fe0*/  STL [R1+0xacc], R2 ;  /* 0x000acc0201007387 */ /* 0x0001e20000100800 */
[----:B-1----:R-:W-:-:S05]  /*6ff0*/  LEA.HI.X.SX32 R0, R20, R29, 0x1, P5 ;  /* 0x0000001d14007211 */ /* 0x002fca00028f0eff */
[----:B------:R1:W-:Y:S01]  /*7000*/  STL [R1+0x6c0], R0 ;  /* 0x0006c00001007387 */ /* 0x0003e20000100800 */
[----:B0-----:R-:W-:-:S03]  /*7010*/  IMAD.SHL.U32 R2, R28, 0x40, RZ ;  /* 0x000000401c027824 */ /* 0x001fc600078e00ff */
[----:B------:R-:W-:Y:S01]  /*7020*/  STL [R1+0x6b4], R9 ;  /* 0x0006b40901007387 */ /* 0x000fe20000100800 */
[----:B-1----:R-:W0:Y:S03]  /*7030*/  LDC R0, c[0x0][0x3a8] ;  /* 0x0000ea00ff007b82 */ /* 0x002e260000000800 */
[----:B------:R-:W-:Y:S04]  /*7040*/  STL [R1+0xcbc], R2 ;  /* 0x000cbc0201007387 */ /* 0x000fe80000100800 */
[----:B------:R-:W-:Y:S04]  /*7050*/  STL [R1+0x6bc], RZ ;  /* 0x0006bcff01007387 */ /* 0x000fe80000100800 */
        /* <DEDUP_REMOVED lines=211> */
[----:B------:R-:W-:Y:S01]  /*7d90*/  STL [R1+0x18c], RZ ;  /* 0x00018cff01007387 */ /* 0x000fe20000100800 */
[----:B0-----:R-:W-:-:S03]  /*7da0*/  IMAD R28, R0, 0x55, RZ ;  /* 0x00000055001c7824 */ /* 0x001fc600078e02ff */
[----:B------:R-:W-:Y:S01]  /*7db0*/  STL [R1+0x170], RZ ;  /* 0x000170ff01007387 */ /* 0x000fe20000100800 */
[----:B------:R-:W-:-:S03]  /*7dc0*/  IMAD R26, R0, 0x53, RZ ;  /* 0x00000053001a7824 */ /* 0x000fc600078e02ff */
[----:B------:R-:W-:Y:S01]  /*7dd0*/  STL [R1+0x174], RZ ;  /* 0x000174ff01007387 */ /* 0x000fe20000100800 */
[----:B------:R-:W-:-:S03]  /*7de0*/  IMAD R24, R0, 0x51, RZ ;  /* 0x0000005100187824 */ /* 0x000fc600078e02ff */
[----:B------:R-:W-:Y:S01]  /*7df0*/  STL [R1+0x178], RZ ;  /* 0x000178ff01007387 */ /* 0x000fe20000100800 */
[----:B------:R-:W-:-:S03]  /*7e00*/  IMAD R22, R0, 0x4f, RZ ;  /* 0x0000004f00167824 */ /* 0x000fc600078e02ff */
[----:B------:R-:W-:Y:S01]  /*7e10*/  STL [R1+0x17c], RZ ;  /* 0x00017cff01007387 */ /* 0x000fe20000100800 */
[----:B------:R-:W-:-:S03]  /*7e20*/  IMAD R20, R0, 0x4d, RZ ;  /* 0x0000004d00147824 */ /* 0x000fc600078e02ff */
[----:B------:R-:W-:Y:S04]  /*7e30*/  STL [R1+0x160], RZ ;  /* 0x000160ff01007387 */ /* 0x000fe80000100800 */
[----:B------:R-:W-:Y:S04]  /*7e40*/  STL [R1+0x164], RZ ;  /* 0x000164ff01007387 */ /* 0x000fe80000100800 */
[----:B------:R-:W-:Y:S04]  /*7e50*/  STL [R1+0x168], RZ ;  /* 0x000168ff01007387 */ /* 0x000fe80000100800 */
[----:B------:R-:W-:Y:S04]  /*7e60*/  STL [R1+0x16c], RZ ;  /* 0x00016cff01007387 */ /* 0x000fe80000100800 */
[----:B------:R-:W-:Y:S04]  /*7e70*/  STL [R1+0xcc0], R28 ;  /* 0x000cc01c01007387 */ /* 0x000fe80000100800 */
[----:B------:R0:W-:Y:S04]  /*7e80*/  STL [R1+0xcc4], R26 ;  /* 0x000cc41a01007387 */ /* 0x0001e80000100800 */
[----:B------:R1:W-:Y:S04]  /*7e90*/  STL [R1+0xcc8], R24 ;  /* 0x000cc81801007387 */ /* 0x0003e80000100800 */
[----:B------:R3:W-:Y:S01]  /*7ea0*/  STL [R1+0xccc], R22 ;  /* 0x000ccc1601007387 */ /* 0x0007e20000100800 */
[C---:B------:R-:W-:Y:S01]  /*7eb0*/  IMAD R18, R0.reuse, 0x4b, RZ ;  /* 0x0000004b00127824 */ /* 0x040fe200078e02ff */
[----:B0-----:R-:W0:Y:S02]  /*7ec0*/  LDC R26, c[0x0][0x3a8] ;  /* 0x0000ea00ff1a7b82 */ /* 0x001e240000000800 */
[----:B------:R4:W-:Y:S04]  /*7ed0*/  STL [R1+0xcd0], R20 ;  /* 0x000cd01401007387 */ /* 0x0009e80000100800 */
[----:B------:R-:W5:Y:S01]  /*7ee0*/  LDL R6, [R1+0x6b8] ;  /* 0x0006b80001067983 */ /* 0x000f620000100800 */
[C---:B-1----:R-:W-:Y:S01]  /*7ef0*/  IMAD R24, R0.reuse, 0x9a, RZ ;  /* 0x0000009a00187824 */ /* 0x042fe200078e02ff */
[----:B---3--:R-:W1:Y:S01]  /*7f00*/  LDC R22, c[0x0][0x3a8] ;  /* 0x0000ea00ff167b82 */ /* 0x008e620000000800 */
[----:B------:R-:W-:-:S02]  /*7f10*/  IMAD R28, R0, 0x96, RZ ;  /* 0x00000096001c7824 */ /* 0x000fc400078e02ff */
[C---:B------:R-:W-:Y:S02]  /*7f20*/  IMAD R16, R0.reuse, 0x49, RZ ;  /* 0x0000004900107824 */ /* 0x040fe400078e02ff */
[C---:B------:R-:W-:Y:S02]  /*7f30*/  IMAD R29, R0.reuse, 0x92, RZ ;  /* 0x00000092001d7824 */ /* 0x040fe400078e02ff */
[C---:B------:R-:W-:Y:S01]  /*7f40*/  IMAD R14, R0.reuse, 0x47, RZ ;  /* 0x00000047000e7824 */ /* 0x040fe200078e02ff */
[----:B----4-:R-:W3:Y:S01]  /*7f50*/  LDC R20, c[0x0][0x3a8] ;  /* 0x0000ea00ff147b82 */ /* 0x010ee20000000800 */
[C---:B------:R-:W-:Y:S02]  /*7f60*/  IMAD R27, R0.reuse, 0x8e, RZ ;  /* 0x0000008e001b7824 */ /* 0x040fe400078e02ff */
[C---:B------:R-:W-:Y:S02]  /*7f70*/  IMAD R12, R0.reuse, 0x45, RZ ;  /* 0x00000045000c7824 */ /* 0x040fe400078e02ff */
[----:B------:R-:W-:-:S02]  /*7f80*/  IMAD R25, R0, 0x8a, RZ ;  /* 0x0000008a00197824 */ /* 0x000fc400078e02ff */
[C---:B------:R-:W-:Y:S02]  /*7f90*/  IMAD R11, R0.reuse, 0x43, RZ ;  /* 0x00000043000b7824 */ /* 0x040fe400078e02ff */
[C---:B------:R-:W-:Y:S02]  /*7fa0*/  IMAD R23, R0.reuse, 0x86, RZ ;  /* 0x0000008600177824 */ /* 0x040fe400078e02ff */
[C---:B------:R-:W-:Y:S02]  /*7fb0*/  IMAD R10, R0.reuse, 0x41, RZ ;  /* 0x00000041000a7824 */ /* 0x040fe400078e02ff */
        /* <DEDUP_REMOVED lines=10> */
[----:B------:R-:W-:Y:S02]  /*8060*/  IMAD R7, R0, 0xbc, RZ ;  /* 0x000000bc00077824 */ /* 0x000fe400078e02ff */
[----:B------:R-:W4:Y:S01]  /*8070*/  LDC R0, c[0x0][0x3a8] ;  /* 0x0000ea00ff007b82 */ /* 0x000f220000000800 */
[----:B---3--:R-:W-:Y:S02]  /*8080*/  IMAD R20, R20, 0xfa, RZ ;  /* 0x000000fa14147824 */ /* 0x008fe400078e02ff */
[----:B-1----:R-:W-:Y:S02]  /*8090*/  IMAD R22, R22, 0xf6, RZ ;  /* 0x000000f616167824 */ /* 0x002fe400078e02ff */
[----:B0-----:R-:W-:Y:S02]  /*80a0*/  IMAD R26, R26, 0xf2, RZ ;  /* 0x000000f21a1a7824 */ /* 0x001fe400078e02ff */
[----:B----4-:R-:W-:-:S05]  /*80b0*/  IMAD R0, R0, 0xfe, RZ ;  /* 0x000000fe00007824 */ /* 0x010fca00078e02ff */
[----:B-----5:R-:W-:-:S05]  /*80c0*/  IADD3 R0, P2, PT, R0, R6, RZ ;  /* 0x0000000600007210 */ /* 0x020fca0007f5e0ff */
[----:B------:R0:W-:Y:S02]  /*80d0*/  STL [R1+0x6c8], R0 ;  /* 0x0006c80001007387 */ /* 0x0001e40000100800 */
[-C--:B0-----:R-:W-:Y:S02]  /*80e0*/  IADD3 R0, P4, PT, R20, R6.reuse, RZ ;  /* 0x0000000614007210 */ /* 0x081fe40007f9e0ff */
[-C--:B------:R-:W-:Y:S02]  /*80f0*/  IADD3 R20, P5, PT, R22, R6.reuse, RZ ;  /* 0x0000000616147210 */ /* 0x080fe40007fbe0ff */
[----:B------:R-:W0:Y:S01]  /*8100*/  LDC R22, c[0x0][0x3a8] ;  /* 0x0000ea00ff167b82 */ /* 0x000e220000000800 */
[----:B------:R1:W-:Y:S04]  /*8110*/  STL [R1+0x6d8], R0 ;  /* 0x0006d80001007387 */ /* 0x0003e80000100800 */
[----:B------:R3:W-:Y:S01]  /*8120*/  STL [R1+0x6e8], R20 ;  /* 0x0006e81401007387 */ /* 0x0007e20000100800 */
[----:B-1----:R-:W-:-:S02]  /*8130*/  IADD3 R0, P6, PT, R26, R6, RZ ;  /* 0x000000061a007210 */ /* 0x002fc40007fde0ff */
[----:B------:R-:W1:Y:S03]  /*8140*/  LDC R26, c[0x0][0x3a8] ;  /* 0x0000ea00ff1a7b82 */ /* 0x000e660000000800 */
[----:B------:R4:W-:Y:S05]  /*8150*/  STL [R1+0x6f8], R0 ;  /* 0x0006f80001007387 */ /* 0x0009ea0000100800 */
[----:B---3--:R-:W3:Y:S08]  /*8160*/  LDC R20, c[0x0][0x3a8] ;  /* 0x0000ea00ff147b82 */ /* 0x008ef00000000800 */
[----:B----4-:R-:W4:Y:S01]  /*8170*/  LDC R0, c[0x0][0x3a8] ;  /* 0x0000ea00ff007b82 */ /* 0x010f220000000800 */
[----:B0-----:R-:W-:-:S02]  /*8180*/  IMAD R22, R22, 0xe6, RZ ;  /* 0x000000e616167824 */ /* 0x001fc400078e02ff */
[----:B-1----:R-:W-:Y:S02]  /*8190*/  IMAD R26, R26, 0x7f, RZ ;  /* 0x0000007f1a1a7824 */ /* 0x002fe400078e02ff */
[----:B---3--:R-:W-:Y:S02]  /*81a0*/  IMAD R20, R20, 0xea, RZ ;  /* 0x000000ea14147824 */ /* 0x008fe400078e02ff */
[----:B----4-:R-:W-:-:S05]  /*81b0*/  IMAD R0, R0, 0xee, RZ ;  /* 0x000000ee00007824 */ /* 0x010fca00078e02ff */
[----:B------:R-:W-:-:S05]  /*81c0*/  IADD3 R0, P0, PT, R0, R6, RZ ;  /* 0x0000000600007210 */ /* 0x000fca0007f1e0ff */
[----:B------:R0:W-:Y:S02]  /*81d0*/  STL [R1+0x708], R0 ;  /* 0x0007080001007387 */ /* 0x0001e40000100800 */
[-C--:B0-----:R-:W-:Y:S02]  /*81e0*/  IADD3 R0, P3, PT, R20, R6.reuse, RZ ;  /* 0x0000000614007210 */ /* 0x081fe40007f7e0ff */
[----:B------:R-:W-:Y:S02]  /*81f0*/  IADD3 R20, P1, PT, R22, R6, RZ ;  /* 0x0000000616147210 */ /* 0x000fe40007f3e0ff */
[----:B------:R-:W0:Y:S01]  /*8200*/  LDC R22, c[0x0][0x3a8] ;  /* 0x0000ea00ff167b82 */ /* 0x000e220000000800 */
[----:B------:R1:W-:Y:S04]  /*8210*/  STL [R1+0x718], R0 ;  /* 0x0007180001007387 */ /* 0x0003e80000100800 */
[----:B------:R3:W-:Y:S01]  /*8220*/  STL [R1+0x728], R20 ;  /* 0x0007281401007387 */ /* 0x0007e20000100800 */
[----:B-1----:R-:W-:-:S02]  /*8230*/  LEA.HI.X.SX32 R0, R26, R9, 0x1, P2 ;  /* 0x000000091a007211 */ /* 0x002fc400010f0eff */
        /* <DEDUP_REMOVED lines=10> */
[-C--:B0-----:R-:W-:Y:S02]  /*82e0*/  LEA.HI.X.SX32 R0, R20, R9.reuse, 0x1, P4 ;  /* 0x0000000914007211 */ /* 0x081fe400020f0eff */
        /* <DEDUP_REMOVED lines=108> */
[----:B----4-:R-:W-:-:S03]  /*89b0*/  IMAD R0, R0, 0xaa, RZ ;  /* 0x000000aa00007824 */ /* 0x010fc600078e02ff */
[----:B------:R-:W-:Y:S02]  /*89c0*/  LEA.HI.X.SX32 R20, R20, R9, 0x1, P4 ;  /* 0x0000000914147211 */ /* 0x000fe400020f0eff */
[----:B------:R-:W-:-:S05]  /*89d0*/  IADD3 R0, P2, PT, R0, R6, RZ ;  /* 0x0000000600007210 */ /* 0x000fca0007f5e0ff */
[----:B------:R0:W-:Y:S04]  /*89e0*/  STL [R1+0x818], R0 ;  /* 0x0008180001007387 */ /* 0x0001e80000100800 */
[----:B------:R1:W-:Y:S01]  /*89f0*/  STL [R1+0x7b4], R20 ;  /* 0x0007b41401007387 */ /* 0x0003e20000100800 */
[----:B0-----:R-:W-:Y:S02]  /*8a00*/  IADD3 R0, P4, PT, R22, R6, RZ ;  /* 0x0000000616007210 */ /* 0x001fe40007f9e0ff */
[----:B------:R-:W0:Y:S01]  /*8a10*/  LDC R22, c[0x0][0x3a8] ;  /* 0x0000ea00ff167b82 */ /* 0x000e220000000800 */
[----:B-1----:R-:W-:Y:S02]  /*8a20*/  LEA.HI.X.SX32 R20, R26, R9, 0x1, P5 ;  /* 0x000000091a147211 */ /* 0x002fe400028f0eff */
[----:B------:R1:W-:Y:S04]  /*8a30*/  STL [R1+0x828], R0 ;  /* 0x0008280001007387 */ /* 0x0003e80000100800 */
[----:B------:R3:W-:Y:S01]  /*8a40*/  STL [R1+0x7c4], R20 ;  /* 0x0007c41401007387 */ /* 0x0007e20000100800 */
[----:B------:R-:W4:Y:S08]  /*8a50*/  LDC R26, c[0x0][0x3a8] ;  /* 0x0000ea00ff1a7b82 */ /* 0x000f300000000800 */
[----:B-1----:R-:W1:Y:S08]  /*8a60*/  LDC R0, c[0x0][0x3a8] ;  /* 0x0000ea00ff007b82 */ /* 0x002e700000000800 */
[----:B---3--:R-:W3:Y:S01]  /*8a70*/  LDC R20, c[0x0][0x3a8] ;  /* 0x0000ea00ff147b82 */ /* 0x008ee20000000800 */
[----:B0-----:R-:W-:-:S05]  /*8a80*/  IMAD R22, R22, 0x5d, RZ ;  /* 0x0000005d16167824 */ /* 0x001fca00078e02ff */
[----:B------:R-:W-:Y:S01]  /*8a90*/  LEA.HI.X.SX32 R22, R22, R9, 0x1, P6 ;  /* 0x0000000916167211 */ /* 0x000fe200030f0eff */
[----:B----4-:R-:W-:Y:S02]  /*8aa0*/  IMAD R26, R26, 0x5b, RZ ;  /* 0x0000005b1a1a7824 */ /* 0x010fe400078e02ff */
[----:B-1----:R-:W-:Y:S02]  /*8ab0*/  IMAD R0, R0, 0x9e, RZ ;  /* 0x0000009e00007824 */ /* 0x002fe400078e02ff */
[----:B---3--:R-:W-:-:S03]  /*8ac0*/  IMAD R20, R20, 0xa2, RZ ;  /* 0x000000a214147824 */ /* 0x008fc600078e02ff */
[-C--:B------:R-:W-:Y:S02]  /*8ad0*/  IADD3 R0, P6, PT, R0, R6.reuse, RZ ;  /* 0x0000000600007210 */ /* 0x080fe40007fde0ff */
[----:B------:R-:W-:-:S05]  /*8ae0*/  IADD3 R20, P5, PT, R20, R6, RZ ;  /* 0x0000000614147210 */ /* 0x000fca0007fbe0ff */
[----:B------:R0:W-:Y:S04]  /*8af0*/  STL [R1+0x838], R20 ;  /* 0x0008381401007387 */ /* 0x0001e80000100800 */
[----:B0-----:R-:W3:Y:S04]  /*8b00*/  LDL.LU R20, [R1+0xcd0] ;  /* 0x000cd00001147983 */ /* 0x001ee80000300800 */
[----:B------:R0:W-:Y:S04]  /*8b10*/  STL [R1+0x7d4], R22 ;  /* 0x0007d41601007387 */ /* 0x0001e80000100800 */
[----:B0-----:R-:W4:Y:S04]  /*8b20*/  LDL.LU R22, [R1+0xccc] ;  /* 0x000ccc0001167983 */ /* 0x001f280000300800 */
[----:B------:R0:W-:Y:S02]  /*8b30*/  STL [R1+0x848], R0 ;  /* 0x0008480001007387 */ /* 0x0001e40000100800 */
[----:B0-----:R-:W-:-:S02]  /*8b40*/  LEA.HI.X.SX32 R0, R26, R9, 0x1, P0 ;  /* 0x000000091a007211 */ /* 0x001fc400000f0eff */
[----:B------:R-:W0:Y:S01]  /*8b50*/  LDC R26, c[0x0][0x3a8] ;  /* 0x0000ea00ff1a7b82 */ /* 0x000e220000000800 */
[----:B------:R-:W-:Y:S02]  /*8b60*/  IADD3 R24, P0, PT, R24, R6, RZ ;  /* 0x0000000618187210 */ /* 0x000fe40007f1e0ff */
[----:B------:R1:W-:Y:S04]  /*8b70*/  STL [R1+0x7e4], R0 ;  /* 0x0007e40001007387 */ /* 0x0003e80000100800 */
[----:B------:R5:W-:Y:S01]  /*8b80*/  STL [R1+0x858], R24 ;  /* 0x0008581801007387 */ /* 0x000be20000100800 */
[----:B-1----:R-:W1:Y:S03]  /*8b90*/  LDC R0, c[0x0][0x3a8] ;  /* 0x0000ea00ff007b82 */ /* 0x002e660000000800 */
[----:B-----5:R-:W5:Y:S01]  /*8ba0*/  LDL.LU R24, [R1+0xcc8] ;  /* 0x000cc80001187983 */ /* 0x020f620000300800 */
[----:B0-----:R-:W-:-:S05]  /*8bb0*/  IMAD R26, R26, 0x59, RZ ;  /* 0x000000591a1a7824 */ /* 0x001fca00078e02ff */
[----:B------:R-:W-:Y:S02]  /*8bc0*/  LEA.HI.X.SX32 R26, R26, R9, 0x1, P3 ;  /* 0x000000091a1a7211 */ /* 0x000fe400018f0eff */
[----:B------:R-:W-:-:S03]  /*8bd0*/  IADD3 R28, P3, PT, R28, R6, RZ ;  /* 0x000000061c1c7210 */ /* 0x000fc60007f7e0ff */
[----:B------:R0:W-:Y:S04]  /*8be0*/  STL [R1+0x7f4], R26 ;  /* 0x0007f41a01007387 */ /* 0x0001e80000100800 */
[----:B0-----:R-:W2:Y:S04]  /*8bf0*/  LDL.LU R26, [R1+0xcc4] ;  /* 0x000cc400011a7983 */ /* 0x001ea80000300800 */
[----:B------:R0:W-:Y:S04]  /*8c00*/  STL [R1+0x868], R28 ;  /* 0x0008681c01007387 */ /* 0x0001e80000100800 */
[----:B0-----:R-:W2:Y:S01]  /*8c10*/  LDL.LU R28, [R1+0xcc0] ;  /* 0x000cc000011c7983 */ /* 0x001ea20000300800 */
[----:B-1----:R-:W-:-:S05]  /*8c20*/  IMAD R0, R0, 0x57, RZ ;  /* 0x0000005700007824 */ /* 0x002fca00078e02ff */
[----:B------:R-:W-:Y:S02]  /*8c30*/  LEA.HI.X.SX32 R0, R0, R9, 0x1, P1 ;  /* 0x0000000900007211 */ /* 0x000fe400008f0eff */
[----:B------:R-:W-:-:S03]  /*8c40*/  IADD3 R29, P1, PT, R29, R6, RZ ;  /* 0x000000061d1d7210 */ /* 0x000fc60007f3e0ff */
[----:B------:R0:W-:Y:S04]  /*8c50*/  STL [R1+0x804], R0 ;  /* 0x0008040001007387 */ /* 0x0001e80000100800 */
[----:B------:R-:W-:Y:S01]  /*8c60*/  STL [R1+0x878], R29 ;  /* 0x0008781d01007387 */ /* 0x000fe20000100800 */
[----:B0-----:R-:W0:Y:S01]  /*8c70*/  LDC R0, c[0x0][0x3a8] ;  /* 0x0000ea00ff007b82 */ /* 0x001e220000000800 */
[-C--:B------:R-:W-:Y:S02]  /*8c80*/  LEA.HI.X.SX32 R18, R18, R9.reuse, 0x1, P3 ;  /* 0x0000000912127211 */ /* 0x080fe400018f0eff */
[----:B------:R-:W-:Y:S02]  /*8c90*/  IADD3 R17, P3, PT, R17, R6, RZ ;  /* 0x0000000611117210 */ /* 0x000fe40007f7e0ff */
[----:B------:R-:W-:-:S02]  /*8ca0*/  LEA.HI.X.SX32 R16, R16, R9, 0x1, P1 ;  /* 0x0000000910107211 */ /* 0x000fc400008f0eff */
[-C--:B------:R-:W-:Y:S02]  /*8cb0*/  IADD3 R15, P1, PT, R15, R6.reuse, RZ ;  /* 0x000000060f0f7210 */ /* 0x080fe40007f3e0ff */
[-C--:B---3--:R-:W-:Y:S02]  /*8cc0*/  LEA.HI.X.SX32 R20, R20, R9.reuse, 0x1, P0 ;  /* 0x0000000914147211 */ /* 0x088fe400000f0eff */
[-C--:B------:R-:W-:Y:S02]  /*8cd0*/  IADD3 R19, P0, PT, R19, R6.reuse, RZ ;  /* 0x0000000613137210 */ /* 0x080fe40007f1e0ff */
[----:B----4-:R-:W-:Y:S02]  /*8ce0*/  LEA.HI.X.SX32 R22, R22, R9, 0x1, P6 ;  /* 0x0000000916167211 */ /* 0x010fe400030f0eff */
[----:B------:R-:W-:-:S04]  /*8cf0*/  IADD3 R21, P6, PT, R21, R6, RZ ;  /* 0x0000000615157210 */ /* 0x000fc80007fde0ff */
[-C--:B------:R-:W-:Y:S02]  /*8d00*/  LEA.HI.X.SX32 R10, R10, R9.reuse, 0x1, P6 ;  /* 0x000000090a0a7211 */ /* 0x080fe400030f0eff */
[----:B-----5:R-:W-:Y:S02]  /*8d10*/  LEA.HI.X.SX32 R24, R24, R9, 0x1, P5 ;  /* 0x0000000918187211 */ /* 0x020fe400028f0eff */
[----:B------:R-:W-:-:S04]  /*8d20*/  IADD3 R23, P5, PT, R23, R6, RZ ;  /* 0x0000000617177210 */ /* 0x000fc80007fbe0ff */
[-C--:B------:R-:W-:Y:S02]  /*8d30*/  LEA.HI.X.SX32 R11, R11, R9.reuse, 0x1, P5 ;  /* 0x000000090b0b7211 */ /* 0x080fe400028f0eff */
[-C--:B--2---:R-:W-:Y:S02]  /*8d40*/  LEA.HI.X.SX32 R26, R26, R9.reuse, 0x1, P4 ;  /* 0x000000091a1a7211 */ /* 0x084fe400020f0eff */
[-C--:B------:R-:W-:Y:S02]  /*8d50*/  IADD3 R25, P4, PT, R25, R6.reuse, RZ ;  /* 0x0000000619197210 */ /* 0x080fe40007f9e0ff */
[----:B------:R-:W-:Y:S02]  /*8d60*/  LEA.HI.X.SX32 R28, R28, R9, 0x1, P2 ;  /* 0x000000091c1c7211 */ /* 0x000fe400010f0eff */
[----:B------:R-:W-:-:S03]  /*8d70*/  IADD3 R27, P2, PT, R27, R6, RZ ;  /* 0x000000061b1b7210 */ /* 0x000fc60007f5e0ff */
[----:B------:R-:W-:Y:S04]  /*8d80*/  STL [R1+0x814], R28 ;  /* 0x0008141c01007387 */ /* 0x000fe80000100800 */
[----:B------:R-:W-:Y:S04]  /*8d90*/  STL [R1+0x888], R27 ;  /* 0x0008881b01007387 */ /* 0x000fe80000100800 */
[----:B------:R-:W-:Y:S04]  /*8da0*/  STL [R1+0x824], R26 ;  /* 0x0008241a01007387 */ /* 0x000fe80000100800 */
[----:B------:R-:W-:Y:S04]  /*8db0*/  STL [R1+0x898], R25 ;  /* 0x0008981901007387 */ /* 0x000fe80000100800 */
[----:B------:R-:W-:Y:S04]  /*8dc0*/  STL [R1+0x834], R24 ;  /* 0x0008341801007387 */ /* 0x000fe80000100800 */
[----:B------:R-:W-:Y:S01]  /*8dd0*/  STL [R1+0x8a8], R23 ;  /* 0x0008a81701007387 */ /* 0x000fe20000100800 */
[----:B------:R-:W-:-:S03]  /*8de0*/  LEA.HI.X.SX32 R14, R14, R9, 0x1, P2 ;  /* 0x000000090e0e7211 */ /* 0x000fc600010f0eff */
[----:B------:R-:W-:Y:S01]  /*8df0*/  STL [R1+0x844], R22 ;  /* 0x0008441601007387 */ /* 0x000fe20000100800 */
[----:B------:R-:W-:-:S03]  /*8e00*/  IADD3 R13, P2, PT, R13, R6, RZ ;  /* 0x000000060d0d7210 */ /* 0x000fc60007f5e0ff */
[----:B------:R-:W-:Y:S01]  /*8e10*/  STL [R1+0x8b8], R21 ;  /* 0x0008b81501007387 */ /* 0x000fe20000100800 */
[----:B------:R-:W-:-:S03]  /*8e20*/  LEA.HI.X.SX32 R12, R12, R9, 0x1, P4 ;  /* 0x000000090c0c7211 */ /* 0x000fc600020f0eff */
[----:B------:R-:W-:Y:S01]  /*8e30*/  STL [R1+0x854], R20 ;  /* 0x0008541401007387 */ /* 0x000fe20000100800 */
[----:B------:R-:W-:-:S03]  /*8e40*/  IADD3 R2, P4, PT, R2, R6, RZ ;  /* 0x0000000602027210 */ /* 0x000fc60007f9e0ff */
[----:B------:R-:W-:Y:S04]  /*8e50*/  STL [R1+0x6d0], R19 ;  /* 0x0006d01301007387 */ /* 0x000fe80000100800 */
[----:B------:R-:W-:Y:S04]  /*8e60*/  STL [R1+0x864], R18 ;  /* 0x0008641201007387 */ /* 0x000fe80000100800 */
[----:B------:R-:W-:Y:S04]  /*8e70*/  STL [R1+0x6f0], R17 ;  /* 0x0006f01101007387 */ /* 0x000fe80000100800 */
[----:B------:R-:W-:Y:S04]  /*8e80*/  STL [R1+0x874], R16 ;  /* 0x0008741001007387 */ /* 0x000fe80000100800 */
[----:B------:R-:W-:Y:S04]  /*8e90*/  STL [R1+0x710], R15 ;  /* 0x0007100f01007387 */ /* 0x000fe80000100800 */
[----:B------:R-:W-:Y:S04]  /*8ea0*/  STL [R1+0x884], R14 ;  /* 0x0008840e01007387 */ /* 0x000fe80000100800 */
[----:B------:R-:W-:Y:S04]  /*8eb0*/  STL [R1+0x730], R13 ;  /* 0x0007300d01007387 */ /* 0x000fe80000100800 */
[----:B------:R-:W-:Y:S04]  /*8ec0*/  STL [R1+0x894], R12 ;  /* 0x0008940c01007387 */ /* 0x000fe80000100800 */
[----:B------:R0:W-:Y:S01]  /*8ed0*/  STL [R1+0x750], R2 ;  /* 0x0007500201007387 */ /* 0x0001e20000100800 */
[----:B------:R-:W-:-:S03]  /*8ee0*/  IADD3 R3, P6, PT, R3, R6, RZ ;  /* 0x0000000603037210 */ /* 0x000fc60007fde0ff */
[----:B------:R1:W-:Y:S01]  /*8ef0*/  STL [R1+0x8a4], R11 ;  /* 0x0008a40b01007387 */ /* 0x0003e20000100800 */
[----:B0-----:R-:W-:-:S05]  /*8f00*/  IMAD R2, R0, 0x7e, RZ ;  /* 0x0000007e00027824 */ /* 0x001fca00078e02ff */
[C---:B-1----:R-:W-:Y:S02]  /*8f10*/  IADD3 R11, P5, PT, R2.reuse, R6, RZ ;  /* 0x00000006020b7210 */ /* 0x042fe40007fbe0ff */
[----:B------:R-:W-:-:S03]  /*8f20*/  LEA.HI.X.SX32 R9, R2, R9, 0x1, P0 ;  /* 0x0000000902097211 */ /* 0x000fc600000f0eff */
[----:B------:R-:W-:Y:S04]  /*8f30*/  STL [R1+0x8c8], R11 ;  /* 0x0008c80b01007387 */ /* 0x000fe80000100800 */
[----:B------:R-:W-:Y:S04]  /*8f40*/  STL [R1+0x8b4], R10 ;  /* 0x0008b40a01007387 */ /* 0x000fe80000100800 */
[----:B------:R0:W-:Y:S04]  /*8f50*/  STL [R1+0x770], R3 ;  /* 0x0007700301007387 */ /* 0x0001e80000100800 */
[----:B------:R-:W2:Y:S01]  /*8f60*/  LDL R2, [R1+0x6b4] ;  /* 0x0006b40001027983 */ /* 0x000ea20000100800 */
[----:B0-----:R-:W-:-:S03]  /*8f70*/  IMAD R3, R0, 0x7a, RZ ;  /* 0x0000007a00037824 */ /* 0x001fc600078e02ff */
[----:B------:R0:W-:Y:S02]  /*8f80*/  STL [R1+0x6cc], R9 ;  /* 0x0006cc0901007387 */ /* 0x0001e40000100800 */
[----:B0-----:R-:W-:-:S05]  /*8f90*/  IADD3 R9, P0, PT, R3, R6, RZ ;  /* 0x0000000603097210 */ /* 0x001fca0007f1e0ff */
[----:B------:R-:W-:Y:S01]  /*8fa0*/  STL [R1+0x8d8], R9 ;  /* 0x0008d80901007387 */ /* 0x000fe20000100800 */
[----:B--2---:R-:W-:Y:S02]  /*8fb0*/  LEA.HI.X.SX32 R4, R4, R2, 0x1, P5 ;  /* 0x0000000204047211 */ /* 0x004fe400028f0eff */
[----:B------:R-:W-:-:S03]  /*8fc0*/  IADD3 R8, P5, PT, R8, R6, RZ ;  /* 0x0000000608087210 */ /* 0x000fc60007fbe0ff */
[----:B------:R0:W-:Y:S04]  /*8fd0*/  STL [R1+0x8c4], R4 ;  /* 0x0008c40401007387 */ /* 0x0001e80000100800 */
[----:B------:R1:W-:Y:S01]  /*8fe0*/  STL [R1+0x790], R8 ;  /* 0x0007900801007387 */ /* 0x0003e20000100800 */
[C---:B0-----:R-:W-:Y:S01]  /*8ff0*/  IMAD R4, R0.reuse, 0x76, RZ ;  /* 0x0000007600047824 */ /* 0x041fe200078e02ff */
[----:B-1----:R-:W-:Y:S01]  /*9000*/  LEA.HI.X.SX32 R8, R3, R2, 0x1, P3 ;  /* 0x0000000203087211 */ /* 0x002fe200018f0eff */
[----:B------:R-:W-:-:S04]  /*9010*/  IMAD R3, R0, 0x3d, RZ ;  /* 0x0000003d00037824 */ /* 0x000fc800078e02ff */
[----:B------:R0:W-:Y:S01]  /*9020*/  STL [R1+0x6ec], R8 ;  /* 0x0006ec0801007387 */ /* 0x0001e20000100800 */
[----:B------:R-:W-:Y:S02]  /*9030*/  LEA.HI.X.SX32 R3, R3, R2, 0x1, P0 ;  /* 0x0000000203037211 */ /* 0x000fe400000f0eff */
[-C--:B------:R-:W-:Y:S02]  /*9040*/  IADD3 R5, P0, PT, R5, R6.reuse, RZ ;  /* 0x0000000605057210 */ /* 0x080fe40007f1e0ff */
[C---:B0-----:R-:W-:Y:S02]  /*9050*/  IADD3 R8, P3, PT, R4.reuse, R6, RZ ;  /* 0x0000000604087210 */ /* 0x041fe40007f7e0ff */
[----:B------:R-:W-:-:S03]  /*9060*/  LEA.HI.X.SX32 R4, R4, R2, 0x1, P1 ;  /* 0x0000000204047211 */ /* 0x000fc600008f0eff */
[----:B------:R-:W-:Y:S04]  /*9070*/  STL [R1+0x8e8], R8 ;  /* 0x0008e80801007387 */ /* 0x000fe80000100800 */
[----:B------:R-:W-:Y:S04]  /*9080*/  STL [R1+0x8d4], R3 ;  /* 0x0008d40301007387 */ /* 0x000fe80000100800 */
[----:B------:R0:W-:Y:S04]  /*9090*/  STL [R1+0x7b0], R5 ;  /* 0x0007b00501007387 */ /* 0x0001e80000100800 */
[----:B------:R1:W-:Y:S01]  /*90a0*/  STL [R1+0x70c], R4 ;  /* 0x00070c0401007387 */ /* 0x0003e20000100800 */
[----:B0-----:R-:W-:-:S02]  /*90b0*/  IMAD R5, R0, 0x72, RZ ;  /* 0x0000007200057824 */ /* 0x001fc400078e02ff */
[----:B------:R-:W-:-:S03]  /*90c0*/  IMAD R3, R0, 0x3b, RZ ;  /* 0x0000003b00037824 */ /* 0x000fc600078e02ff */
[C---:B-1----:R-:W-:Y:S02]  /*90d0*/  IADD3 R4, P1, PT, R5.reuse, R6, RZ ;  /* 0x0000000605047210 */ /* 0x042fe40007f3e0ff */
[----:B------:R-:W-:-:S03]  /*90e0*/  LEA.HI.X.SX32 R5, R5, R2, 0x1, P2 ;  /* 0x0000000205057211 */ /* 0x000fc600010f0eff */
[----:B------:R0:W-:Y:S02]  /*90f0*/  STL [R1+0x8f8], R4 ;  /* 0x0008f80401007387 */ /* 0x0001e40000100800 */
[----:B0-----:R-:W-:Y:S02]  /*9100*/  LEA.HI.X.SX32 R4, R3, R2, 0x1, P3 ;  /* 0x0000000203047211 */ /* 0x001fe400018f0eff */
[----:B------:R-:W-:-:S03]  /*9110*/  IADD3 R3, P3, PT, R7, R6, RZ ;  /* 0x0000000607037210 */ /* 0x000fc60007f7e0ff */
[----:B------:R-:W-:Y:S04]  /*9120*/  STL [R1+0x8e4], R4 ;  /* 0x0008e40401007387 */ /* 0x000fe80000100800 */
[----:B------:R-:W-:Y:S04]  /*9130*/  STL [R1+0x7d0], R3 ;  /* 0x0007d00301007387 */ /* 0x000fe80000100800 */
[----:B------:R0:W-:Y:S04]  /*9140*/  STL [R1+0x72c], R5 ;  /* 0x00072c0501007387 */ /* 0x0001e80000100800 */
[----:B0-----:R-:W2:Y:S01]  /*9150*/  LDL R5, [R1+0x6b8] ;  /* 0x0006b80001057983 */ /* 0x001ea20000100800 */
[----:B------:R-:W-:-:S02]  /*9160*/  IMAD R6, R0, 0x6e, RZ ;  /* 0x0000006e00067824 */ /* 0x000fc400078e02ff */
[C---:B------:R-:W-:Y:S02]  /*9170*/  IMAD R4, R0.reuse, 0x39, RZ ;  /* 0x0000003900047824 */ /* 0x040fe400078e02ff */
[----:B------:R-:W-:-:S03]  /*9180*/  IMAD R3, R0, 0xb4, RZ ;  /* 0x000000b400037824 */ /* 0x000fc600078e02ff */
[----:B------:R-:W-:Y:S01]  /*9190*/  LEA.HI.X.SX32 R4, R4, R2, 0x1, P1 ;  /* 0x0000000204047211 */ /* 0x000fe200008f0eff */
        /* <DEDUP_REMOVED lines=21> */
[----:B------:R-:W-:Y:S01]  /*92f0*/  IMAD R29, R0, 0x2a, RZ ;  /* 0x0000002a001d7824 */ /* 0x000fe200078e02ff */
[CC--:B--2---:R-:W-:Y:S02]  /*9300*/  IADD3 R7, P2, PT, R6.reuse, R5.reuse, RZ ;  /* 0x0000000506077210 */ /* 0x0c4fe40007f5e0ff */
[----:B------:R-:W-:Y:S02]  /*9310*/  IADD3 R3, P1, PT, R3, R5, RZ ;  /* 0x0000000503037210 */ /* 0x000fe40007f3e0ff */
[----:B------:R-:W-:Y:S01]  /*9320*/  LEA.HI.X.SX32 R6, R6, R2, 0x1, P4 ;  /* 0x0000000206067211 */ /* 0x000fe200020f0eff */
[----:B------:R0:W-:Y:S04]  /*9330*/  STL [R1+0x908], R7 ;  /* 0x0009080701007387 */ /* 0x0001e80000100800 */
[----:B------:R1:W-:Y:S01]  /*9340*/  STL [R1+0x8f4], R4 ;  /* 0x0008f40401007387 */ /* 0x0003e20000100800 */
[----:B0-----:R-:W-:-:S03]  /*9350*/  IMAD R7, R0, 0x6a, RZ ;  /* 0x0000006a00077824 */ /* 0x001fc600078e02ff */
[----:B------:R0:W-:Y:S01]  /*9360*/  STL [R1+0x7f0], R3 ;  /* 0x0007f00301007387 */ /* 0x0001e20000100800 */
[----:B-1----:R-:W-:-:S03]  /*9370*/  IMAD R4, R0, 0x37, RZ ;  /* 0x0000003700047824 */ /* 0x002fc600078e02ff */
[----:B------:R1:W-:Y:S01]  /*9380*/  STL [R1+0x74c], R6 ;  /* 0x00074c0601007387 */ /* 0x0003e20000100800 */
[----:B0-----:R-:W-:Y:S01]  /*9390*/  IMAD R3, R0, 0xac, RZ ;  /* 0x000000ac00037824 */ /* 0x001fe200078e02ff */
[----:B-1----:R-:W-:Y:S02]  /*93a0*/  IADD3 R6, P4, PT, R7, R5, RZ ;  /* 0x0000000507067210 */ /* 0x002fe40007f9e0ff */
[----:B------:R-:W-:-:S03]  /*93b0*/  LEA.HI.X.SX32 R4, R4, R2, 0x1, P2 ;  /* 0x0000000204047211 */ /* 0x000fc600010f0eff */
[----:B------:R0:W-:Y:S01]  /*93c0*/  STL [R1+0x918], R6 ;  /* 0x0009180601007387 */ /* 0x0001e20000100800 */
[----:B------:R-:W-:-:S03]  /*93d0*/  LEA.HI.X.SX32 R7, R7, R2, 0x1, P6 ;  /* 0x0000000207077211 */ /* 0x000fc600030f0eff */
[----:B------:R1:W-:Y:S01]  /*93e0*/  STL [R1+0x904], R4 ;  /* 0x0009040401007387 */ /* 0x0003e20000100800 */
[-C--:B0-----:R-:W-:Y:S01]  /*93f0*/  IADD3 R6, P2, PT, R3, R5.reuse, RZ ;  /* 0x0000000503067210 */ /* 0x081fe20007f5e0ff */
[C---:B------:R-:W-:Y:S02]  /*9400*/  IMAD R3, R0.reuse, 0xa4, RZ ;  /* 0x000000a400037824 */ /* 0x040fe400078e02ff */
[----:B-1----:R-:W-:Y:S02]  /*9410*/  IMAD R4, R0, 0x35, RZ ;  /* 0x0000003500047824 */ /* 0x002fe400078e02ff */
[----:B------:R0:W-:Y:S04]  /*9420*/  STL [R1+0x810], R6 ;  /* 0x0008100601007387 */ /* 0x0001e80000100800 */
[----:B------:R1:W-:Y:S01]  /*9430*/  STL [R1+0x76c], R7 ;  /* 0x00076c0701007387 */ /* 0x0003e20000100800 */
[----:B0-----:R-:W-:-:S02]  /*9440*/  IADD3 R6, P6, PT, R8, R5, RZ ;  /* 0x0000000508067210 */ /* 0x001fc40007fde0ff */
[----:B-1----:R-:W-:-:S03]  /*9450*/  LEA.HI.X.SX32 R7, R4, R2, 0x1, P4 ;  /* 0x0000000204077211 */ /* 0x002fc600020f0eff */
[----:B------:R0:W-:Y:S01]  /*9460*/  STL [R1+0x928], R6 ;  /* 0x0009280601007387 */ /* 0x0001e20000100800 */
[----:B------:R-:W-:-:S03]  /*9470*/  IMAD R4, R0, 0x33, RZ ;  /* 0x0000003300047824 */ /* 0x000fc600078e02ff */
[----:B------:R1:W-:Y:S01]  /*9480*/  STL [R1+0x914], R7 ;  /* 0x0009140701007387 */ /* 0x0003e20000100800 */
[----:B0-----:R-:W-:Y:S01]  /*9490*/  IADD3 R6, P4, PT, R3, R5, RZ ;  /* 0x0000000503067210 */ /* 0x001fe20007f9e0ff */
[----:B------:R-:W-:-:S04]  /*94a0*/  IMAD R3, R0, 0x9c, RZ ;  /* 0x0000009c00037824 */ /* 0x000fc800078e02ff */
[----:B------:R0:W-:Y:S01]  /*94b0*/  STL [R1+0x830], R6 ;  /* 0x0008300601007387 */ /* 0x0001e20000100800 */
[-C--:B-1----:R-:W-:Y:S02]  /*94c0*/  LEA.HI.X.SX32 R7, R4, R2.reuse, 0x1, P6 ;  /* 0x0000000204077211 */ /* 0x082fe400030f0eff */
[----:B0-----:R-:W-:Y:S02]  /*94d0*/  LEA.HI.X.SX32 R6, R8, R2, 0x1, P5 ;  /* 0x0000000208067211 */ /* 0x001fe400028f0eff */
[----:B------:R-:W-:-:S03]  /*94e0*/  IADD3 R8, P5, PT, R9, R5, RZ ;  /* 0x0000000509087210 */ /* 0x000fc60007fbe0ff */
[----:B------:R0:W-:Y:S01]  /*94f0*/  STL [R1+0x78c], R6 ;  /* 0x00078c0601007387 */ /* 0x0001e20000100800 */
[----:B------:R-:W-:-:S03]  /*9500*/  IMAD R4, R0, 0x31, RZ ;  /* 0x0000003100047824 */ /* 0x000fc600078e02ff */
[----:B------:R-:W-:Y:S01]  /*9510*/  STL [R1+0x938], R8 ;  /* 0x0009380801007387 */ /* 0x000fe20000100800 */
[----:B0-----:R-:W-:-:S03]  /*9520*/  IADD3 R6, P6, PT, R3, R5, RZ ;  /* 0x0000000503067210 */ /* 0x001fc60007fde0ff */
[----:B------:R-:W-:Y:S01]  /*9530*/  STL [R1+0x924], R7 ;  /* 0x0009240701007387 */ /* 0x000fe20000100800 */
[----:B------:R-:W-:-:S03]  /*9540*/  IMAD R3, R0, 0x94, RZ ;  /* 0x0000009400037824 */ /* 0x000fc600078e02ff */
[----:B------:R0:W-:Y:S02]  /*9550*/  STL [R1+0x850], R6 ;  /* 0x0008500601007387 */ /* 0x0001e40000100800 */
[-C--:B0-----:R-:W-:Y:S02]  /*9560*/  LEA.HI.X.SX32 R6, R9, R2.reuse, 0x1, P0 ;  /* 0x0000000209067211 */ /* 0x081fe400000f0eff */
[----:B------:R-:W-:Y:S02]  /*9570*/  IADD3 R8, P0, PT, R10, R5, RZ ;  /* 0x000000050a087210 */ /* 0x000fe40007f1e0ff */
[----:B------:R-:W-:Y:S01]  /*9580*/  LEA.HI.X.SX32 R7, R4, R2, 0x1, P5 ;  /* 0x0000000204077211 */ /* 0x000fe200028f0eff */
        /* <DEDUP_REMOVED lines=52> */
[----:B------:R1:W-:Y:S01]  /*98d0*/  STL [R1+0x998], R8 ;  /* 0x0009980801007387 */ /* 0x0003e20000100800 */
[----:B0-----:R-:W-:-:S03]  /*98e0*/  IADD3 R6, P4, PT, R3, R5, RZ ;  /* 0x0000000503067210 */ /* 0x001fc60007f9e0ff */
[----:B------:R0:W-:Y:S01]  /*98f0*/  STL [R1+0x984], R7 ;  /* 0x0009840701007387 */ /* 0x0001e20000100800 */
[----:B------:R-:W-:Y:S01]  /*9900*/  IMAD R3, R0, 0xc8, RZ ;  /* 0x000000c800037824 */ /* 0x000fe200078e02ff */
[----:B-1----:R-:W-:Y:S02]  /*9910*/  LEA.HI.X.SX32 R8, R15, R2, 0x1, P5 ;  /* 0x000000020f087211 */ /* 0x002fe400028f0eff */
[----:B------:R1:W-:Y:S01]  /*9920*/  STL [R1+0x760], R6 ;  /* 0x0007600601007387 */ /* 0x0003e20000100800 */
[----:B0-----:R-:W-:-:S03]  /*9930*/  IADD3 R7, P5, PT, R16, R5, RZ ;  /* 0x0000000510077210 */ /* 0x001fc60007fbe0ff */
[----:B------:R-:W-:Y:S01]  /*9940*/  STL [R1+0x86c], R8 ;  /* 0x00086c0801007387 */ /* 0x000fe20000100800 */
[----:B-1----:R-:W-:-:S03]  /*9950*/  LEA.HI.X.SX32 R6, R4, R2, 0x1, P6 ;  /* 0x0000000204067211 */ /* 0x002fc600030f0eff */
[----:B------:R-:W-:Y:S01]  /*9960*/  STL [R1+0x9a8], R7 ;  /* 0x0009a80701007387 */ /* 0x000fe20000100800 */
[-C--:B------:R-:W-:Y:S01]  /*9970*/  IADD3 R4, P6, PT, R3, R5.reuse, RZ ;  /* 0x0000000503047210 */ /* 0x080fe20007fde0ff */
[----:B------:R-:W-:Y:S02]  /*9980*/  IMAD R3, R0, 0x23, RZ ;  /* 0x0000002300037824 */ /* 0x000fe400078e02ff */
[----:B------:R0:W-:Y:S04]  /*9990*/  STL [R1+0x994], R6 ;  /* 0x0009940601007387 */ /* 0x0001e80000100800 */
[----:B------:R1:W-:Y:S01]  /*99a0*/  STL [R1+0x7a0], R4 ;  /* 0x0007a00401007387 */ /* 0x0003e20000100800 */
[----:B0-----:R-:W-:Y:S02]  /*99b0*/  LEA.HI.X.SX32 R6, R16, R2, 0x1, P0 ;  /* 0x0000000210067211 */ /* 0x001fe400000f0eff */
[----:B------:R-:W-:Y:S01]  /*99c0*/  IADD3 R7, P0, PT, R17, R5, RZ ;  /* 0x0000000511077210 */ /* 0x000fe20007f1e0ff */
[----:B-1----:R-:W-:-:S02]  /*99d0*/  IMAD R4, R0, 0xb8, RZ ;  /* 0x000000b800047824 */ /* 0x002fc400078e02ff */
[----:B------:R0:W-:Y:S04]  /*99e0*/  STL [R1+0x88c], R6 ;  /* 0x00088c0601007387 */ /* 0x0001e80000100800 */
[----:B------:R1:W-:Y:S01]  /*99f0*/  STL [R1+0x9b8], R7 ;  /* 0x0009b80701007387 */ /* 0x0003e20000100800 */
[----:B0-----:R-:W-:Y:S01]  /*9a00*/  LEA.HI.X.SX32 R6, R3, R2, 0x1, P5 ;  /* 0x0000000203067211 */ /* 0x001fe200028f0eff */
[----:B------:R-:W-:Y:S01]  /*9a10*/  IMAD R3, R0, 0x21, RZ ;  /* 0x0000002100037824 */ /* 0x000fe200078e02ff */
[----:B-1----:R-:W-:-:S03]  /*9a20*/  IADD3 R7, P5, PT, R4, R5, RZ ;  /* 0x0000000504077210 */ /* 0x002fc60007fbe0ff */
[----:B------:R0:W-:Y:S01]  /*9a30*/  STL [R1+0x9a4], R6 ;  /* 0x0009a40601007387 */ /* 0x0001e20000100800 */
[-C--:B------:R-:W-:Y:S02]  /*9a40*/  LEA.HI.X.SX32 R4, R17, R2.reuse, 0x1, P3 ;  /* 0x0000000211047211 */ /* 0x080fe400018f0eff */
[----:B------:R-:W-:Y:S01]  /*9a50*/  LEA.HI.X.SX32 R3, R3, R2, 0x1, P0 ;  /* 0x0000000203037211 */ /* 0x000fe200000f0eff */
[----:B------:R1:W-:Y:S01]  /*9a60*/  STL [R1+0x7e0], R7 ;  /* 0x0007e00701007387 */ /* 0x0003e20000100800 */
[----:B0-----:R-:W-:-:S03]  /*9a70*/  IADD3 R6, P3, PT, R18, R5, RZ ;  /* 0x0000000512067210 */ /* 0x001fc60007f7e0ff */
[----:B------:R0:W-:Y:S01]  /*9a80*/  STL [R1+0x8ac], R4 ;  /* 0x0008ac0401007387 */ /* 0x0001e20000100800 */
[----:B-1----:R-:W-:-:S03]  /*9a90*/  IADD3 R7, P0, PT, R19, R5, RZ ;  /* 0x0000000513077210 */ /* 0x002fc60007f1e0ff */
[----:B------:R1:W-:Y:S01]  /*9aa0*/  STL [R1+0x8d0], R6 ;  /* 0x0008d00601007387 */ /* 0x0003e20000100800 */
[----:B0-----:R-:W-:-:S03]  /*9ab0*/  IMAD R4, R0, 0xa8, RZ ;  /* 0x000000a800047824 */ /* 0x001fc600078e02ff */
[----:B------:R0:W-:Y:S01]  /*9ac0*/  STL [R1+0x9b4], R3 ;  /* 0x0009b40301007387 */ /* 0x0001e20000100800 */
[----:B-1----:R-:W-:-:S03]  /*9ad0*/  LEA.HI.X.SX32 R6, R18, R2, 0x1, P1 ;  /* 0x0000000212067211 */ /* 0x002fc600008f0eff */
[----:B------:R1:W-:Y:S04]  /*9ae0*/  STL [R1+0x9c8], R7 ;  /* 0x0009c80701007387 */ /* 0x0003e80000100800 */
[----:B------:R2:W-:Y:S01]  /*9af0*/  STL [R1+0x6dc], R6 ;  /* 0x0006dc0601007387 */ /* 0x0005e20000100800 */
[----:B0-----:R-:W-:Y:S01]  /*9b00*/  IMAD R3, R0, 0x1f, RZ ;  /* 0x0000001f00037824 */ /* 0x001fe200078e02ff */
[-C--:B-1----:R-:W-:Y:S02]  /*9b10*/  IADD3 R7, P1, PT, R4, R5.reuse, RZ ;  /* 0x0000000504077210 */ /* 0x082fe40007f3e0ff */
[-C--:B------:R-:W-:Y:S02]  /*9b20*/  LEA.HI.X.SX32 R4, R19, R2.reuse, 0x1, P3 ;  /* 0x0000000213047211 */ /* 0x080fe400018f0eff */
[----:B--2---:R-:W-:Y:S01]  /*9b30*/  IADD3 R6, P3, PT, R20, R5, RZ ;  /* 0x0000000514067210 */ /* 0x004fe20007f7e0ff */
[----:B------:R0:W-:Y:S01]  /*9b40*/  STL [R1+0x820], R7 ;  /* 0x0008200701007387 */ /* 0x0001e20000100800 */
[----:B------:R-:W-:-:S03]  /*9b50*/  LEA.HI.X.SX32 R3, R3, R2, 0x1, P0 ;  /* 0x0000000203037211 */ /* 0x000fc600000f0eff */
[----:B------:R1:W-:Y:S04]  /*9b60*/  STL [R1+0x8cc], R4 ;  /* 0x0008cc0401007387 */ /* 0x0003e80000100800 */
[----:B------:R2:W-:Y:S01]  /*9b70*/  STL [R1+0x8f0], R6 ;  /* 0x0008f00601007387 */ /* 0x0005e20000100800 */
[----:B0-----:R-:W-:Y:S01]  /*9b80*/  IADD3 R7, P0, PT, R21, R5, RZ ;  /* 0x0000000515077210 */ /* 0x001fe20007f1e0ff */
[----:B-1----:R-:W-:Y:S02]  /*9b90*/  IMAD R4, R0, 0x98, RZ ;  /* 0x0000009800047824 */ /* 0x002fe400078e02ff */
[----:B------:R0:W-:Y:S01]  /*9ba0*/  STL [R1+0x9c4], R3 ;  /* 0x0009c40301007387 */ /* 0x0001e20000100800 */
[----:B--2---:R-:W-:-:S03]  /*9bb0*/  LEA.HI.X.SX32 R6, R20, R2, 0x1, P2 ;  /* 0x0000000214067211 */ /* 0x004fc600010f0eff */
        /* <DEDUP_REMOVED lines=42> */
[----:B------:R1:W-:Y:S01]  /*9e60*/  STL [R1+0xa08], R7 ;  /* 0x000a080701007387 */ /* 0x0003e20000100800 */
[----:B------:R-:W-:-:S03]  /*9e70*/  IADD3 R4, P5, PT, R4, R5, RZ ;  /* 0x0000000504047210 */ /* 0x000fc60007fbe0ff */
[----:B------:R2:W-:Y:S01]  /*9e80*/  STL [R1+0x7dc], R6 ;  /* 0x0007dc0601007387 */ /* 0x0005e20000100800 */
[----:B0-----:R-:W-:Y:S01]  /*9e90*/  IMAD R3, R0, 0x17, RZ ;  /* 0x0000001700037824 */ /* 0x001fe200078e02ff */
[----:B-1----:R-:W-:Y:S02]  /*9ea0*/  LEA.HI.X.SX32 R7, R27, R2, 0x1, P3 ;  /* 0x000000021b077211 */ /* 0x002fe400018f0eff */
[----:B------:R0:W-:Y:S01]  /*9eb0*/  STL [R1+0x780], R4 ;  /* 0x0007800401007387 */ /* 0x0001e20000100800 */
[----:B--2---:R-:W-:-:S03]  /*9ec0*/  IADD3 R6, P3, PT, R28, R5, RZ ;  /* 0x000000051c067210 */ /* 0x004fc60007f7e0ff */
[----:B------:R-:W-:Y:S04]  /*9ed0*/  STL [R1+0x94c], R7 ;  /* 0x00094c0701007387 */ /* 0x000fe80000100800 */
[----:B------:R1:W-:Y:S01]  /*9ee0*/  STL [R1+0x970], R6 ;  /* 0x0009700601007387 */ /* 0x0003e20000100800 */
[----:B0-----:R-:W-:Y:S01]  /*9ef0*/  LEA.HI.X.SX32 R4, R3, R2, 0x1, P0 ;  /* 0x0000000203047211 */ /* 0x001fe200000f0eff */
[----:B------:R-:W-:Y:S01]  /*9f00*/  IMAD R3, R0, 0xb0, RZ ;  /* 0x000000b000037824 */ /* 0x000fe200078e02ff */
[----:B-1----:R-:W-:-:S03]  /*9f10*/  IADD3 R6, P0, PT, R29, R5, RZ ;  /* 0x000000051d067210 */ /* 0x002fc60007f1e0ff */
[----:B------:R0:W-:Y:S01]  /*9f20*/  STL [R1+0xa04], R4 ;  /* 0x000a040401007387 */ /* 0x0001e20000100800 */
[----:B------:R-:W-:-:S03]  /*9f30*/  LEA.HI.X.SX32 R7, R28, R2, 0x1, P1 ;  /* 0x000000021c077211 */ /* 0x000fc600008f0eff */
[----:B------:R1:W-:Y:S01]  /*9f40*/  STL [R1+0xa18], R6 ;  /* 0x000a180601007387 */ /* 0x0003e20000100800 */
[----:B------:R-:W-:Y:S01]  /*9f50*/  LEA.HI.X.SX32 R9, R29, R2, 0x1, P3 ;  /* 0x000000021d097211 */ /* 0x000fe200018f0eff */
[C---:B0-----:R-:W-:Y:S01]  /*9f60*/  IMAD R4, R0.reuse, 0x4c, RZ ;  /* 0x0000004c00047824 */ /* 0x041fe200078e02ff */
[-C--:B-1----:R-:W-:Y:S01]  /*9f70*/  IADD3 R6, P1, PT, R3, R5.reuse, RZ ;  /* 0x0000000503067210 */ /* 0x082fe20007f3e0ff */
[----:B------:R-:W-:Y:S01]  /*9f80*/  IMAD R3, R0, 0x15, RZ ;  /* 0x0000001500037824 */ /* 0x000fe200078e02ff */
[----:B------:R0:W-:Y:S02]  /*9f90*/  STL [R1+0x81c], R7 ;  /* 0x00081c0701007387 */ /* 0x0001e40000100800 */
[----:B------:R-:W-:Y:S02]  /*9fa0*/  IADD3 R8, P3, PT, R4, R5, RZ ;  /* 0x0000000504087210 */ /* 0x000fe40007f7e0ff */
[----:B------:R1:W-:Y:S01]  /*9fb0*/  STL [R1+0x800], R6 ;  /* 0x0008000601007387 */ /* 0x0003e20000100800 */
[----:B0-----:R-:W-:-:S03]  /*9fc0*/  IMAD R7, R0, 0x26, RZ ;  /* 0x0000002600077824 */ /* 0x001fc600078e02ff */
[----:B------:R-:W-:Y:S01]  /*9fd0*/  STL [R1+0x96c], R9 ;  /* 0x00096c0901007387 */ /* 0x000fe20000100800 */
[----:B-1----:R-:W-:-:S03]  /*9fe0*/  LEA.HI.X.SX32 R6, R3, R2, 0x1, P0 ;  /* 0x0000000203067211 */ /* 0x002fc600000f0eff */
[----:B------:R0:W-:Y:S01]  /*9ff0*/  STL [R1+0x990], R8 ;  /* 0x0009900801007387 */ /* 0x0001e20000100800 */
[----:B------:R-:W-:-:S03]  /*a000*/  IMAD R3, R0, 0x90, RZ ;  /* 0x0000009000037824 */ /* 0x000fc600078e02ff */
[----:B------:R1:W-:Y:S01]  /*a010*/  STL [R1+0xa14], R6 ;  /* 0x000a140601007387 */ /* 0x0003e20000100800 */
[----:B0-----:R-:W-:Y:S02]  /*a020*/  IADD3 R8, P0, PT, R7, R5, RZ ;  /* 0x0000000507087210 */ /* 0x001fe40007f1e0ff */
[----:B-1----:R-:W-:-:S03]  /*a030*/  LEA.HI.X.SX32 R6, R4, R2, 0x1, P2 ;  /* 0x0000000204067211 */ /* 0x002fc600010f0eff */
[----:B------:R0:W-:Y:S01]  /*a040*/  STL [R1+0xa28], R8 ;  /* 0x000a280801007387 */ /* 0x0001e20000100800 */
[----:B------:R-:W-:-:S03]  /*a050*/  IMAD R4, R0, 0x44, RZ ;  /* 0x0000004400047824 */ /* 0x000fc600078e02ff */
[----:B------:R1:W-:Y:S01]  /*a060*/  STL [R1+0x85c], R6 ;  /* 0x00085c0601007387 */ /* 0x0003e20000100800 */
[----:B------:R-:W-:Y:S02]  /*a070*/  LEA.HI.X.SX32 R9, R7, R2, 0x1, P3 ;  /* 0x0000000207097211 */ /* 0x000fe400018f0eff */
[----:B0-----:R-:W-:Y:S01]  /*a080*/  IADD3 R8, P2, PT, R3, R5, RZ ;  /* 0x0000000503087210 */ /* 0x001fe20007f5e0ff */
[----:B-1----:R-:W-:-:S04]  /*a090*/  IMAD R6, R0, 0x13, RZ ;  /* 0x0000001300067824 */ /* 0x002fc800078e02ff */
[----:B------:R0:W-:Y:S01]  /*a0a0*/  STL [R1+0x880], R8 ;  /* 0x0008800801007387 */ /* 0x0001e20000100800 */
[----:B------:R-:W-:Y:S01]  /*a0b0*/  IMAD R3, R0, 0x22, RZ ;  /* 0x0000002200037824 */ /* 0x000fe200078e02ff */
[----:B------:R-:W-:Y:S01]  /*a0c0*/  LEA.HI.X.SX32 R7, R6, R2, 0x1, P0 ;  /* 0x0000000206077211 */ /* 0x000fe200000f0eff */
[----:B------:R-:W-:Y:S01]  /*a0d0*/  IMAD R6, R0, 0xe0, RZ ;  /* 0x000000e000067824 */ /* 0x000fe200078e02ff */
[----:B------:R-:W-:Y:S01]  /*a0e0*/  STL [R1+0x98c], R9 ;  /* 0x00098c0901007387 */ /* 0x000fe20000100800 */
[----:B0-----:R-:W-:-:S05]  /*a0f0*/  IADD3 R8, P3, PT, R4, R5, RZ ;  /* 0x0000000504087210 */ /* 0x001fca0007f7e0ff */
[----:B------:R0:W-:Y:S04]  /*a100*/  STL [R1+0x9b0], R8 ;  /* 0x0009b00801007387 */ /* 0x0001e80000100800 */
[----:B------:R1:W-:Y:S01]  /*a110*/  STL [R1+0xa24], R7 ;  /* 0x000a240701007387 */ /* 0x0003e20000100800 */
[CC--:B0-----:R-:W-:Y:S02]  /*a120*/  IADD3 R8, P0, PT, R3.reuse, R5.reuse, RZ ;  /* 0x0000000503087210 */ /* 0x0c1fe40007f1e0ff */
[-C--:B-1----:R-:W-:Y:S01]  /*a130*/  LEA.HI.X.SX32 R7, R4, R2.reuse, 0x1, P4 ;  /* 0x0000000204077211 */ /* 0x082fe200020f0eff */
[----:B------:R-:W-:Y:S01]  /*a140*/  IMAD R4, R0, 0x78, RZ ;  /* 0x0000007800047824 */ /* 0x000fe200078e02ff */
[----:B------:R-:W-:Y:S01]  /*a150*/  IADD3 R6, P4, PT, R6, R5, RZ ;  /* 0x0000000506067210 */ /* 0x000fe20007f9e0ff */
[----:B------:R0:W-:Y:S01]  /*a160*/  STL [R1+0xa38], R8 ;  /* 0x000a380801007387 */ /* 0x0001e20000100800 */
[----:B------:R-:W-:-:S03]  /*a170*/  LEA.HI.X.SX32 R3, R3, R2, 0x1, P3 ;  /* 0x0000000203037211 */ /* 0x000fc600018f0eff */
[----:B------:R1:W-:Y:S04]  /*a180*/  STL [R1+0x89c], R7 ;  /* 0x00089c0701007387 */ /* 0x0003e80000100800 */
[----:B------:R2:W-:Y:S01]  /*a190*/  STL [R1+0x740], R6 ;  /* 0x0007400601007387 */ /* 0x0005e20000100800 */
[----:B0-----:R-:W-:Y:S01]  /*a1a0*/  IADD3 R8, P3, PT, R4, R5, RZ ;  /* 0x0000000504087210 */ /* 0x001fe20007f7e0ff */
[C---:B-1----:R-:W-:Y:S02]  /*a1b0*/  IMAD R7, R0.reuse, 0x11, RZ ;  /* 0x0000001100077824 */ /* 0x042fe400078e02ff */
[----:B------:R0:W-:Y:S01]  /*a1c0*/  STL [R1+0x9ac], R3 ;  /* 0x0009ac0301007387 */ /* 0x0001e20000100800 */
[----:B--2---:R-:W-:Y:S02]  /*a1d0*/  IMAD R6, R0, 0x3c, RZ ;  /* 0x0000003c00067824 */ /* 0x004fe400078e02ff */
[-C--:B------:R-:W-:Y:S01]  /*a1e0*/  LEA.HI.X.SX32 R9, R7, R2.reuse, 0x1, P0 ;  /* 0x0000000207097211 */ /* 0x080fe200000f0eff */
[----:B------:R1:W-:Y:S01]  /*a1f0*/  STL [R1+0x8e0], R8 ;  /* 0x0008e00801007387 */ /* 0x0003e20000100800 */
[----:B------:R-:W-:Y:S01]  /*a200*/  LEA.HI.X.SX32 R7, R4, R2, 0x1, P6 ;  /* 0x0000000204077211 */ /* 0x000fe200030f0eff */
[----:B------:R-:W-:-:S02]  /*a210*/  IMAD R4, R0, 0xa0, RZ ;  /* 0x000000a000047824 */ /* 0x000fc400078e02ff */
[----:B0-----:R-:W-:Y:S01]  /*a220*/  IMAD R3, R0, 0x1e, RZ ;  /* 0x0000001e00037824 */ /* 0x001fe200078e02ff */
[----:B------:R-:W-:Y:S01]  /*a230*/  STL [R1+0xa34], R9 ;  /* 0x000a340901007387 */ /* 0x000fe20000100800 */
[----:B-1----:R-:W-:-:S05]  /*a240*/  IADD3 R8, P0, PT, R6, R5, RZ ;  /* 0x0000000506087210 */ /* 0x002fca0007f1e0ff */
        /* <DEDUP_REMOVED lines=17> */
[----:B0-----:R-:W-:-:S02]  /*a360*/  IMAD R3, R0, 0x1a, RZ ;  /* 0x0000001a00037824 */ /* 0x001fc400078e02ff */
[----:B------:R-:W-:Y:S01]  /*a370*/  STL [R1+0xa44], R9 ;  /* 0x000a440901007387 */ /* 0x000fe20000100800 */
[----:B-1----:R-:W-:Y:S01]  /*a380*/  IADD3 R8, P6, PT, R4, R5, RZ ;  /* 0x0000000504087210 */ /* 0x002fe20007fde0ff */
[----:B------:R-:W-:-:S04]  /*a390*/  IMAD R6, R0, 0xc0, RZ ;  /* 0x000000c000067824 */ /* 0x000fc800078e02ff */
[----:B------:R0:W-:Y:S04]  /*a3a0*/  STL [R1+0x9f0], R8 ;  /* 0x0009f00801007387 */ /* 0x0001e80000100800 */
[----:B------:R1:W-:Y:S01]  /*a3b0*/  STL [R1+0x77c], R7 ;  /* 0x00077c0701007387 */ /* 0x0003e20000100800 */
[----:B0-----:R-:W-:Y:S02]  /*a3c0*/  IADD3 R8, P5, PT, R3, R5, RZ ;  /* 0x0000000503087210 */ /* 0x001fe40007fbe0ff */
[----:B-1----:R-:W-:-:S03]  /*a3d0*/  LEA.HI.X.SX32 R7, R4, R2, 0x1, P0 ;  /* 0x0000000204077211 */ /* 0x002fc600000f0eff */
[----:B------:R0:W-:Y:S01]  /*a3e0*/  STL [R1+0xa58], R8 ;  /* 0x000a580801007387 */ /* 0x0001e20000100800 */
[----:B------:R-:W-:-:S03]  /*a3f0*/  IMAD R4, R0, 0x58, RZ ;  /* 0x0000005800047824 */ /* 0x000fc600078e02ff */
[----:B------:R1:W-:Y:S01]  /*a400*/  STL [R1+0x91c], R7 ;  /* 0x00091c0701007387 */ /* 0x0003e20000100800 */
[----:B0-----:R-:W-:Y:S01]  /*a410*/  IADD3 R8, P0, PT, R6, R5, RZ ;  /* 0x0000000506087210 */ /* 0x001fe20007f1e0ff */
[----:B------:R-:W-:Y:S01]  /*a420*/  IMAD R6, R0, 0xd, RZ ;  /* 0x0000000d00067824 */ /* 0x000fe200078e02ff */
[----:B-1----:R-:W-:-:S03]  /*a430*/  LEA.HI.X.SX32 R7, R3, R2, 0x1, P6 ;  /* 0x0000000203077211 */ /* 0x002fc600030f0eff */
[----:B------:R0:W-:Y:S01]  /*a440*/  STL [R1+0x7c0], R8 ;  /* 0x0007c00801007387 */ /* 0x0001e20000100800 */
[----:B------:R-:W-:Y:S01]  /*a450*/  IMAD R3, R0, 0x2c, RZ ;  /* 0x0000002c00037824 */ /* 0x000fe200078e02ff */
[----:B------:R-:W-:Y:S02]  /*a460*/  LEA.HI.X.SX32 R6, R6, R2, 0x1, P5 ;  /* 0x0000000206067211 */ /* 0x000fe400028f0eff */
[----:B------:R1:W-:Y:S01]  /*a470*/  STL [R1+0x9ec], R7 ;  /* 0x0009ec0701007387 */ /* 0x0003e20000100800 */
[----:B0-----:R-:W-:-:S05]  /*a480*/  IADD3 R8, P6, PT, R4, R5, RZ ;  /* 0x0000000504087210 */ /* 0x001fca0007fde0ff */
[----:B------:R0:W-:Y:S01]  /*a490*/  STL [R1+0x960], R8 ;  /* 0x0009600801007387 */ /* 0x0001e20000100800 */
[----:B-1----:R-:W-:Y:S01]  /*a4a0*/  IMAD R7, R0, 0x16, RZ ;  /* 0x0000001600077824 */ /* 0x002fe200078e02ff */
[----:B------:R-:W-:Y:S02]  /*a4b0*/  LEA.HI.X.SX32 R4, R4, R2, 0x1, P1 ;  /* 0x0000000204047211 */ /* 0x000fe400008f0eff */
[----:B------:R1:W-:Y:S01]  /*a4c0*/  STL [R1+0xa54], R6 ;  /* 0x000a540601007387 */ /* 0x0003e20000100800 */
[----:B0-----:R-:W-:Y:S01]  /*a4d0*/  IADD3 R8, P5, PT, R3, R5, RZ ;  /* 0x0000000503087210 */ /* 0x001fe20007fbe0ff */
[----:B-1----:R-:W-:-:S04]  /*a4e0*/  IMAD R6, R0, 0x48, RZ ;  /* 0x0000004800067824 */ /* 0x002fc800078e02ff */
[----:B------:R0:W-:Y:S01]  /*a4f0*/  STL [R1+0xa10], R8 ;  /* 0x000a100801007387 */ /* 0x0001e20000100800 */
[----:B------:R-:W-:-:S03]  /*a500*/  LEA.HI.X.SX32 R3, R3, R2, 0x1, P6 ;  /* 0x0000000203037211 */ /* 0x000fc600030f0eff */
[----:B------:R1:W-:Y:S01]  /*a510*/  STL [R1+0x7fc], R4 ;  /* 0x0007fc0401007387 */ /* 0x0003e20000100800 */
[-C--:B------:R-:W-:Y:S02]  /*a520*/  IADD3 R9, P6, PT, R6, R5.reuse, RZ ;  /* 0x0000000506097210 */ /* 0x080fe40007fde0ff */
[----:B0-----:R-:W-:Y:S01]  /*a530*/  IADD3 R8, P1, PT, R7, R5, RZ ;  /* 0x0000000507087210 */ /* 0x001fe20007f3e0ff */
[----:B-1----:R-:W-:-:S04]  /*a540*/  IMAD R4, R0, 0x24, RZ ;  /* 0x0000002400047824 */ /* 0x002fc800078e02ff */
[----:B------:R0:W-:Y:S04]  /*a550*/  STL [R1+0xa68], R8 ;  /* 0x000a680801007387 */ /* 0x0001e80000100800 */
[----:B------:R1:W-:Y:S04]  /*a560*/  STL [R1+0x95c], R3 ;  /* 0x00095c0301007387 */ /* 0x0003e80000100800 */
[----:B------:R2:W-:Y:S01]  /*a570*/  STL [R1+0x9a0], R9 ;  /* 0x0009a00901007387 */ /* 0x0005e20000100800 */
[----:B0-----:R-:W-:Y:S01]  /*a580*/  LEA.HI.X.SX32 R8, R7, R2, 0x1, P5 ;  /* 0x0000000207087211 */ /* 0x001fe200028f0eff */
[----:B------:R-:W-:-:S02]  /*a590*/  IMAD R7, R0, 0x12, RZ ;  /* 0x0000001200077824 */ /* 0x000fc400078e02ff */
[----:B-1----:R-:W-:Y:S01]  /*a5a0*/  IMAD R3, R0, 0xb, RZ ;  /* 0x0000000b00037824 */ /* 0x002fe200078e02ff */
[-C--:B--2---:R-:W-:Y:S01]  /*a5b0*/  IADD3 R9, P5, PT, R4, R5.reuse, RZ ;  /* 0x0000000504097210 */ /* 0x084fe20007fbe0ff */
[----:B------:R0:W-:Y:S04]  /*a5c0*/  STL [R1+0xa0c], R8 ;  /* 0x000a0c0801007387 */ /* 0x0001e80000100800 */
[----:B------:R1:W-:Y:S01]  /*a5d0*/  STL [R1+0xa30], R9 ;  /* 0x000a300901007387 */ /* 0x0003e20000100800 */
[----:B0-----:R-:W-:Y:S01]  /*a5e0*/  LEA.HI.X.SX32 R8, R3, R2, 0x1, P1 ;  /* 0x0000000203087211 */ /* 0x001fe200008f0eff */
[----:B------:R-:W-:Y:S01]  /*a5f0*/  IMAD R3, R0, 0x70, RZ ;  /* 0x0000007000037824 */ /* 0x000fe200078e02ff */
[----:B-1----:R-:W-:-:S03]  /*a600*/  IADD3 R9, P1, PT, R7, R5, RZ ;  /* 0x0000000507097210 */ /* 0x002fc60007f3e0ff */
[----:B------:R0:W-:Y:S01]  /*a610*/  STL [R1+0xa64], R8 ;  /* 0x000a640801007387 */ /* 0x0001e20000100800 */
[----:B------:R-:W-:-:S03]  /*a620*/  LEA.HI.X.SX32 R6, R6, R2, 0x1, P2 ;  /* 0x0000000206067211 */ /* 0x000fc600010f0eff */
[----:B------:R1:W-:Y:S01]  /*a630*/  STL [R1+0xa78], R9 ;  /* 0x000a780901007387 */ /* 0x0003e20000100800 */
[-C--:B------:R-:W-:Y:S01]  /*a640*/  LEA.HI.X.SX32 R4, R4, R2.reuse, 0x1, P6 ;  /* 0x0000000204047211 */ /* 0x080fe200030f0eff */
[----:B0-----:R-:W-:Y:S01]  /*a650*/  IMAD R8, R0, 0x38, RZ ;  /* 0x0000003800087824 */ /* 0x001fe200078e02ff */
[-C--:B-1----:R-:W-:Y:S01]  /*a660*/  IADD3 R9, P2, PT, R3, R5.reuse, RZ ;  /* 0x0000000503097210 */ /* 0x082fe20007f5e0ff */
[----:B------:R0:W-:Y:S03]  /*a670*/  STL [R1+0x87c], R6 ;  /* 0x00087c0601007387 */ /* 0x0001e60000100800 */
[----:B------:R-:W-:Y:S01]  /*a680*/  IADD3 R10, P6, PT, R8, R5, RZ ;  /* 0x00000005080a7210 */ /* 0x000fe20007fde0ff */
[----:B------:R1:W-:Y:S04]  /*a690*/  STL [R1+0x900], R9 ;  /* 0x0009000901007387 */ /* 0x0003e80000100800 */
[----:B------:R2:W-:Y:S01]  /*a6a0*/  STL [R1+0x99c], R4 ;  /* 0x00099c0401007387 */ /* 0x0005e20000100800 */
[----:B0-----:R-:W-:Y:S01]  /*a6b0*/  IMAD R6, R0, 0x1c, RZ ;  /* 0x0000001c00067824 */ /* 0x001fe200078e02ff */
[----:B-1----:R-:W-:-:S02]  /*a6c0*/  LEA.HI.X.SX32 R9, R7, R2, 0x1, P5 ;  /* 0x0000000207097211 */ /* 0x002fc400028f0eff */
[----:B------:R0:W-:Y:S01]  /*a6d0*/  STL [R1+0x9e0], R10 ;  /* 0x0009e00a01007387 */ /* 0x0001e20000100800 */
[----:B--2---:R-:W-:-:S03]  /*a6e0*/  IMAD R4, R0, 0x9, RZ ;  /* 0x0000000900047824 */ /* 0x004fc600078e02ff */
[----:B------:R1:W-:Y:S01]  /*a6f0*/  STL [R1+0xa2c], R9 ;  /* 0x000a2c0901007387 */ /* 0x0003e20000100800 */
[----:B------:R-:W-:Y:S01]  /*a700*/  IMAD R7, R0, 0xe, RZ ;  /* 0x0000000e00077824 */ /* 0x000fe200078e02ff */
[----:B0-----:R-:W-:Y:S02]  /*a710*/  IADD3 R10, P5, PT, R6, R5, RZ ;  /* 0x00000005060a7210 */ /* 0x001fe40007fbe0ff */
[----:B-1----:R-:W-:-:S03]  /*a720*/  LEA.HI.X.SX32 R9, R4, R2, 0x1, P1 ;  /* 0x0000000204097211 */ /* 0x002fc600008f0eff */
[----:B------:R0:W-:Y:S01]  /*a730*/  STL [R1+0xa50], R10 ;  /* 0x000a500a01007387 */ /* 0x0001e20000100800 */
[----:B------:R-:W-:-:S03]  /*a740*/  IMAD R4, R0, 0x50, RZ ;  /* 0x0000005000047824 */ /* 0x000fc600078e02ff */
[----:B------:R1:W-:Y:S01]  /*a750*/  STL [R1+0xa74], R9 ;  /* 0x000a740901007387 */ /* 0x0003e20000100800 */
[-C--:B0-----:R-:W-:Y:S02]  /*a760*/  IADD3 R10, P1, PT, R7, R5.reuse, RZ ;  /* 0x00000005070a7210 */ /* 0x081fe40007f3e0ff */
[----:B-1----:R-:W-:Y:S01]  /*a770*/  LEA.HI.X.SX32 R9, R3, R2, 0x1, P4 ;  /* 0x0000000203097211 */ /* 0x002fe200020f0eff */
[----:B------:R-:W-:Y:S02]  /*a780*/  IMAD R3, R0, 0x28, RZ ;  /* 0x0000002800037824 */ /* 0x000fe400078e02ff */
[----:B------:R0:W-:Y:S01]  /*a790*/  STL [R1+0xa88], R10 ;  /* 0x000a880a01007387 */ /* 0x0001e20000100800 */
[----:B------:R-:W-:-:S03]  /*a7a0*/  IADD3 R11, P4, PT, R4, R5, RZ ;  /* 0x00000005040b7210 */ /* 0x000fc60007f9e0ff */
[----:B------:R1:W-:Y:S01]  /*a7b0*/  STL [R1+0x73c], R9 ;  /* 0x00073c0901007387 */ /* 0x0003e20000100800 */
[-C--:B0-----:R-:W-:Y:S02]  /*a7c0*/  LEA.HI.X.SX32 R10, R8, R2.reuse, 0x1, P2 ;  /* 0x00000002080a7211 */ /* 0x081fe400010f0eff */
[----:B------:R-:W-:Y:S01]  /*a7d0*/  IADD3 R8, P2, PT, R3, R5, RZ ;  /* 0x0000000503087210 */ /* 0x000fe20007f5e0ff */
[----:B-1----:R-:W-:Y:S01]  /*a7e0*/  IMAD R9, R0, 0x14, RZ ;  /* 0x0000001400097824 */ /* 0x002fe200078e02ff */
[----:B------:R-:W-:Y:S01]  /*a7f0*/  STL [R1+0x980], R11 ;  /* 0x0009800b01007387 */ /* 0x000fe20000100800 */
[----:B------:R-:W-:-:S03]  /*a800*/  LEA.HI.X.SX32 R6, R6, R2, 0x1, P6 ;  /* 0x0000000206067211 */ /* 0x000fc600030f0eff */
[----:B------:R0:W-:Y:S04]  /*a810*/  STL [R1+0x8fc], R10 ;  /* 0x0008fc0a01007387 */ /* 0x0001e80000100800 */
[----:B------:R1:W-:Y:S01]  /*a820*/  STL [R1+0xa20], R8 ;  /* 0x000a200801007387 */ /* 0x0003e20000100800 */
[----:B------:R-:W-:Y:S01]  /*a830*/  LEA.HI.X.SX32 R7, R7, R2, 0x1, P5 ;  /* 0x0000000207077211 */ /* 0x000fe200028f0eff */
[----:B0-----:R-:W-:Y:S01]  /*a840*/  IMAD R10, R0, 0xa, RZ ;  /* 0x0000000a000a7824 */ /* 0x001fe200078e02ff */
[-C--:B-1----:R-:W-:Y:S01]  /*a850*/  IADD3 R8, P6, PT, R9, R5.reuse, RZ ;  /* 0x0000000509087210 */ /* 0x082fe20007fde0ff */
[----:B------:R0:W-:Y:S03]  /*a860*/  STL [R1+0x9dc], R6 ;  /* 0x0009dc0601007387 */ /* 0x0001e60000100800 */
[----:B------:R-:W-:Y:S01]  /*a870*/  IADD3 R11, P5, PT, R10, R5, RZ ;  /* 0x000000050a0b7210 */ /* 0x000fe20007fbe0ff */
[----:B------:R1:W-:Y:S01]  /*a880*/  STL [R1+0xa70], R8 ;  /* 0x000a700801007387 */ /* 0x0003e20000100800 */
[----:B0-----:R-:W-:-:S03]  /*a890*/  IMAD R6, R0, 0x7, RZ ;  /* 0x0000000700067824 */ /* 0x001fc600078e02ff */
[----:B------:R0:W-:Y:S01]  /*a8a0*/  STL [R1+0xa4c], R7 ;  /* 0x000a4c0701007387 */ /* 0x0001e20000100800 */
[----:B-1----:R-:W-:Y:S01]  /*a8b0*/  IMAD R8, R0, 0x60, RZ ;  /* 0x0000006000087824 */ /* 0x002fe200078e02ff */
[-C--:B------:R-:W-:Y:S02]  /*a8c0*/  LEA.HI.X.SX32 R6, R6, R2.reuse, 0x1, P1 ;  /* 0x0000000206067211 */ /* 0x080fe400008f0eff */
[----:B------:R1:W-:Y:S01]  /*a8d0*/  STL [R1+0xa98], R11 ;  /* 0x000a980b01007387 */ /* 0x0003e20000100800 */
[----:B------:R-:W-:Y:S01]  /*a8e0*/  LEA.HI.X.SX32 R4, R4, R2, 0x1, P3 ;  /* 0x0000000204047211 */ /* 0x000fe200018f0eff */
[----:B0-----:R-:W-:Y:S02]  /*a8f0*/  IMAD R7, R0, 0x30, RZ ;  /* 0x0000003000077824 */ /* 0x001fe400078e02ff */
[----:B------:R0:W-:Y:S01]  /*a900*/  STL [R1+0xa84], R6 ;  /* 0x000a840601007387 */ /* 0x0001e20000100800 */
[----:B-1----:R-:W-:-:S05]  /*a910*/  IADD3 R11, P1, PT, R8, R5, RZ ;  /* 0x00000005080b7210 */ /* 0x002fca0007f3e0ff */
[----:B------:R1:W-:Y:S01]  /*a920*/  STL [R1+0x940], R11 ;  /* 0x0009400b01007387 */ /* 0x0003e20000100800 */
[----:B0-----:R-:W-:-:S03]  /*a930*/  IMAD R6, R0, 0x18, RZ ;  /* 0x0000001800067824 */ /* 0x001fc600078e02ff */
[----:B------:R0:W-:Y:S01]  /*a940*/  STL [R1+0x83c], R4 ;  /* 0x00083c0401007387 */ /* 0x0001e20000100800 */
[----:B-1----:R-:W-:Y:S02]  /*a950*/  IADD3 R11, P3, PT, R7, R5, RZ ;  /* 0x00000005070b7210 */ /* 0x002fe40007f7e0ff */
[----:B0-----:R-:W-:-:S03]  /*a960*/  LEA.HI.X.SX32 R4, R3, R2, 0x1, P4 ;  /* 0x0000000203047211 */ /* 0x001fc600020f0eff */
[----:B------:R0:W-:Y:S01]  /*a970*/  STL [R1+0xa00], R11 ;  /* 0x000a000b01007387 */ /* 0x0001e20000100800 */
[-C--:B------:R-:W-:Y:S01]  /*a980*/  IADD3 R12, P4, PT, R6, R5.reuse, RZ ;  /* 0x00000005060c7210 */ /* 0x080fe20007f9e0ff */
[C---:B------:R-:W-:Y:S02]  /*a990*/  IMAD R3, R0.reuse, 0xc, RZ ;  /* 0x0000000c00037824 */ /* 0x040fe400078e02ff */
[----:B------:R1:W-:Y:S01]  /*a9a0*/  STL [R1+0x97c], R4 ;  /* 0x00097c0401007387 */ /* 0x0003e20000100800 */
[----:B0-----:R-:W-:Y:S01]  /*a9b0*/  LEA.HI.X.SX32 R11, R9, R2, 0x1, P2 ;  /* 0x00000002090b7211 */ /* 0x001fe200010f0eff */
[C---:B------:R-:W-:Y:S02]  /*a9c0*/  IMAD R9, R0.reuse, 0x5, RZ ;  /* 0x0000000500097824 */ /* 0x040fe400078e02ff */
[----:B------:R-:W-:Y:S01]  /*a9d0*/  STL [R1+0xa60], R12 ;  /* 0x000a600c01007387 */ /* 0x000fe20000100800 */
[----:B-1----:R-:W-:Y:S01]  /*a9e0*/  IMAD R4, R0, 0x6, RZ ;  /* 0x0000000600047824 */ /* 0x002fe200078e02ff */
[----:B------:R-:W-:-:S02]  /*a9f0*/  IADD3 R13, P2, PT, R3, R5, RZ ;  /* 0x00000005030d7210 */ /* 0x000fc40007f5e0ff */
[----:B------:R0:W-:Y:S04]  /*aa00*/  STL [R1+0xa1c], R11 ;  /* 0x000a1c0b01007387 */ /* 0x0001e80000100800 */
[----:B------:R-:W-:Y:S01]  /*aa10*/  STL [R1+0xa90], R13 ;  /* 0x000a900d01007387 */ /* 0x000fe20000100800 */
[-C--:B0-----:R-:W-:Y:S02]  /*aa20*/  LEA.HI.X.SX32 R11, R10, R2.reuse, 0x1, P6 ;  /* 0x000000020a0b7211 */ /* 0x081fe400030f0eff */
[----:B------:R-:W-:Y:S02]  /*aa30*/  IADD3 R12, P6, PT, R4, R5, RZ ;  /* 0x00000005040c7210 */ /* 0x000fe40007fde0ff */
[-C--:B------:R-:W-:Y:S01]  /*aa40*/  LEA.HI.X.SX32 R10, R9, R2.reuse, 0x1, P5 ;  /* 0x00000002090a7211 */ /* 0x080fe200028f0eff */
[----:B------:R0:W-:Y:S01]  /*aa50*/  STL [R1+0xa6c], R11 ;  /* 0x000a6c0b01007387 */ /* 0x0001e20000100800 */
[----:B------:R-:W-:-:S03]  /*aa60*/  LEA.HI.X.SX32 R9, R8, R2, 0x1, P0 ;  /* 0x0000000208097211 */ /* 0x000fc600000f0eff */
[----:B------:R-:W-:Y:S01]  /*aa70*/  STL [R1+0xaa8], R12 ;  /* 0x000aa80c01007387 */ /* 0x000fe20000100800 */
[----:B------:R-:W-:-:S03]  /*aa80*/  LEA.HI.X.SX32 R8, R7, R2, 0x1, P1 ;  /* 0x0000000207087211 */ /* 0x000fc600008f0eff */
[----:B------:R1:W-:Y:S01]  /*aa90*/  STL [R1+0xa94], R10 ;  /* 0x000a940a01007387 */ /* 0x0003e20000100800 */
[----:B0-----:R-:W-:Y:S02]  /*aaa0*/  LEA R11, P5, R0, R5, 0x7 ;  /* 0x00000005000b7211 */ /* 0x001fe400078a38ff */
[----:B------:R-:W-:-:S03]  /*aab0*/  LEA.HI.X.SX32 R7, R6, R2, 0x1, P3 ;  /* 0x0000000206077211 */ /* 0x000fc600018f0eff */
[----:B------:R-:W-:Y:S01]  /*aac0*/  STL [R1+0x8c0], R11 ;  /* 0x0008c00b01007387 */ /* 0x000fe20000100800 */
[----:B-1----:R-:W-:-:S03]  /*aad0*/  LEA R10, P0, R0, R5, 0x6 ;  /* 0x00000005000a7211 */ /* 0x002fc600078030ff */
[----:B------:R0:W-:Y:S01]  /*aae0*/  STL [R1+0x7bc], R9 ;  /* 0x0007bc0901007387 */ /* 0x0001e20000100800 */
[----:B------:R-:W-:-:S03]  /*aaf0*/  LEA.HI.X.SX32 R6, R3, R2, 0x1, P4 ;  /* 0x0000000203067211 */ /* 0x000fc600020f0eff */
[----:B------:R-:W-:Y:S04]  /*ab00*/  STL [R1+0x9c0], R10 ;  /* 0x0009c00a01007387 */ /* 0x000fe80000100800 */
[----:B------:R1:W-:Y:S01]  /*ab10*/  STL [R1+0x93c], R8 ;  /* 0x00093c0801007387 */ /* 0x0003e20000100800 */
[----:B0-----:R-:W-:-:S05]  /*ab20*/  LEA R9, P1, R0, R5, 0x5 ;  /* 0x0000000500097211 */ /* 0x001fca00078228ff */
[----:B------:R-:W-:Y:S01]  /*ab30*/  STL [R1+0xa40], R9 ;  /* 0x000a400901007387 */ /* 0x000fe20000100800 */
[----:B-1----:R-:W-:-:S03]  /*ab40*/  LEA R8, P3, R0, R5, 0x4 ;  /* 0x0000000500087211 */ /* 0x002fc600078620ff */
[----:B------:R0:W-:Y:S01]  /*ab50*/  STL [R1+0x9fc], R7 ;  /* 0x0009fc0701007387 */ /* 0x0001e20000100800 */
[----:B------:R-:W-:-:S03]  /*ab60*/  IMAD.SHL.U32 R3, R0, 0x2, RZ ;  /* 0x0000000200037824 */ /* 0x000fc600078e00ff */
[----:B------:R1:W-:Y:S04]  /*ab70*/  STL [R1+0xa80], R8 ;  /* 0x000a800801007387 */ /* 0x0003e80000100800 */
[----:B------:R2:W-:Y:S01]  /*ab80*/  STL [R1+0xa5c], R6 ;  /* 0x000a5c0601007387 */ /* 0x0005e20000100800 */
[----:B0-----:R-:W-:Y:S02]  /*ab90*/  LEA R7, P4, R0, R5, 0x3 ;  /* 0x0000000500077211 */ /* 0x001fe400078818ff */
[-C--:B-1----:R-:W-:Y:S01]  /*aba0*/  LEA.HI.X.SX32 R8, R4, R2.reuse, 0x1, P2 ;  /* 0x0000000204087211 */ /* 0x082fe200010f0eff */
[C---:B------:R-:W-:Y:S02]  /*abb0*/  IMAD.SHL.U32 R4, R0.reuse, 0x40, RZ ;  /* 0x0000004000047824 */ /* 0x040fe400078e00ff */
[----:B--2---:R-:W-:Y:S01]  /*abc0*/  IMAD R6, R0, 0x3, RZ ;  /* 0x0000000300067824 */ /* 0x004fe200078e02ff */
[----:B------:R0:W-:Y:S02]  /*abd0*/  STL [R1+0xaa0], R7 ;  /* 0x000aa00701007387 */ /* 0x0001e40000100800 */
[----:B------:R-:W-:-:S02]  /*abe0*/  LEA.HI.X.SX32 R4, R4, R2, 0x1, P5 ;  /* 0x0000000204047211 */ /* 0x000fc400028f0eff */
[----:B------:R-:W-:Y:S01]  /*abf0*/  LEA.HI.X.SX32 R6, R6, R2, 0x1, P6 ;  /* 0x0000000206067211 */ /* 0x000fe200030f0eff */
[----:B------:R-:W-:Y:S01]  /*ac00*/  STL [R1+0xa8c], R8 ;  /* 0x000a8c0801007387 */ /* 0x000fe20000100800 */
[-C--:B0-----:R-:W-:Y:S02]  /*ac10*/  LEA R7, P2, R0, R5.reuse, 0x2 ;  /* 0x0000000500077211 */ /* 0x081fe400078410ff */
[----:B------:R-:W-:-:S03]  /*ac20*/  IADD3 R5, P6, PT, R3, R5, RZ ;  /* 0x0000000503057210 */ /* 0x000fc60007fde0ff */
[----:B------:R0:W-:Y:S04]  /*ac30*/  STL [R1+0xab0], R7 ;  /* 0x000ab00701007387 */ /* 0x0001e80000100800 */
[----:B------:R1:W-:Y:S04]  /*ac40*/  STL [R1+0xaa4], R6 ;  /* 0x000aa40601007387 */ /* 0x0003e80000100800 */
[----:B------:R2:W-:Y:S01]  /*ac50*/  STL [R1+0xab8], R5 ;  /* 0x000ab80501007387 */ /* 0x0005e20000100800 */
[----:B0-----:R-:W-:-:S03]  /*ac60*/  IMAD.SHL.U32 R7, R0, 0x20, RZ ;  /* 0x0000002000077824 */ /* 0x001fc600078e00ff */
[----:B------:R0:W-:Y:S01]  /*ac70*/  STL [R1+0x8bc], R4 ;  /* 0x0008bc0401007387 */ /* 0x0001e20000100800 */
[C---:B-1----:R-:W-:Y:S01]  /*ac80*/  IMAD.SHL.U32 R6, R0.reuse, 0x10, RZ ;  /* 0x0000001000067824 */ /* 0x042fe200078e00ff */
[----:B------:R-:W-:Y:S01]  /*ac90*/  LEA.HI.X.SX32 R7, R7, R2, 0x1, P0 ;  /* 0x0000000207077211 */ /* 0x000fe200000f0eff */
[----:B--2---:R-:W-:-:S03]  /*aca0*/  IMAD.SHL.U32 R5, R0, 0x8, RZ ;  /* 0x0000000800057824 */ /* 0x004fc600078e00ff */
[-C--:B------:R-:W-:Y:S01]  /*acb0*/  LEA.HI.X.SX32 R6, R6, R2.reuse, 0x1, P1 ;  /* 0x0000000206067211 */ /* 0x080fe200008f0eff */
[----:B0-----:R-:W-:Y:S01]  /*acc0*/  IMAD.SHL.U32 R4, R0, 0x4, RZ ;  /* 0x0000000400047824 */ /* 0x001fe200078e00ff */
[-C--:B------:R-:W-:Y:S01]  /*acd0*/  LEA.HI.X.SX32 R5, R5, R2.reuse, 0x1, P3 ;  /* 0x0000000205057211 */ /* 0x080fe200018f0eff */
[----:B------:R0:W-:Y:S01]  /*ace0*/  STL [R1+0x9bc], R7 ;  /* 0x0009bc0701007387 */ /* 0x0001e20000100800 */
[-C--:B------:R-:W-:Y:S02]  /*acf0*/  LEA.HI.X.SX32 R3, R3, R2.reuse, 0x1, P2 ;  /* 0x0000000203037211 */ /* 0x080fe400010f0eff */
[-C--:B------:R-:W-:Y:S01]  /*ad00*/  LEA.HI.X.SX32 R4, R4, R2.reuse, 0x1, P4 ;  /* 0x0000000204047211 */ /* 0x080fe200020f0eff */
[----:B------:R0:W-:Y:S01]  /*ad10*/  STL [R1+0xa3c], R6 ;  /* 0x000a3c0601007387 */ /* 0x0001e20000100800 */
[----:B------:R-:W-:-:S03]  /*ad20*/  LEA.HI.X.SX32 R0, R0, R2, 0x1, P6 ;  /* 0x0000000200007211 */ /* 0x000fc600030f0eff */
[----:B------:R0:W-:Y:S04]  /*ad30*/  STL [R1+0xa7c], R5 ;  /* 0x000a7c0501007387 */ /* 0x0001e80000100800 */
[----:B------:R0:W-:Y:S04]  /*ad40*/  STL [R1+0xa9c], R4 ;  /* 0x000a9c0401007387 */ /* 0x0001e80000100800 */
[----:B------:R0:W-:Y:S04]  /*ad50*/  STL [R1+0xaac], R3 ;  /* 0x000aac0301007387 */ /* 0x0001e80000100800 */
[----:B------:R0:W-:Y:S04]  /*ad60*/  STL [R1+0x4a0], RZ ;  /* 0x0004a0ff01007387 */ /* 0x0001e80000100800 */
[----:B------:R0:W-:Y:S04]  /*ad70*/  STL [R1+0xab4], R0 ;  /* 0x000ab40001007387 */ /* 0x0001e80000100800 */
        /* <DEDUP_REMOVED lines=34> */
[----:B------:R0:W-:Y:S02]  /*afa0*/  STL [R1+0x11c], RZ ;  /* 0x00011cff01007387 */ /* 0x0001e40000100800 */
.L_x_2:
[----:B0----5:R-:W2:Y:S01]  /*afb0*/  LDL R3, [R1+0x6b4] ;  /* 0x0006b40001037983 */ /* 0x021ea20000100800 */
[----:B------:R-:W0:Y:S03]  /*afc0*/  LDC R0, c[0x0][0x3a0] ;  /* 0x0000e800ff007b82 */ /* 0x000e260000000800 */
[----:B--2---:R1:W-:Y:S04]  /*afd0*/  STL [R1+0x2ec4], R3 ;  /* 0x002ec40301007387 */ /* 0x0043e80000100800 */
[----:B------:R-:W2:Y:S04]  /*afe0*/  LDL R2, [R1+0x6b8] ;  /* 0x0006b80001027983 */ /* 0x000ea80000100800 */
[----:B-1----:R-:W0:Y:S04]  /*aff0*/  LDL R3, [R1+0x6bc] ;  /* 0x0006bc0001037983 */ /* 0x002e280000100800 */
        /* <DEDUP_REMOVED lines=42> */
[----:B------:R1:W-:Y:S04]  /*b2a0*/  STL [R1+0x2ec0], R28 ;  /* 0x002ec01c01007387 */ /* 0x0003e80000100800 */
        /* <DEDUP_REMOVED lines=42> */
[----:B------:R-:W-:Y:S01]  /*b550*/  STL [R1+0x2d80], R5 ;  /* 0x002d800501007387 */ /* 0x000fe20000100800 */
[----:B0-----:R-:W-:-:S03]  /*b560*/  IMAD R0, R3, -0x80, R0 ;  /* 0xffffff8003007824 */ /* 0x001fc600078e0200 */
[----:B------:R-:W-:Y:S04]  /*b570*/  STL [R1+0x2d84], R5 ;  /* 0x002d840501007387 */ /* 0x000fe80000100800 */
[----:B------:R-:W-:Y:S04]  /*b580*/  STL [R1+0x2d88], R5 ;  /* 0x002d880501007387 */ /* 0x000fe80000100800 */
[----:B------:R-:W-:Y:S04]  /*b590*/  STL [R1+0x2d8c], R5 ;  /* 0x002d8c0501007387 */ /* 0x000fe80000100800 */
[----:B------:R-:W-:Y:S04]  /*b5a0*/  STL [R1+0x2d90], R5 ;  /* 0x002d900501007387 */ /* 0x000fe80000100800 */
[----:B------:R-:W2:Y:S01]  /*b5b0*/  LDL.LU R3, [R1+0x2ec4] ;  /* 0x002ec40001037983 */ /* 0x000ea20000300800 */
[----:B------:R-:W-:-:S02]  /*b5c0*/  ISETP.GT.AND P0, PT, R0, RZ, PT ;  /* 0x000000ff0000720c */ /* 0x000fc40003f04270 */
[----:B-1----:R-:W-:-:S11]  /*b5d0*/  PRMT R28, RZ, 0x7610, R28 ;  /* 0x00007610ff1c7816 */ /* 0x002fd6000000001c */
[----:B--2---:R-:W2:Y:S01]  /*b5e0*/  @P0 LDG.E.U16 R28, desc[UR10][R2.64] ;  /* 0x0000000a021c0981 */ /* 0x004ea2000c1e1500 */
[----:B------:R-:W-:-:S03]  /*b5f0*/  ISETP.GT.AND P1, PT, R0, 0x1, PT ;  /* 0x000000010000780c */ /* 0x000fc60003f24270 */
[----:B--2---:R0:W-:Y:S04]  /*b600*/  STL [R1+0x64], R28 ;  /* 0x0000641c01007387 */ /* 0x0041e80000100800 */
[----:B0-----:R-:W2:Y:S04]  /*b610*/  LDL.LU R28, [R1+0x2ec0] ;  /* 0x002ec000011c7983 */ /* 0x001ea80000300800 */
[----:B------:R-:W3:Y:S04]  /*b620*/  LDL R2, [R1+0xab4] ;  /* 0x000ab40001027983 */ /* 0x000ee80000100800 */
[----:B------:R-:W3:Y:S01]  /*b630*/  LDL R3, [R1+0xab8] ;  /* 0x000ab80001037983 */ /* 0x000ee20000100800 */
[----:B------:R-:W-:-:S02]  /*b640*/  PRMT R29, RZ, 0x7610, R29 ;  /* 0x00007610ff1d7816 */ /* 0x000fc4000000001d */
[----:B---3--:R-:W-:-:S04]  /*b650*/  @P1 LOP3.LUT R3, R3, R2, RZ, 0x3c, !PT ;  /* 0x0000000203031212 */ /* 0x008fc800078e3cff */
[----:B------:R-:W-:-:S04]  /*b660*/  @P1 LOP3.LUT R2, R3, R2, RZ, 0x3c, !PT ;  /* 0x0000000203021212 */ /* 0x000fc800078e3cff */
[----:B------:R-:W-:-:S05]  /*b670*/  @P1 LOP3.LUT R3, R3, R2, RZ, 0x3c, !PT ;  /* 0x0000000203031212 */ /* 0x000fca00078e3cff */
[----:B------:R-:W3:Y:S01]  /*b680*/  @P1 LDG.E.U16 R29, desc[UR10][R2.64] ;  /* 0x0000000a021d1981 */ /* 0x000ee2000c1e1500 */
[----:B------:R-:W-:-:S03]  /*b690*/  ISETP.GT.AND P2, PT, R0, 0x2, PT ;  /* 0x000000020000780c */ /* 0x000fc60003f44270 */
[----:B---3--:R0:W-:Y:S04]  /*b6a0*/  STL [R1+0x60], R29 ;  /* 0x0000601d01007387 */ /* 0x0081e80000100800 */
[----:B0-----:R-:W3:Y:S04]  /*b6b0*/  LDL.LU R29, [R1+0x2ebc] ;  /* 0x002ebc00011d7983 */ /* 0x001ee80000300800 */
[----:B------:R-:W4:Y:S04]  /*b6c0*/  LDL R2, [R1+0xaac] ;  /* 0x000aac0001027983 */ /* 0x000f280000100800 */
[----:B------:R-:W4:Y:S01]  /*b6d0*/  LDL R3, [R1+0xab0] ;  /* 0x000ab00001037983 */ /* 0x000f220000100800 */
[----:B------:R-:W-:-:S02]  /*b6e0*/  PRMT R26, RZ, 0x7610, R26 ;  /* 0x00007610ff1a7816 */ /* 0x000fc4000000001a */
[----:B----4-:R-:W-:-:S04]  /*b6f0*/  @P2 LOP3.LUT R3, R3, R2, RZ, 0x3c, !PT ;  /* 0x0000000203032212 */ /* 0x010fc800078e3cff */
[----:B------:R-:W-:-:S04]  /*b700*/  @P2 LOP3.LUT R2, R3, R2, RZ, 0x3c, !PT ;  /* 0x0000000203022212 */ /* 0x000fc800078e3cff */
[----:B------:R-:W-:-:S05]  /*b710*/  @P2 LOP3.LUT R3, R3, R2, RZ, 0x3c, !PT ;  /* 0x0000000203032212 */ /* 0x000fca00078e3cff */
[----:B------:R-:W4:Y:S01]  /*b720*/  @P2 LDG.E.U16 R26, desc[UR10][R2.64] ;  /* 0x0000000a021a2981 */ /* 0x000f22000c1e1500 */
[----:B------:R-:W-:-:S03]  /*b730*/  ISETP.GT.AND P3, PT, R0, 0x3, PT ;  /* 0x000000030000780c */ /* 0x000fc60003f64270 */
[----:B----4-:R0:W-:Y:S04]  /*b740*/  STL [R1+0x68], R26 ;  /* 0x0000681a01007387 */ /* 0x0101e80000100800 */
[----:B0-----:R-:W4:Y:S04]  /*b750*/  LDL.LU R26, [R1+0x2eb8] ;  /* 0x002eb800011a7983 */ /* 0x001f280000300800 */
[----:B------:R-:W3:Y:S04]  /*b760*/  LDL R2, [R1+0xaa4] ;  /* 0x000aa40001027983 */ /* 0x000ee80000100800 */
[----:B------:R-:W3:Y:S01]  /*b770*/  LDL R3, [R1+0xaa8] ;  /* 0x000aa80001037983 */ /* 0x000ee20000100800 */
[----:B--2---:R-:W-:-:S02]  /*b780*/  PRMT R28, RZ, 0x7610, R28 ;  /* 0x00007610ff1c7816 */ /* 0x004fc4000000001c */
[----:B---3--:R-:W-:-:S04]  /*b790*/  @P3 LOP3.LUT R3, R3, R2, RZ, 0x3c, !PT ;  /* 0x0000000203033212 */ /* 0x008fc800078e3cff */
[----:B------:R-:W-:-:S04]  /*b7a0*/  @P3 LOP3.LUT R2, R3, R2, RZ, 0x3c, !PT ;  /* 0x0000000203023212 */ /* 0x000fc800078e3cff */
[----:B------:R-:W-:-:S05]  /*b7b0*/  @P3 LOP3.LUT R3, R3, R2, RZ, 0x3c, !PT ;  /* 0x0000000203033212 */ /* 0x000fca00078e3cff */
[----:B------:R-:W2:Y:S01]  /*b7c0*/  @P3 LDG.E.U16 R28, desc[UR10][R2.64] ;  /* 0x0000000a021c3981 */ /* 0x000ea2000c1e1500 */
        /* <DEDUP_REMOVED lines=33> */
[----:B------:R-:W2:Y:S04]  /*b9e0*/  LDL R2, [R1+0xa84] ;  /* 0x000a840001027983 */ /* 0x000ea80000100800 */
[----:B------:R-:W2:Y:S01]  /*b9f0*/  LDL R3, [R1+0xa88] ;  /* 0x000a880001037983 */ /* 0x000ea20000100800 */
[----:B----4-:R-:W-:-:S02]  /*ba00*/  PRMT R26, RZ, 0x7610, R26 ;  /* 0x00007610ff1a7816 */ /* 0x010fc4000000001a */
[----:B--2---:R-:W-:-:S04]  /*ba10*/  @P2 LOP3.LUT R3, R3, R2, RZ, 0x3c, !PT ;  /* 0x0000000203032212 */ /* 0x004fc800078e3cff */
[----:B------:R-:W-:-:S04]  /*ba20*/  @P2 LOP3.LUT R2, R3, R2, RZ, 0x3c, !PT ;  /* 0x0000000203022212 */ /* 0x000fc800078e3cff */
[----:B------:R-:W-:-:S05]  /*ba30*/  @P2 LOP3.LUT R3, R3, R2, RZ, 0x3c, !PT ;  /* 0x0000000203032212 */ /* 0x000fca00078e3cff */
[----:B------:R-:W2:Y:S01]  /*ba40*/  @P2 LDG.E.U16 R26, desc[UR10][R2.64] ;  /* 0x0000000a021a2981 */ /* 0x000ea2000c1e1500 */
[----:B------:R-:W-:-:S03]  /*ba50*/  ISETP.GT.AND P3, PT, R0, 0x8, PT ;  /* 0x000000080000780c */ /* 0x000fc60003f64270 */
[----:B--2---:R0:W-:Y:S04]  /*ba60*/  STL [R1+0x360], R26 ;  /* 0x0003601a01007387 */ /* 0x0041e80000100800 */
[----:B0-----:R-:W2:Y:S04]  /*ba70*/  LDL.LU R26, [R1+0x2ea4] ;  /* 0x002ea400011a7983 */ /* 0x001ea80000300800 */
        /* <DEDUP_REMOVED lines=10> */
[----:B------:R-:W2:Y:S04]  /*bb20*/  LDL R2, [R1+0xa74] ;  /* 0x000a740001027983 */ /* 0x000ea80000100800 */
[----:B------:R-:W2:Y:S01]  /*bb30*/  LDL R3, [R1+0xa78] ;  /* 0x000a780001037983 */ /* 0x000ea20000100800 */
[----:B---3--:R-:W-:-:S02]  /*bb40*/  PRMT R29, RZ, 0x7610, R29 ;  /* 0x00007610ff1d7816 */ /* 0x008fc4000000001d */
[----:B--2---:R-:W-:-:S04]  /*bb50*/  @P4 LOP3.LUT R3, R3, R2, RZ, 0x3c, !PT ;  /* 0x0000000203034212 */ /* 0x004fc800078e3cff */
        /* <DEDUP_REMOVED lines=8> */
[----:B----4-:R-:W-:-:S02]  /*bbe0*/  PRMT R28, RZ, 0x7610, R28 ;  /* 0x00007610ff1c7816 */ /* 0x010fc4000000001c */
        /* <DEDUP_REMOVED lines=9> */
[----:B--2---:R-:W-:-:S02]  /*bc80*/  PRMT R29, RZ, 0x7610, R29 ;  /* 0x00007610ff1d7816 */ /* 0x004fc4000000001d */
[----:B----4-:R-:W-:-:S04]  /*bc90*/  @P0 LOP3.LUT R3, R3, R2, RZ, 0x3c, !PT ;  /* 0x0000000203030212 */ /* 0x010fc800078e3cff */
        /* <DEDUP_REMOVED lines=408> */
[----:B---3--:R-:W-:-:S02]  /*d620*/  PRMT R28, RZ, 0x7610, R28 ;  /* 0x00007610ff1c7816 */ /* 0x008fc4000000001c */
[----:B----4-:R-:W-:-:S04]  /*d630*/  @P2 LOP3.LUT R3, R3, R2, RZ, 0x3c, !PT ;  /* 0x0000000203032212 */ /* 0x010fc800078e3cff */
        /* <DEDUP_REMOVED lines=18> */
[----:B------:R-:W-:-:S02]  /*d760*/  PRMT R27, RZ, 0x7610, R27 ;  /* 0x00007610ff1b7816 */ /* 0x000fc4000000001b */
[----:B--2---:R-:W-:-:S04]  /*d770*/  @P4 LOP3.LUT R3, R3, R2, RZ, 0x3c, !PT ;  /* 0x0000000203034212 */ /* 0x004fc800078e3cff */
[----:B------:R-:W-:-:S04]  /*d780*/  @P4 LOP3.LUT R2, R3, R2, RZ, 0x3c, !PT ;  /* 0x0000000203024212 */ /* 0x000fc800078e3cff */
[----:B------:R-:W-:-:S05]  /*d790*/  @P4 LOP3.LUT R3, R3, R2, RZ, 0x3c, !PT ;  /* 0x0000000203034212 */ /* 0x000fca00078e3cff */
[----:B------:R-:W2:Y:S01]  /*d7a0*/  @P4 LDG.E.U16 R27, desc[UR10][R2.64] ;  /* 0x0000000a021b4981 */ /* 0x000ea2000c1e1500 */
[----:B------:R-:W-:-:S03]  /*d7b0*/  ISETP.GT.AND P1, PT, R0, 0x37, PT ;  /* 0x000000370000780c */ /* 0x000fc60003f24270 */
[----:B--2---:R0:W-:Y:S04]  /*d7c0*/  STL [R1+0x2b4], R27 ;  /* 0x0002b41b01007387 */ /* 0x0041e80000100800 */
[----:B0-----:R-:W2:Y:S04]  /*d7d0*/  LDL.LU R27, [R1+0x2de8] ;  /* 0x002de800011b7983 */ /* 0x001ea80000300800 */
        /* <DEDUP_REMOVED lines=18> */
[----:B--2---:R0:W-:Y:S04]  /*d900*/  STL [R1], R23 ;  /* 0x0000001701007387 */ /* 0x0041e80000100800 */
[----:B0-----:R-:W2:Y:S04]  /*d910*/  LDL.LU R23, [R1+0x2de0] ;  /* 0x002de00001177983 */ /* 0x001ea80000300800 */
[----:B------:R-:W2:Y:S04]  /*d920*/  LDL R2, [R1+0x8f4] ;  /* 0x0008f40001027983 */ /* 0x000ea80000100800 */
[----:B------:R-:W2:Y:S01]  /*d930*/  LDL R3, [R1+0x8f8] ;  /* 0x0008f80001037983 */ /* 0x000ea20000100800 */
[----:B------:R-:W-:-:S02]  /*d940*/  PRMT R29, RZ, 0x7610, R29 ;  /* 0x00007610ff1d7816 */ /* 0x000fc4000000001d */
[----:B--2---:R-:W-:-:S04]  /*d950*/  @P2 LOP3.LUT R3, R3, R2, RZ, 0x3c, !PT ;  /* 0x0000000203032212 */ /* 0x004fc800078e3cff */
[----:B------:R-:W-:-:S04]  /*d960*/  @P2 LOP3.LUT R2, R3, R2, RZ, 0x3c, !PT ;  /* 0x0000000203022212 */ /* 0x000fc800078e3cff */
[----:B------:R-:W-:-:S05]  /*d970*/  @P2 LOP3.LUT R3, R3, R2, RZ, 0x3c, !PT ;  /* 0x0000000203032212 */ /* 0x000fca00078e3cff */
[----:B------:R0:W2:Y:S04]  /*d980*/  @P2 LDG.E.U16 R29, desc[UR10][R2.64] ;  /* 0x0000000a021d2981 */ /* 0x0000a8000c1e1500 */
[----:B------:R-:W0:Y:S04]  /*d990*/  LDL R2, [R1+0x8ec] ;  /* 0x0008ec0001027983 */ /* 0x000e280000100800 */
[----:B------:R-:W0:Y:S01]  /*d9a0*/  LDL R3, [R1+0x8f0] ;  /* 0x0008f00001037983 */ /* 0x000e220000100800 */
[----:B------:R-:W-:Y:S02]  /*d9b0*/  ISETP.GT.AND P3, PT, R0, 0x3a, PT ;  /* 0x0000003a0000780c */ /* 0x000fe40003f64270 */
[----:B------:R-:W-:-:S11]  /*d9c0*/  PRMT R25, RZ, 0x7610, R25 ;  /* 0x00007610ff197816 */ /* 0x000fd60000000019 */
[----:B0-----:R-:W-:-:S04]  /*d9d0*/  @P3 LOP3.LUT R3, R3, R2, RZ, 0x3c, !PT ;  /* 0x0000000203033212 */ /* 0x001fc800078e3cff */
[----:B------:R-:W-:-:S04]  /*d9e0*/  @P3 LOP3.LUT R2, R3, R2, RZ, 0x3c, !PT ;  /* 0x0000000203023212 */ /* 0x000fc800078e3cff */
[----:B------:R-:W-:-:S05]  /*d9f0*/  @P3 LOP3.LUT R3, R3, R2, RZ, 0x3c, !PT ;  /* 0x0000000203033212 */ /* 0x000fca00078e3cff */
[----:B------:R-:W3:Y:S04]  /*da00*/  @P3 LDG.E.U16 R25, desc[UR10][R2.64] ;  /* 0x0000000a02193981 */ /* 0x000ee8000c1e1500 */
[----:B--2---:R-:W-:Y:S01]  /*da10*/  STL [R1+0x2d4c], R29 ;  /* 0x002d4c1d01007387 */ /* 0x004fe20000100800 */
[----:B------:R-:W-:-:S03]  /*da20*/  ISETP.GT.AND P4, PT, R0, 0x3b, PT ;  /* 0x0000003b0000780c */ /* 0x000fc60003f84270 */
[----:B---3--:R0:W-:Y:S04]  /*da30*/  STL [R1+0x4], R25 ;  /* 0x0000041901007387 */ /* 0x0081e80000100800 */
        /* <DEDUP_REMOVED lines=57> */
[----:B------:R-:W2:Y:S04]  /*ddd0*/  @P4 LDG.E.U16 R28, desc[UR10][R2.64] ;  /* 0x0000000a021c4981 */ /* 0x000ea8000c1e1500 */
[----:B------:R-:W3:Y:S04]  /*dde0*/  LDL R2, [R1+0x8b4] ;  /* 0x0008b40001027983 */ /* 0x000ee80000100800 */
[----:B------:R-:W3:Y:S01]  /*ddf0*/  LDL R3, [R1+0x8b8] ;  /* 0x0008b80001037983 */ /* 0x000ee20000100800 */
[----:B------:R-:W-:Y:S02]  /*de00*/  ISETP.GT.AND P1, PT, R0, 0x41, PT ;  /* 0x000000410000780c */ /* 0x000fe40003f24270 */
[----:B----4-:R-:W-:Y:S01]  /*de10*/  PRMT R26, RZ, 0x7610, R26 ;  /* 0x00007610ff1a7816 */ /* 0x010fe2000000001a */
[----:B--2---:R-:W-:Y:S10]  /*de20*/  STL [R1+0x2d58], R28 ;  /* 0x002d581c01007387 */ /* 0x004ff40000100800 */
[----:B---3--:R-:W-:-:S04]  /*de30*/  @P1 LOP3.LUT R3, R3, R2, RZ, 0x3c, !PT ;  /* 0x0000000203031212 */ /* 0x008fc800078e3cff */
[----:B------:R-:W-:-:S04]  /*de40*/  @P1 LOP3.LUT R2, R3, R2, RZ, 0x3c, !PT ;  /* 0x0000000203021212 */ /* 0x000fc800078e3cff */
[----:B------:R-:W-:-:S05]  /*de50*/  @P1 LOP3.LUT R3, R3, R2, RZ, 0x3c, !PT ;  /* 0x0000000203031212 */ /* 0x000fca00078e3cff */
[----:B------:R-:W2:Y:S04]  /*de60*/  @P1 LDG.E.U16 R26, desc[UR10][R2.64] ;  /* 0x0000000a021a1981 */ /* 0x000ea8000c1e1500 */
[----:B------:R-:W3:Y:S04]  /*de70*/  LDL R2, [R1+0x8ac] ;  /* 0x0008ac0001027983 */ /* 0x000ee80000100800 */
[----:B------:R-:W3:Y:S01]  /*de80*/  LDL R3, [R1+0x8b0] ;  /* 0x0008b00001037983 */ /* 0x000ee20000100800 */
[----:B------:R-:W-:Y:S02]  /*de90*/  ISETP.GT.AND P0, PT, R0, 0x42, PT ;  /* 0x000000420000780c */ /* 0x000fe40003f04270 */
[----:B------:R-:W-:Y:S01]  /*dea0*/  PRMT R27, RZ, 0x7610, R27 ;  /* 0x00007610ff1b7816 */ /* 0x000fe2000000001b */
[----:B--2---:R-:W-:Y:S10]  /*deb0*/  STL [R1+0x2d50], R26 ;  /* 0x002d501a01007387 */ /* 0x004ff40000100800 */
[----:B---3--:R-:W-:-:S04]  /*dec0*/  @P0 LOP3.LUT R3, R3, R2, RZ, 0x3c, !PT ;  /* 0x0000000203030212 */ /* 0x008fc800078e3cff */
        /* <DEDUP_REMOVED lines=210> */
[----:B----4-:R-:W-:-:S11]  /*ebf0*/  PRMT R15, RZ, 0x7610, R15 ;  /* 0x00007610ff0f7816 */ /* 0x010fd6000000000f */
[----:B0-----:R-:W-:-:S04]  /*ec00*/  @P1 LOP3.LUT R3, R3, R2, RZ, 0x3c, !PT ;  /* 0x0000000203031212 */ /* 0x001fc800078e3cff */
[----:B------:R-:W-:-:S04]  /*ec10*/  @P1 LOP3.LUT R2, R3, R2, RZ, 0x3c, !PT ;  /* 0x0000000203021212 */ /* 0x000fc800078e3cff */
[----:B------:R-:W-:-:S05]  /*ec20*/  @P1 LOP3.LUT R3, R3, R2, RZ, 0x3c, !PT ;  /* 0x0000000203031212 */ /* 0x000fca00078e3cff */
[----:B------:R0:W4:Y:S04]  /*ec30*/  @P1 LDG.E.U16 R15, desc[UR10][R2.64] ;  /* 0x0000000a020f1981 */ /* 0x000128000c1e1500 */
        /* <DEDUP_REMOVED lines=102> */
[----:B--2---:R-:W-:Y:S04]  /*f2a0*/  STL [R1+0x2d44], R4 ;  /* 0x002d440401007387 */ /* 0x004fe80000100800 */
[----:B------:R-:W-:Y:S01]  /*f2b0*/  STL [R1+0x2d48], R4 ;  /* 0x002d480401007387 */ /* 0x000fe20000100800 */
[----:B------:R-:W-:-:S03]  /*f2c0*/  ISETP.GT.AND P1, PT, R0, 0x57, PT ;  /* 0x000000570000780c */ /* 0x000fc60003f24270 */
[----:B---3--:R0:W-:Y:S04]  /*f2d0*/  STL [R1+0x234], R5 ;  /* 0x0002340501007387 */ /* 0x0081e80000100800 */
[----:B0-----:R-:W2:Y:S04]  /*f2e0*/  LDL.LU R5, [R1+0x2d90] ;  /* 0x002d900001057983 */ /* 0x001ea80000300800 */
        /* <DEDUP_REMOVED lines=56> */
[----:B------:R0:W3:Y:S04]  /*f670*/  @P0 LDG.E.U16 R23, desc[UR10][R2.64] ;  /* 0x0000000a02170981 */ /* 0x0000e8000c1e1500 */
[----:B------:R-:W0:Y:S04]  /*f680*/  LDL R2, [R1+0x7a4] ;  /* 0x0007a40001027983 */ /* 0x000e280000100800 */
[----:B------:R-:W0:Y:S01]  /*f690*/  LDL R3, [R1+0x7a8] ;  /* 0x0007a80001037983 */ /* 0x000e220000100800 */
[----:B------:R-:W-:Y:S02]  /*f6a0*/  ISETP.GT.AND P1, PT, R0, 0x63, PT ;  /* 0x000000630000780c */ /* 0x000fe40003f24270 */
[----:B--2---:R-:W-:-:S11]  /*f6b0*/  PRMT R5, RZ, 0x7610, R5 ;  /* 0x00007610ff057816 */ /* 0x004fd60000000005 */
[----:B0-----:R-:W-:-:S04]  /*f6c0*/  @P1 LOP3.LUT R3, R3, R2, RZ, 0x3c, !PT ;  /* 0x0000000203031212 */ /* 0x001fc800078e3cff */
[----:B------:R-:W-:-:S04]  /*f6d0*/  @P1 LOP3.LUT R2, R3, R2, RZ, 0x3c, !PT ;  /* 0x0000000203021212 */ /* 0x000fc800078e3cff */
[----:B------:R-:W-:-:S05]  /*f6e0*/  @P1 LOP3.LUT R3, R3, R2, RZ, 0x3c, !PT ;  /* 0x0000000203031212 */ /* 0x000fca00078e3cff */
[----:B------:R-:W2:Y:S04]  /*f6f0*/  @P1 LDG.E.U16 R5, desc[UR10][R2.64] ;  /* 0x0000000a02051981 */ /* 0x000ea8000c1e1500 */
[----:B---3--:R0:W-:Y:S04]  /*f700*/  STL [R1+0x108], R23 ;  /* 0x0001081701007387 */ /* 0x0081e80000100800 */
[----:B0-----:R-:W3:Y:S04]  /*f710*/  LDL R23, [R1+0x788] ;  /* 0x0007880001177983 */ /* 0x001ee80000100800 */
[----:B--2---:R0:W-:Y:S04]  /*f720*/  STL [R1+0xf0], R5 ;  /* 0x0000f00501007387 */ /* 0x0041e80000100800 */
[----:B0-----:R-:W2:Y:S04]  /*f730*/  LDL.LU R5, [R1+0x2d78] ;  /* 0x002d780001057983 */ /* 0x001ea80000300800 */
[----:B------:R-:W3:Y:S04]  /*f740*/  LDL R2, [R1+0x79c] ;  /* 0x00079c0001027983 */ /* 0x000ee80000100800 */
[----:B------:R-:W3:Y:S01]  /*f750*/  LDL R3, [R1+0x7a0] ;  /* 0x0007a00001037983 */ /* 0x000ee20000100800 */
[----:B------:R-:W-:-:S02]  /*f760*/  ISETP.GT.AND P0, PT, R0, 0x64, PT ;  /* 0x000000640000780c */ /* 0x000fc40003f04270 */
[----:B--2---:R-:W-:-:S11]  /*f770*/  PRMT R5, RZ, 0x7610, R5 ;  /* 0x00007610ff057816 */ /* 0x004fd60000000005 */
        /* <DEDUP_REMOVED lines=24> */
[C---:B------:R-:W-:Y:S02]  /*f900*/  ISETP.GT.AND P1, PT, R0.reuse, 0x67, PT ;  /* 0x000000670000780c */ /* 0x040fe40003f24270 */
[----:B------:R-:W-:Y:S01]  /*f910*/  PRMT R22, RZ, 0x7610, R22 ;  /* 0x00007610ff167816 */ /* 0x000fe20000000016 */
[----:B--2---:R0:W-:Y:S04]  /*f920*/  STL [R1+0xf8], R5 ;  /* 0x0000f80501007387 */ /* 0x0041e80000100800 */
[----:B0-----:R-:W2:Y:S04]  /*f930*/  LDL.LU R5, [R1+0x2d6c] ;  /* 0x002d6c0001057983 */ /* 0x001ea80000300800 */
[----:B------:R-:W3:Y:S02]  /*f940*/  LDL R3, [R1+0x784] ;  /* 0x0007840001037983 */ /* 0x000ee40000100800 */
[----:B------:R-:W-:Y:S01]  /*f950*/  @P1 IMAD.MOV.U32 R2, RZ, RZ, R23 ;  /* 0x000000ffff021224 */ /* 0x000fe200078e0017 */
[----:B------:R-:W-:Y:S01]  /*f960*/  ISETP.GT.AND P0, PT, R0, 0x6b, PT ;  /* 0x0000006b0000780c */ /* 0x000fe20003f04270 */
[----:B------:R-:W2:Y:S04]  /*f970*/  LDL R23, [R1+0x74c] ;  /* 0x00074c0001177983 */ /* 0x000ea80000100800 */
[----:B---3--:R0:W3:Y:S04]  /*f980*/  @P1 LDG.E.U16 R22, desc[UR10][R2.64] ;  /* 0x0000000a02161981 */ /* 0x0080e8000c1e1500 */
[----:B------:R-:W0:Y:S04]  /*f990*/  LDL R2, [R1+0x764] ;  /* 0x0007640001027983 */ /* 0x000e280000100800 */
[----:B------:R-:W0:Y:S01]  /*f9a0*/  LDL R3, [R1+0x768] ;  /* 0x0007680001037983 */ /* 0x000e220000100800 */
[----:B--2---:R-:W-:-:S02]  /*f9b0*/  PRMT R5, RZ, 0x7610, R5 ;  /* 0x00007610ff057816 */ /* 0x004fc40000000005 */
        /* <DEDUP_REMOVED lines=8> */
[----:B------:R-:W2:Y:S04]  /*fa40*/  LDL R2, [R1+0x75c] ;  /* 0x00075c0001027983 */ /* 0x000ea80000100800 */
[----:B------:R-:W2:Y:S01]  /*fa50*/  LDL R3, [R1+0x760] ;  /* 0x0007600001037983 */ /* 0x000ea20000100800 */
[----:B------:R-:W-:-:S02]  /*fa60*/  ISETP.GT.AND P1, PT, R0, 0x6c, PT ;  /* 0x0000006c0000780c */ /* 0x000fc40003f24270 */
[----:B------:R-:W-:-:S11]  /*fa70*/  PRMT R7, RZ, 0x7610, R7 ;  /* 0x00007610ff077816 */ /* 0x000fd60000000007 */
[----:B--2---:R-:W-:-:S04]  /*fa80*/  @P1 LOP3.LUT R3, R3, R2, RZ, 0x3c, !PT ;  /* 0x0000000203031212 */ /* 0x004fc800078e3cff */
[----:B------:R-:W-:-:S04]  /*fa90*/  @P1 LOP3.LUT R2, R3, R2, RZ, 0x3c, !PT ;  /* 0x0000000203021212 */ /* 0x000fc800078e3cff */
[----:B------:R-:W-:-:S05]  /*faa0*/  @P1 LOP3.LUT R3, R3, R2, RZ, 0x3c, !PT ;  /* 0x0000000203031212 */ /* 0x000fca00078e3cff */
[----:B------:R0:W2:Y:S04]  /*fab0*/  @P1 LDG.E.U16 R7, desc[UR10][R2.64] ;  /* 0x0000000a02071981 */ /* 0x0000a8000c1e1500 */
[----:B------:R-:W0:Y:S04]  /*fac0*/  LDL R2, [R1+0x754] ;  /* 0x0007540001027983 */ /* 0x000e280000100800 */
[----:B------:R-:W0:Y:S01]  /*fad0*/  LDL R3, [R1+0x758] ;  /* 0x0007580001037983 */ /* 0x000e220000100800 */
[C---:B------:R-:W-:Y:S02]  /*fae0*/  ISETP.GT.AND P0, PT, R0.reuse, 0x6d, PT ;  /* 0x0000006d0000780c */ /* 0x040fe40003f04270 */
[----:B------:R-:W-:-:S02]  /*faf0*/  ISETP.GT.AND P1, PT, R0, 0x6e, PT ;  /* 0x0000006e0000780c */ /* 0x000fc40003f24270 */
[----:B------:R-:W-:Y:S02]  /*fb00*/  PRMT R29, RZ, 0x7610, R29 ;  /* 0x00007610ff1d7816 */ /* 0x000fe4000000001d */
[----:B------:R-:W-:-:S07]  /*fb10*/  PRMT R5, RZ, 0x7610, R5 ;  /* 0x00007610ff057816 */ /* 0x000fce0000000005 */
[----:B0-----:R-:W-:-:S04]  /*fb20*/  @P0 LOP3.LUT R3, R3, R2, RZ, 0x3c, !PT ;  /* 0x0000000203030212 */ /* 0x001fc800078e3cff */
[----:B------:R-:W-:-:S04]  /*fb30*/  @P0 LOP3.LUT R2, R3, R2, RZ, 0x3c, !PT ;  /* 0x0000000203020212 */ /* 0x000fc800078e3cff */
[----:B------:R-:W-:-:S05]  /*fb40*/  @P0 LOP3.LUT R3, R3, R2, RZ, 0x3c, !PT ;  /* 0x0000000203030212 */ /* 0x000fca00078e3cff */
[----:B------:R3:W4:Y:S02]  /*fb50*/  @P0 LDG.E.U16 R29, desc[UR10][R2.64] ;  /* 0x0000000a021d0981 */ /* 0x000724000c1e1500 */
[----:B---3--:R-:W-:Y:S02]  /*fb60*/  @P1 IMAD.MOV.U32 R2, RZ, RZ, R22 ;  /* 0x000000ffff021224 */ /* 0x008fe400078e0016 */
[----:B------:R-:W-:-:S05]  /*fb70*/  @P1 IMAD.MOV.U32 R3, RZ, RZ, R23 ;  /* 0x000000ffff031224 */ /* 0x000fca00078e0017 */
[----:B------:R-:W3:Y:S04]  /*fb80*/  @P1 LDG.E.U16 R5, desc[UR10][R2.64] ;  /* 0x0000000a02051981 */ /* 0x000ee8000c1e1500 */
[----:B--2---:R0:W-:Y:S04]  /*fb90*/  STL [R1+0xd8], R7 ;  /* 0x0000d80701007387 */ /* 0x0041e80000100800 */
[----:B0-----:R-:W2:Y:S04]  /*fba0*/  LDL R7, [R1+0x728] ;  /* 0x0007280001077983 */ /* 0x001ea80000100800 */
[----:B----4-:R0:W-:Y:S04]  /*fbb0*/  STL [R1+0xd4], R29 ;  /* 0x0000d41d01007387 */ /* 0x0101e80000100800 */
[----:B------:R-:W4:Y:S04]  /*fbc0*/  LDL R23, [R1+0x714] ;  /* 0x0007140001177983 */ /* 0x000f280000100800 */
[----:B------:R-:W2:Y:S04]  /*fbd0*/  LDL R22, [R1+0x718] ;  /* 0x0007180001167983 */ /* 0x000ea80000100800 */
[----:B0-----:R-:W2:Y:S04]  /*fbe0*/  LDL R29, [R1+0x720] ;  /* 0x00072000011d7983 */ /* 0x001ea80000100800 */
[----:B---3--:R0:W-:Y:S04]  /*fbf0*/  STL [R1+0xe4], R5 ;  /* 0x0000e40501007387 */ /* 0x0081e80000100800 */
[----:B0-----:R-:W3:Y:S04]  /*fc00*/  LDL.LU R5, [R1+0x2d64] ;  /* 0x002d640001057983 */ /* 0x001ee80000300800 */
[----:B------:R-:W2:Y:S04]  /*fc10*/  LDL R2, [R1+0x744] ;  /* 0x0007440001027983 */ /* 0x000ea80000100800 */
[----:B------:R-:W2:Y:S01]  /*fc20*/  LDL R3, [R1+0x748] ;  /* 0x0007480001037983 */ /* 0x000ea20000100800 */
[----:B------:R-:W-:-:S02]  /*fc30*/  ISETP.GT.AND P0, PT, R0, 0x6f, PT ;  /* 0x0000006f0000780c */ /* 0x000fc40003f04270 */
[----:B---3--:R-:W-:-:S11]  /*fc40*/  PRMT R5, RZ, 0x7610, R5 ;  /* 0x00007610ff057816 */ /* 0x008fd60000000005 */
[----:B--2---:R-:W-:-:S04]  /*fc50*/  @P0 LOP3.LUT R3, R3, R2, RZ, 0x3c, !PT ;  /* 0x0000000203030212 */ /* 0x004fc800078e3cff */
[----:B------:R-:W-:-:S04]  /*fc60*/  @P0 LOP3.LUT R2, R3, R2, RZ, 0x3c, !PT ;  /* 0x0000000203020212 */ /* 0x000fc800078e3cff */
[----:B------:R-:W-:-:S05]  /*fc70*/  @P0 LOP3.LUT R3, R3, R2, RZ, 0x3c, !PT ;  /* 0x0000000203030212 */ /* 0x000fca00078e3cff */
[----:B------:R-:W2:Y:S01]  /*fc80*/  @P0 LDG.E.U16 R5, desc[UR10][R2.64] ;  /* 0x0000000a02050981 */ /* 0x000ea2000c1e1500 */
[----:B------:R-:W-:-:S03]  /*fc90*/  ISETP.GT.AND P1, PT, R0, 0x73, PT ;  /* 0x000000730000780c */ /* 0x000fc60003f24270 */
[----:B--2---:R0:W-:Y:S04]  /*fca0*/  STL [R1+0xe0], R5 ;  /* 0x0000e00501007387 */ /* 0x0041e80000100800 */
[----:B0-----:R-:W2:Y:S04]  /*fcb0*/  LDL.LU R5, [R1+0x2d60] ;  /* 0x002d600001057983 */ /* 0x001ea80000300800 */
[----:B------:R-:W3:Y:S02]  /*fcc0*/  LDL R3, [R1+0x724] ;  /* 0x0007240001037983 */ /* 0x000ee40000100800 */
[----:B------:R-:W-:-:S02]  /*fcd0*/  @P1 IMAD.MOV.U32 R2, RZ, RZ, R7 ;  /* 0x000000ffff021224 */ /* 0x000fc400078e0007 */
[----:B------:R-:W4:Y:S01]  /*fce0*/  LDL R7, [R1+0x710] ;  /* 0x0007100001077983 */ /* 0x000f220000100800 */
[----:B--2---:R-:W-:-:S06]  /*fcf0*/  PRMT R5, RZ, 0x7610, R5 ;  /* 0x00007610ff057816 */ /* 0x004fcc0000000005 */
[----:B---3--:R-:W2:Y:S01]  /*fd00*/  @P1 LDG.E.U16 R5, desc[UR10][R2.64] ;  /* 0x0000000a02051981 */ /* 0x008ea2000c1e1500 */
[C---:B------:R-:W-:Y:S02]  /*fd10*/  ISETP.GT.AND P0, PT, R0.reuse, 0x74, PT ;  /* 0x000000740000780c */ /* 0x040fe40003f04270 */
[----:B------:R-:W-:Y:S01]  /*fd20*/  PRMT R26, RZ, 0x7610, R26 ;  /* 0x00007610ff1a7816 */ /* 0x000fe2000000001a */
[----:B--2---:R0:W-:Y:S04]  /*fd30*/  STL [R1+0xc8], R5 ;  /* 0x0000c80501007387 */ /* 0x0041e80000100800 */
[----:B0-----:R-:W2:Y:S04]  /*fd40*/  LDL.LU R5, [R1+0x2d5c] ;  /* 0x002d5c0001057983 */ /* 0x001ea80000300800 */
[----:B------:R-:W3:Y:S02]  /*fd50*/  LDL R3, [R1+0x71c] ;  /* 0x00071c0001037983 */ /* 0x000ee40000100800 */
[----:B------:R-:W-:Y:S01]  /*fd60*/  @P0 IMAD.MOV.U32 R2, RZ, RZ, R29 ;  /* 0x000000ffff020224 */ /* 0x000fe200078e001d */
[----:B------:R-:W-:Y:S01]  /*fd70*/  ISETP.GT.AND P1, PT, R0, 0x75, PT ;  /* 0x000000750000780c */ /* 0x000fe20003f24270 */
[----:B------:R-:W4:Y:S04]  /*fd80*/  LDL R29, [R1+0x6e4] ;  /* 0x0006e400011d7983 */ /* 0x000f280000100800 */
[----:B---3--:R0:W3:Y:S01]  /*fd90*/  @P0 LDG.E.U16 R26, desc[UR10][R2.64] ;  /* 0x0000000a021a0981 */ /* 0x0080e2000c1e1500 */
[----:B--2---:R-:W-:-:S07]  /*fda0*/  PRMT R5, RZ, 0x7610, R5 ;  /* 0x00007610ff057816 */ /* 0x004fce0000000005 */
[----:B0-----:R-:W-:Y:S02]  /*fdb0*/  @P1 IMAD.MOV.U32 R2, RZ, RZ, R22 ;  /* 0x000000ffff021224 */ /* 0x001fe400078e0016 */
[----:B----4-:R-:W-:-:S05]  /*fdc0*/  @P1 IMAD.MOV.U32 R3, RZ, RZ, R23 ;  /* 0x000000ffff031224 */ /* 0x010fca00078e0017 */
[----:B------:R0:W2:Y:S04]  /*fdd0*/  @P1 LDG.E.U16 R5, desc[UR10][R2.64] ;  /* 0x0000000a02051981 */ /* 0x0000a8000c1e1500 */
[----:B---3--:R1:W-:Y:S04]  /*fde0*/  STL [R1+0xc4], R26 ;  /* 0x0000c41a01007387 */ /* 0x0083e80000100800 */
[----:B------:R-:W3:Y:S01]  /*fdf0*/  LDL R3, [R1+0x70c] ;  /* 0x00070c0001037983 */ /* 0x000ee20000100800 */
[----:B------:R-:W-:Y:S02]  /*fe00*/  ISETP.GT.AND P0, PT, R0, 0x76, PT ;  /* 0x000000760000780c */ /* 0x000fe40003f04270 */
[----:B------:R-:W-:Y:S01]  /*fe10*/  PRMT R6, RZ, 0x7610, R6 ;  /* 0x00007610ff067816 */ /* 0x000fe20000000006 */
[----:B------:R-:W4:Y:S04]  /*fe20*/  LDL R23, [R1+0x6dc] ;  /* 0x0006dc0001177983 */ /* 0x000f280000100800 */
[----:B-1----:R-:W4:Y:S04]  /*fe30*/  LDL R26, [R1+0x6e8] ;  /* 0x0006e800011a7983 */ /* 0x002f280000100800 */
[----:B------:R-:W4:Y:S02]  /*fe40*/  LDL R22, [R1+0x6e0] ;  /* 0x0006e00001167983 */ /* 0x000f240000100800 */
[----:B0-----:R-:W-:-:S02]  /*fe50*/  @P0 IMAD.MOV.U32 R2, RZ, RZ, R7 ;  /* 0x000000ffff020224 */ /* 0x001fc400078e0007 */
[----:B--2---:R0:W-:Y:S01]  /*fe60*/  STL [R1+0xc0], R5 ;  /* 0x0000c00501007387 */ /* 0x0041e20000100800 */
[C---:B------:R-:W-:Y:S02]  /*fe70*/  ISETP.GT.AND P1, PT, R0.reuse, 0x77, PT ;  /* 0x000000770000780c */ /* 0x040fe40003f24270 */
[----:B------:R-:W-:Y:S01]  /*fe80*/  PRMT R28, RZ, 0x7610, R28 ;  /* 0x00007610ff1c7816 */ /* 0x000fe2000000001c */
[----:B------:R-:W2:Y:S04]  /*fe90*/  LDL R7, [R1+0x6d4] ;  /* 0x0006d40001077983 */ /* 0x000ea80000100800 */
[----:B---3--:R1:W3:Y:S04]  /*fea0*/  @P0 LDG.E.U16 R6, desc[UR10][R2.64] ;  /* 0x0000000a02060981 */ /* 0x0082e8000c1e1500 */
[----:B------:R-:W1:Y:S04]  /*feb0*/  LDL R2, [R1+0x704] ;  /* 0x0007040001027983 */ /* 0x000e680000100800 */
[----:B------:R-:W1:Y:S01]  /*fec0*/  LDL R3, [R1+0x708] ;  /* 0x0007080001037983 */ /* 0x000e620000100800 */
[----:B------:R-:W-:-:S02]  /*fed0*/  ISETP.GT.AND P0, PT, R0, 0x7b, PT ;  /* 0x0000007b0000780c */ /* 0x000fc40003f04270 */
[----:B------:R-:W-:Y:S02]  /*fee0*/  PRMT R25, RZ, 0x7610, R25 ;  /* 0x00007610ff197816 */ /* 0x000fe40000000019 */
[----:B------:R-:W-:Y:S01]  /*fef0*/  PRMT R9, RZ, 0x7610, R9 ;  /* 0x00007610ff097816 */ /* 0x000fe20000000009 */
[----:B0-----:R-:W0:Y:S01]  /*ff00*/  S2R R5, SR_TID.X ;  /* 0x0000000000057919 */ /* 0x001e220000002100 */
[----:B-1----:R-:W-:-:S04]  /*ff10*/  @P1 LOP3.LUT R3, R3, R2, RZ, 0x3c, !PT ;  /* 0x0000000203031212 */ /* 0x002fc800078e3cff */
[----:B------:R-:W-:-:S04]  /*ff20*/  @P1 LOP3.LUT R2, R3, R2, RZ, 0x3c, !PT ;  /* 0x0000000203021212 */ /* 0x000fc800078e3cff */
[----:B------:R-:W-:-:S05]  /*ff30*/  @P1 LOP3.LUT R3, R3, R2, RZ, 0x3c, !PT ;  /* 0x0000000203031212 */ /* 0x000fca00078e3cff */
[----:B------:R4:W2:Y:S01]  /*ff40*/  @P1 LDG.E.U16 R28, desc[UR10][R2.64] ;  /* 0x0000000a021c1981 */ /* 0x0008a2000c1e1500 */
[----:B------:R-:W-:Y:S01]  /*ff50*/  ISETP.GT.AND P1, PT, R0, 0x7c, PT ;  /* 0x0000007c0000780c */ /* 0x000fe20003f24270 */
[----:B----4-:R-:W-:Y:S02]  /*ff60*/  @P0 IMAD.MOV.U32 R2, RZ, RZ, R26 ;  /* 0x000000ffff020224 */ /* 0x010fe400078e001a */
[----:B------:R-:W-:Y:S01]  /*ff70*/  @P0 IMAD.MOV.U32 R3, RZ, RZ, R29 ;  /* 0x000000ffff030224 */ /* 0x000fe200078e001d */
[----:B---3--:R1:W-:Y:S04]  /*ff80*/  STL [R1+0xd0], R6 ;  /* 0x0000d00601007387 */ /* 0x0083e80000100800 */
[----:B------:R3:W4:Y:S04]  /*ff90*/  @P0 LDG.E.U16 R25, desc[UR10][R2.64] ;  /* 0x0000000a02190981 */ /* 0x000728000c1e1500 */
[----:B-1----:R-:W4:Y:S01]  /*ffa0*/  LDL R6, [R1+0x6d8] ;  /* 0x0006d80001067983 */ /* 0x002f220000100800 */
[----:B---3--:R-:W-:-:S02]  /*ffb0*/  @P1 IMAD.MOV.U32 R2, RZ, RZ, R22 ;  /* 0x000000ffff021224 */ /* 0x008fc400078e0016 */
[----:B------:R-:W-:-:S05]  /*ffc0*/  @P1 IMAD.MOV.U32 R3, RZ, RZ, R23 ;  /* 0x000000ffff031224 */ /* 0x000fca00078e0017 */
[----:B------:R0:W3:Y:S01]  /*ffd0*/  @P1 LDG.E.U16 R9, desc[UR10][R2.64] ;  /* 0x0000000a02091981 */ /* 0x0000e2000c1e1500 */
[C---:B------:R-:W-:Y:S02]  /*ffe0*/  ISETP.GT.AND P1, PT, R0.reuse, 0x7d, PT ;  /* 0x0000007d0000780c */ /* 0x040fe40003f24270 */
[C---:B------:R-:W-:Y:S02]  /*fff0*/  ISETP.GT.AND P2, PT, R0.reuse, 0x7e, PT ;  /* 0x0000007e0000780c */ /* 0x040fe40003f44270 */
[----:B------:R-:W-:Y:S02]  /*10000*/  ISETP.GT.AND P3, PT, R0, 0x7f, PT ;  /* 0x0000007f0000780c */ /* 0x000fe40003f64270 */
[----:B0-----:R-:W-:-:S04]  /*10010*/  LOP3.LUT R2, R5, 0x7f, RZ, 0xc0, !PT ;  /* 0x0000007f05027812 */ /* 0x001fc800078ec0ff */
[----:B------:R-:W-:-:S03]  /*10020*/  ISETP.GE.AND P0, PT, R2, R0, PT ;  /* 0x000000000200720c */ /* 0x000fc60003f06270 */
[----:B--2---:R-:W-:Y:S01]  /*10030*/  @P1 IMAD.MOV.U32 R3, RZ, RZ, R7 ;  /* 0x000000ffff031224 */ /* 0x004fe200078e0007 */
[----:B------:R-:W-:Y:S01]  /*10040*/  PRMT R0, RZ, 0x7610, R0 ;  /* 0x00007610ff007816 */ /* 0x000fe20000000000 */
[----:B------:R0:W-:Y:S04]  /*10050*/  STL [R1+0xcc], R28 ;  /* 0x0000cc1c01007387 */ /* 0x0001e80000100800 */
[----:B0-----:R-:W2:Y:S04]  /*10060*/  LDL.LU R28, [R1+0x2d58] ;  /* 0x002d5800011c7983 */ /* 0x001ea80000300800 */
[----:B----4-:R0:W-:Y:S04]  /*10070*/  STL [R1+0xb8], R25 ;  /* 0x0000b81901007387 */ /* 0x0101e80000100800 */
[----:B------:R-:W4:Y:S01]  /*10080*/  LDL R22, [R1+0x6c8] ;  /* 0x0006c80001167983 */ /* 0x000f220000100800 */
[----:B------:R-:W-:-:S03]  /*10090*/  @P1 IMAD.MOV.U32 R2, RZ, RZ, R6 ;  /* 0x000000ffff021224 */ /* 0x000fc600078e0006 */
[----:B0-----:R-:W2:Y:S04]  /*100a0*/  LDL R25, [R1+0x6c4] ;  /* 0x0006c40001197983 */ /* 0x001ea80000100800 */
[----:B------:R-:W2:Y:S04]  /*100b0*/  LDL.LU R23, [R1+0x64] ;  /* 0x0000640001177983 */ /* 0x000ea80000300800 */
[----:B------:R-:W2:Y:S04]  /*100c0*/  LDL.LU R26, [R1+0x58] ;  /* 0x00005800011a7983 */ /* 0x000ea80000300800 */
[----:B------:R-:W2:Y:S04]  /*100d0*/  LDL.LU R29, [R1+0x3c] ;  /* 0x00003c00011d7983 */ /* 0x000ea80000300800 */
[----:B------:R-:W2:Y:S04]  /*100e0*/  LDL.LU R6, [R1+0x18] ;  /* 0x0000180001067983 */ /* 0x000ea80000300800 */
[----:B------:R-:W2:Y:S04]  /*100f0*/  LDL.LU R7, [R1+0x10] ;  /* 0x0000100001077983 */ /* 0x000ea80000300800 */
[----:B---3--:R0:W-:Y:S04]  /*10100*/  STL [R1+0xb0], R9 ;  /* 0x0000b00901007387 */ /* 0x0081e80000100800 */
[----:B------:R1:W3:Y:S04]  /*10110*/  @P1 LDG.E.U16 R0, desc[UR10][R2.64] ;  /* 0x0000000a02001981 */ /* 0x0002e8000c1e1500 */
[----:B0-----:R-:W2:Y:S04]  /*10120*/  LDL.LU R9, [R1] ;  /* 0x0000000001097983 */ /* 0x001ea80000300800 */
[----:B------:R-:W1:Y:S04]  /*10130*/  LDL R2, [R1+0x6cc] ;  /* 0x0006cc0001027983 */ /* 0x000e680000100800 */
[----:B------:R-:W1:Y:S01]  /*10140*/  LDL R3, [R1+0x6d0] ;  /* 0x0006d00001037983 */ /* 0x000e620000100800 */
[----:B------:R-:W-:-:S02]  /*10150*/  PRMT R27, RZ, 0x7610, R27 ;  /* 0x00007610ff1b7816 */ /* 0x000fc4000000001b */
[----:B------:R-:W-:Y:S01]  /*10160*/  PRMT R11, RZ, 0x7610, R11 ;  /* 0x00007610ff0b7816 */ /* 0x000fe2000000000b */
[----:B------:R-:W0:Y:S01]  /*10170*/  S2UR UR5, SR_CgaCtaId ;  /* 0x00000000000579c3 */ /* 0x000e220000008800 */
[----:B-1----:R-:W-:-:S04]  /*10180*/  @P2 LOP3.LUT R3, R3, R2, RZ, 0x3c, !PT ;  /* 0x0000000203032212 */ /* 0x002fc800078e3cff */
[----:B------:R-:W-:-:S04]  /*10190*/  @P2 LOP3.LUT R2, R3, R2, RZ, 0x3c, !PT ;  /* 0x0000000203022212 */ /* 0x000fc800078e3cff */
[----:B------:R-:W-:-:S05]  /*101a0*/  @P2 LOP3.LUT R3, R3, R2, RZ, 0x3c, !PT ;  /* 0x0000000203032212 */ /* 0x000fca00078e3cff */
[----:B------:R4:W3:Y:S02]  /*101b0*/  @P2 LDG.E.U16 R27, desc[UR10][R2.64] ;  /* 0x0000000a021b2981 */ /* 0x0008e4000c1e1500 */
[----:B----4-:R-:W-:Y:S02]  /*101c0*/  @P3 IMAD.MOV.U32 R2, RZ, RZ, R22 ;  /* 0x000000ffff023224 */ /* 0x010fe400078e0016 */
[----:B--2---:R-:W-:-:S05]  /*101d0*/  @P3 IMAD.MOV.U32 R3, RZ, RZ, R25 ;  /* 0x000000ffff033224 */ /* 0x004fca00078e0019 */
[----:B------:R-:W2:Y:S04]  /*101e0*/  @P3 LDG.E.U16 R11, desc[UR10][R2.64] ;  /* 0x0000000a020b3981 */ /* 0x000ea8000c1e1500 */
[----:B---3--:R-:W-:Y:S04]  /*101f0*/  STL [R1+0x2c94], R0 ;  /* 0x002c940001007387 */ /* 0x008fe80000100800 */
        /* <DEDUP_REMOVED lines=27> */
[----:B------:R-:W-:-:S03]  /*103b0*/  UMOV UR4, 0x400 ;  /* 0x0000040000047882 */ /* 0x000fc60000000000 */
[----:B------:R-:W-:Y:S01]  /*103c0*/  STL [R1+0x2d10], R0 ;  /* 0x002d100001007387 */ /* 0x000fe20000100800 */
[----:B------:R-:W-:-:S03]  /*103d0*/  LOP3.LUT R5, R5, 0x1ff, RZ, 0xc0, !PT ;  /* 0x000001ff05057812 */ /* 0x000fc600078ec0ff */
[----:B------:R-:W-:Y:S01]  /*103e0*/  STL [R1+0x2d14], R0 ;  /* 0x002d140001007387 */ /* 0x000fe20000100800 */
[----:B0-----:R-:W-:-:S03]  /*103f0*/  ULEA UR4, UR5, UR4, 0x18 ;  /* 0x0000000405047291 */ /* 0x001fc6000f8ec0ff */
[----:B------:R-:W-:Y:S04]  /*10400*/  STL [R1+0x2d18], R0 ;  /* 0x002d180001007387 */ /* 0x000fe80000100800 */
[----:B------:R-:W-:Y:S04]  /*10410*/  STL [R1+0x2d1c], R0 ;  /* 0x002d1c0001007387 */ /* 0x000fe80000100800 */
[----:B------:R-:W-:Y:S04]  /*10420*/  STL [R1+0x2d24], R0 ;  /* 0x002d240001007387 */ /* 0x000fe80000100800 */
[----:B------:R-:W3:Y:S01]  /*10430*/  LDL.LU R2, [R1+0x30] ;  /* 0x0000300001027983 */ /* 0x000ee20000300800 */
[----:B------:R-:W-:Y:S01]  /*10440*/  IMAD.SHL.U32 R5, R5, 0x2, RZ ;  /* 0x0000000205057824 */ /* 0x000fe200078e00ff */
[----:B------:R-:W-:Y:S06]  /*10450*/  BAR.SYNC.DEFER_BLOCKING 0x0 ;  /* 0x0000000000007b1d */ /* 0x000fec0000010000 */
[----:B------:R-:W4:Y:S04]  /*10460*/  LDL.LU R3, [R1+0x24] ;  /* 0x0000240001037983 */ /* 0x000f280000300800 */
[----:B------:R-:W-:Y:S04]  /*10470*/  STS.U16 [R5+UR4], R23 ;  /* 0x0000001705007988 */ /* 0x000fe80008000404 */
[----:B------:R-:W-:Y:S04]  /*10480*/  STS.U16 [R5+UR4+0x2000], R26 ;  /* 0x0020001a05007988 */ /* 0x000fe80008000404 */
[----:B------:R-:W-:Y:S04]  /*10490*/  STS.U16 [R5+UR4+0x4000], R29 ;  /* 0x0040001d05007988 */ /* 0x000fe80008000404 */
[----:B--2---:R0:W-:Y:S04]  /*104a0*/  STL [R1+0xb4], R11 ;  /* 0x0000b40b01007387 */ /* 0x0041e80000100800 */
[----:B0-----:R-:W2:Y:S04]  /*104b0*/  LDL.LU R11, [R1+0x60] ;  /* 0x00006000010b7983 */ /* 0x001ea80000300800 */
[----:B------:R-:W2:Y:S04]  /*104c0*/  LDL.LU R22, [R1+0x54] ;  /* 0x0000540001167983 */ /* 0x000ea80000300800 */
[----:B------:R-:W2:Y:S04]  /*104d0*/  LDL.LU R25, [R1+0x38] ;  /* 0x0000380001197983 */ /* 0x000ea80000300800 */
[----:B------:R0:W-:Y:S04]  /*104e0*/  STL [R1+0xbc], R27 ;  /* 0x0000bc1b01007387 */ /* 0x0001e80000100800 */
[----:B0-----:R-:W2:Y:S04]  /*104f0*/  LDL.LU R27, [R1+0x2c] ;  /* 0x00002c00011b7983 */ /* 0x001ea80000300800 */
[----:B------:R-:W2:Y:S04]  /*10500*/  LDL.LU R23, [R1+0x20] ;  /* 0x0000200001177983 */ /* 0x000ea80000300800 */
[----:B------:R-:W2:Y:S04]  /*10510*/  LDL.LU R26, [R1+0x14] ;  /* 0x00001400011a7983 */ /* 0x000ea80000300800 */
[----:B------:R-:W2:Y:S04]  /*10520*/  LDL.LU R29, [R1+0xc] ;  /* 0x00000c00011d7983 */ /* 0x000ea80000300800 */
[----:B------:R-:W-:Y:S04]  /*10530*/  STL [R1+0x2ca0], R28 ;  /* 0x002ca01c01007387 */ /* 0x000fe80000100800 */
[----:B------:R0:W-:Y:S04]  /*10540*/  STS.U16 [R5+UR4+0xa000], R6 ;  /* 0x00a0000605007988 */ /* 0x0001e80008000404 */
[----:B------:R-:W-:Y:S04]  /*10550*/  STL [R1+0x2d20], R28 ;  /* 0x002d201c01007387 */ /* 0x000fe80000100800 */
[----:B------:R-:W-:Y:S04]  /*10560*/  STS.U16 [R5+UR4+0xc000], R7 ;  /* 0x00c0000705007988 */ /* 0x000fe80008000404 */
[----:B0-----:R-:W2:Y:S04]  /*10570*/  LDL.LU R6, [R1+0x68] ;  /* 0x0000680001067983 */ /* 0x001ea80000300800 */
[----:B------:R-:W-:Y:S04]  /*10580*/  STS.U16 [R5+UR4+0xe000], R9 ;  /* 0x00e0000905007988 */ /* 0x000fe80008000404 */
        /* <DEDUP_REMOVED lines=8> */
[----:B---3--:R0:W-:Y:S02]  /*10610*/  STS.U16 [R5+UR4+0x6000], R2 ;  /* 0x0060000205007988 */ /* 0x0081e40008000404 */
[----:B0-----:R-:W-:-:S02]  /*10620*/  LOP3.LUT R2, R5, 0x10, RZ, 0x3c, !PT ;  /* 0x0000001005027812 */ /* 0x001fc400078e3cff */
[----:B----4-:R0:W-:Y:S04]  /*10630*/  STS.U16 [R5+UR4+0x8000], R3 ;  /* 0x0080000305007988 */ /* 0x0101e80008000404 */
[----:B0-----:R-:W3:Y:S04]  /*10640*/  LDL R3, [R1+0xca0] ;  /* 0x000ca00001037983 */ /* 0x001ee80000100800 */
[----:B------:R-:W4:Y:S04]  /*10650*/  LDL.LU R7, [R1+0x50] ;  /* 0x0000500001077983 */ /* 0x000f280000300800 */
[----:B------:R-:W3:Y:S04]  /*10660*/  LDL.LU R9, [R1+0x34] ;  /* 0x0000340001097983 */ /* 0x000ee80000300800 */
[----:B--2---:R0:W-:Y:S04]  /*10670*/  STS.U16 [R2+UR4+0x400], R11 ;  /* 0x0004000b02007988 */ /* 0x0041e80008000404 */
[----:B------:R1:W-:Y:S04]  /*10680*/  STS.U16 [R2+UR4+0x2400], R22 ;  /* 0x0024001602007988 */ /* 0x0003e80008000404 */
[----:B------:R2:W-:Y:S04]  /*10690*/  STS.U16 [R2+UR4+0x4400], R25 ;  /* 0x0044001902007988 */ /* 0x0005e80008000404 */
[----:B0-----:R-:W3:Y:S04]  /*106a0*/  LDL.LU R11, [R1+0x28] ;  /* 0x00002800010b7983 */ /* 0x001ee80000300800 */
[----:B-1----:R-:W3:Y:S04]  /*106b0*/  LDL.LU R22, [R1+0x1c] ;  /* 0x00001c0001167983 */ /* 0x002ee80000300800 */
[----:B--2---:R-:W2:Y:S04]  /*106c0*/  LDL.LU R25, [R1+0x8] ;  /* 0x0000080001197983 */ /* 0x004ea80000300800 */
[----:B------:R0:W-:Y:S04]  /*106d0*/  STS.U16 [R2+UR4+0x6400], R27 ;  /* 0x0064001b02007988 */ /* 0x0001e80008000404 */
[----:B------:R1:W-:Y:S04]  /*106e0*/  STS.U16 [R2+UR4+0x8400], R23 ;  /* 0x0084001702007988 */ /* 0x0003e80008000404 */
[----:B------:R1:W-:Y:S04]  /*106f0*/  STS.U16 [R2+UR4+0xa400], R26 ;  /* 0x00a4001a02007988 */ /* 0x0003e80008000404 */
[----:B0-----:R-:W2:Y:S04]  /*10700*/  LDL.LU R27, [R1+0x4] ;  /* 0x00000400011b7983 */ /* 0x001ea80000300800 */
[----:B-1----:R-:W2:Y:S04]  /*10710*/  LDL.LU R23, [R1+0x2d54] ;  /* 0x002d540001177983 */ /* 0x002ea80000300800 */
[----:B------:R-:W3:Y:S04]  /*10720*/  LDL.LU R26, [R1+0x2d50] ;  /* 0x002d5000011a7983 */ /* 0x000ee80000300800 */
[----:B------:R0:W-:Y:S04]  /*10730*/  STS.U16 [R2+UR4+0xc400], R29 ;  /* 0x00c4001d02007988 */ /* 0x0001e80008000404 */
[----:B0-----:R-:W4:Y:S04]  /*10740*/  LDL.LU R29, [R1+0x2d4c] ;  /* 0x002d4c00011d7983 */ /* 0x001f280000300800 */
[----:B------:R-:W-:Y:S04]  /*10750*/  STS.U16 [R2+UR4+0x14400], R20 ;  /* 0x0144001402007988 */ /* 0x000fe80008000404 */
[----:B------:R-:W-:Y:S04]  /*10760*/  STS.U16 [R2+UR4+0x16400], R18 ;  /* 0x0164001202007988 */ /* 0x000fe80008000404 */
[----:B------:R-:W-:Y:S04]  /*10770*/  STS.U16 [R2+UR4+0x18400], R16 ;  /* 0x0184001002007988 */ /* 0x000fe80008000404 */
[----:B------:R-:W-:Y:S04]  /*10780*/  STS.U16 [R2+UR4+0x1a400], R12 ;  /* 0x01a4000c02007988 */ /* 0x000fe80008000404 */
[----:B------:R-:W-:Y:S04]  /*10790*/  STS.U16 [R2+UR4+0x1c400], R10 ;  /* 0x01c4000a02007988 */ /* 0x000fe80008000404 */
[----:B------:R-:W-:Y:S04]  /*107a0*/  STS.U16 [R2+UR4+0x1e400], R8 ;  /* 0x01e4000802007988 */ /* 0x000fe80008000404 */
[----:B--2---:R-:W-:Y:S04]  /*107b0*/  STS.U16 [R2+UR4+0x12400], R23 ;  /* 0x0124001702007988 */ /* 0x004fe80008000404 */
[----:B---3--:R-:W-:Y:S04]  /*107c0*/  STS.U16 [R2+UR4+0x10400], R26 ;  /* 0x0104001a02007988 */ /* 0x008fe80008000404 */
[----:B----4-:R0:W-:Y:S04]  /*107d0*/  STS.U16 [R2+UR4+0xe400], R29 ;  /* 0x00e4001d02007988 */ /* 0x0101e80008000404 */
[----:B0-----:R-:W2:Y:S01]  /*107e0*/  LDL R2, [R1+0xc98] ;  /* 0x000c980001027983 */ /* 0x001ea20000100800 */
[----:B------:R-:W-:-:S02]  /*107f0*/  PRMT R4, RZ, 0x7610, R4 ;  /* 0x00007610ff047816 */ /* 0x000fc40000000004 */
[----:B--2---:R-:W-:-:S04]  /*10800*/  @!P0 LOP3.LUT R3, R3, R2, RZ, 0x3c, !PT ;  /* 0x0000000203038212 */ /* 0x004fc800078e3cff */
[----:B------:R-:W-:-:S04]  /*10810*/  @!P0 LOP3.LUT R2, R3, R2, RZ, 0x3c, !PT ;  /* 0x0000000203028212 */ /* 0x000fc800078e3cff */
[----:B------:R-:W-:-:S05]  /*10820*/  @!P0 LOP3.LUT R3, R3, R2, RZ, 0x3c, !PT ;  /* 0x0000000203038212 */ /* 0x000fca00078e3cff */
[----:B------:R-:W2:Y:S04]  /*10830*/  @!P0 LDG.E.U16 R4, desc[UR10][R2.64] ;  /* 0x0000000a02048981 */ /* 0x000ea8000c1e1500 */
[----:B--2---:R0:W-:Y:S04]  /*10840*/  STL [R1+0xac], R4 ;  /* 0x0000ac0401007387 */ /* 0x0041e80000100800 */
[----:B0-----:R-:W2:Y:S04]  /*10850*/  LDL.LU R4, [R1+0x2d48] ;  /* 0x002d480001047983 */ /* 0x001ea80000300800 */
[----:B------:R-:W3:Y:S04]  /*10860*/  LDL R2, [R1+0x6c0] ;  /* 0x0006c00001027983 */ /* 0x000ee80000100800 */
[----:B------:R-:W3:Y:S01]  /*10870*/  LDL R3, [R1+0xad0] ;  /* 0x000ad00001037983 */ /* 0x000ee20000100800 */
[----:B--2---:R-:W-:-:S02]  /*10880*/  PRMT R4, RZ, 0x7610, R4 ;  /* 0x00007610ff047816 */ /* 0x004fc40000000004 */
[----:B---3--:R-:W-:-:S04]  /*10890*/  @!P0 LOP3.LUT R3, R3, R2, RZ, 0x3c, !PT ;  /* 0x0000000203038212 */ /* 0x008fc800078e3cff */
[----:B------:R-:W-:-:S04]  /*108a0*/  @!P0 LOP3.LUT R2, R3, R2, RZ, 0x3c, !PT ;  /* 0x0000000203028212 */ /* 0x000fc800078e3cff */
[----:B------:R-:W-:-:S05]  /*108b0*/  @!P0 LOP3.LUT R3, R3, R2, RZ, 0x3c, !PT ;  /* 0x0000000203038212 */ /* 0x000fca00078e3cff */
[----:B------:R-:W2:Y:S04]  /*108c0*/  @!P0 LDG.E.U16 R4, desc[UR10][R2.64] ;  /* 0x0000000a02048981 */ /* 0x000ea8000c1e1500 */
[----:B--2---:R0:W-:Y:S04]  /*108d0*/  STL [R1+0xa8], R4 ;  /* 0x0000a80401007387 */ /* 0x0041e80000100800 */
[----:B0-----:R-:W2:Y:S04]  /*108e0*/  LDL.LU R4, [R1+0x2d44] ;  /* 0x002d440001047983 */ /* 0x001ea80000300800 */
[----:B------:R-:W3:Y:S04]  /*108f0*/  LDL R2, [R1+0xac8] ;  /* 0x000ac80001027983 */ /* 0x000ee80000100800 */
[----:B------:R-:W3:Y:S01]  /*10900*/  LDL R3, [R1+0xba8] ;  /* 0x000ba80001037983 */ /* 0x000ee20000100800 */
[----:B------:R-:W-:-:S02]  /*10910*/  PRMT R5, RZ, 0x7610, R5 ;  /* 0x00007610ff057816 */ /* 0x000fc40000000005 */
[----:B---3--:R-:W-:-:S04]  /*10920*/  @!P0 LOP3.LUT R3, R3, R2, RZ, 0x3c, !PT ;  /* 0x0000000203038212 */ /* 0x008fc800078e3cff */
[----:B------:R-:W-:-:S04]  /*10930*/  @!P0 LOP3.LUT R2, R3, R2, RZ, 0x3c, !PT ;  /* 0x0000000203028212 */ /* 0x000fc800078e3cff */
[----:B------:R-:W-:-:S05]  /*10940*/  @!P0 LOP3.LUT R3, R3, R2, RZ, 0x3c, !PT ;  /* 0x0000000203038212 */ /* 0x000fca00078e3cff */
[----:B------:R-:W3:Y:S04]  /*10950*/  @!P0 LDG.E.U16 R5, desc[UR10][R2.64] ;  /* 0x0000000a02058981 */ /* 0x000ee8000c1e1500 */
[----:B---3--:R0:W-:Y:S04]  /*10960*/  STL [R1+0xa4], R5 ;  /* 0x0000a40501007387 */ /* 0x0081e80000100800 */
[----:B------:R-:W3:Y:S01]  /*10970*/  LDL.LU R3, [R1+0x5c] ;  /* 0x00005c0001037983 */ /* 0x000ee20000300800 */
[----:B0-----:R-:W0:Y:S02]  /*10980*/  S2R R5, SR_TID.X ;  /* 0x0000000000057919 */ /* 0x001e240000002100 */
[----:B0-----:R-:W-:-:S05]  /*10990*/  LOP3.LUT R5, R5, 0x1ff, RZ, 0xc0, !PT ;  /* 0x000001ff05057812 */ /* 0x001fca00078ec0ff */
[----:B------:R-:W-:-:S05]  /*109a0*/  IMAD.SHL.U32 R5, R5, 0x2, RZ ;  /* 0x0000000205057824 */ /* 0x000fca00078e00ff */
[----:B------:R-:W-:-:S05]  /*109b0*/  LOP3.LUT R2, R5, 0x20, RZ, 0x3c, !PT ;  /* 0x0000002005027812 */ /* 0x000fca00078e3cff */
[----:B------:R0:W-:Y:S04]  /*109c0*/  STS.U16 [R2+UR4+0x800], R6 ;  /* 0x0008000602007988 */ /* 0x0001e80008000404 */
[----:B------:R-:W-:Y:S04]  /*109d0*/  STS.U16 [R2+UR4+0x4800], R7 ;  /* 0x0048000702007988 */ /* 0x000fe80008000404 */
[----:B------:R-:W-:Y:S04]  /*109e0*/  STS.U16 [R2+UR4+0x6800], R9 ;  /* 0x0068000902007988 */ /* 0x000fe80008000404 */
[----:B0-----:R-:W4:Y:S04]  /*109f0*/  LDL.LU R6, [R1+0x2d40] ;  /* 0x002d400001067983 */ /* 0x001f280000300800 */
[----:B------:R-:W-:Y:S04]  /*10a00*/  STS.U16 [R2+UR4+0x8800], R11 ;  /* 0x0088000b02007988 */ /* 0x000fe80008000404 */
[----:B------:R-:W-:Y:S04]  /*10a10*/  STS.U16 [R2+UR4+0xa800], R22 ;  /* 0x00a8001602007988 */ /* 0x000fe80008000404 */
[----:B------:R-:W-:Y:S04]  /*10a20*/  STS.U16 [R2+UR4+0xc800], R25 ;  /* 0x00c8001902007988 */ /* 0x000fe80008000404 */
[----:B------:R-:W-:Y:S04]  /*10a30*/  STS.U16 [R2+UR4+0xe800], R27 ;  /* 0x00e8001b02007988 */ /* 0x000fe80008000404 */
[----:B---3--:R0:W-:Y:S04]  /*10a40*/  STS.U16 [R2+UR4+0x2800], R3 ;  /* 0x0028000302007988 */ /* 0x0081e80008000404 */
[----:B0-----:R-:W3:Y:S04]  /*10a50*/  LDL R3, [R1+0xba0] ;  /* 0x000ba00001037983 */ /* 0x001ee80000100800 */
[----:B------:R-:W3:Y:S04]  /*10a60*/  LDL.LU R7, [R1+0x2d3c] ;  /* 0x002d3c0001077983 */ /* 0x000ee80000300800 */
[----:B------:R-:W3:Y:S04]  /*10a70*/  LDL.LU R9, [R1+0x2d38] ;  /* 0x002d380001097983 */ /* 0x000ee80000300800 */
[----:B------:R-:W3:Y:S04]  /*10a80*/  LDL.LU R11, [R1+0x2d34] ;  /* 0x002d3400010b7983 */ /* 0x000ee80000300800 */
[----:B------:R-:W3:Y:S04]  /*10a90*/  LDL.LU R22, [R1+0x2d30] ;  /* 0x002d300001167983 */ /* 0x000ee80000300800 */
[----:B------:R-:W3:Y:S04]  /*10aa0*/  LDL.LU R25, [R1+0x2d2c] ;  /* 0x002d2c0001197983 */ /* 0x000ee80000300800 */
[----:B------:R-:W3:Y:S04]  /*10ab0*/  LDL.LU R27, [R1+0x2d28] ;  /* 0x002d2800011b7983 */ /* 0x000ee80000300800 */
[----:B--2---:R-:W-:Y:S04]  /*10ac0*/  STS.U16 [R2+UR4+0x1e800], R4 ;  /* 0x01e8000402007988 */ /* 0x004fe80008000404 */
[----:B----4-:R-:W-:Y:S04]  /*10ad0*/  STS.U16 [R2+UR4+0x1c800], R6 ;  /* 0x01c8000602007988 */ /* 0x010fe80008000404 */
[----:B---3--:R-:W-:Y:S04]  /*10ae0*/  STS.U16 [R2+UR4+0x1a800], R7 ;  /* 0x01a8000702007988 */ /* 0x008fe80008000404 */
[----:B------:R-:W-:Y:S04]  /*10af0*/  STS.U16 [R2+UR4+0x18800], R9 ;  /* 0x0188000902007988 */ /* 0x000fe80008000404 */
[----:B------:R-:W-:Y:S04]  /*10b00*/  STS.U16 [R2+UR4+0x16800], R11 ;  /* 0x0168000b02007988 */ /* 0x000fe80008000404 */
[----:B------:R-:W-:Y:S04]  /*10b10*/  STS.U16 [R2+UR4+0x14800], R22 ;  /* 0x0148001602007988 */ /* 0x000fe80008000404 */
[----:B------:R-:W-:Y:S04]  /*10b20*/  STS.U16 [R2+UR4+0x12800], R25 ;  /* 0x0128001902007988 */ /* 0x000fe80008000404 */
[----:B------:R0:W-:Y:S04]  /*10b30*/  STS.U16 [R2+UR4+0x10800], R27 ;  /* 0x0108001b02007988 */ /* 0x0001e80008000404 */
        /* <DEDUP_REMOVED lines=16> */
[----:B0-----:R-:W3:Y:S04]  /*10c40*/  LDL.LU R28, [R1+0x2d20] ;  /* 0x002d2000011c7983 */ /* 0x001ee80000300800 */
[----:B------:R-:W4:Y:S04]  /*10c50*/  LDL R2, [R1+0xb84] ;  /* 0x000b840001027983 */ /* 0x000f280000100800 */
[----:B------:R-:W4:Y:S01]  /*10c60*/  LDL R3, [R1+0xb88] ;  /* 0x000b880001037983 */ /* 0x000f220000100800 */
[----:B--2---:R-:W-:-:S02]  /*10c70*/  PRMT R0, RZ, 0x7610, R0 ;  /* 0x00007610ff007816 */ /* 0x004fc40000000000 */
[----:B----4-:R-:W-:-:S04]  /*10c80*/  @!P0 LOP3.LUT R3, R3, R2, RZ, 0x3c, !PT ;  /* 0x0000000203038212 */ /* 0x010fc800078e3cff */
[----:B------:R-:W-:-:S04]  /*10c90*/  @!P0 LOP3.LUT R2, R3, R2, RZ, 0x3c, !PT ;  /* 0x0000000203028212 */ /* 0x000fc800078e3cff */
[----:B------:R-:W-:-:S05]  /*10ca0*/  @!P0 LOP3.LUT R3, R3, R2, RZ, 0x3c, !PT ;  /* 0x0000000203038212 */ /* 0x000fca00078e3cff */
[----:B------:R-:W2:Y:S04]  /*10cb0*/  @!P0 LDG.E.U16 R0, desc[UR10][R2.64] ;  /* 0x0000000a02008981 */ /* 0x000ea8000c1e1500 */
[----:B--2---:R0:W-:Y:S04]  /*10cc0*/  STL [R1+0x98], R0 ;  /* 0x0000980001007387 */ /* 0x0041e80000100800 */
[----:B0-----:R-:W2:Y:S04]  /*10cd0*/  LDL.LU R0, [R1+0x2d1c] ;  /* 0x002d1c0001007983 */ /* 0x001ea80000300800 */
        /* <DEDUP_REMOVED lines=227> */
[----:B------:R-:W-:-:S02]  /*11b10*/  PRMT R4, RZ, 0x7610, R4 ;  /* 0x00007610ff047816 */ /* 0x000fc40000000004 */
[----:B----4-:R-:W-:-:S04]  /*11b20*/  @!P0 LOP3.LUT R3, R3, R2, RZ, 0x3c, !PT ;  /* 0x0000000203038212 */ /* 0x010fc800078e3cff */
[----:B------:R-:W-:-:S04]  /*11b30*/  @!P0 LOP3.LUT R2, R3, R2, RZ, 0x3c, !PT ;  /* 0x0000000203028212 */ /* 0x000fc800078e3cff */
[----:B------:R-:W-:-:S05]  /*11b40*/  @!P0 LOP3.LUT R3, R3, R2, RZ, 0x3c, !PT ;  /* 0x0000000203038212 */ /* 0x000fca00078e3cff */
[----:B------:R0:W4:Y:S04]  /*11b50*/  @!P0 LDG.E.U16 R4, desc[UR10][R2.64] ;  /* 0x0000000a02048981 */ /* 0x000128000c1e1500 */
[----:B------:R-:W0:Y:S04]  /*11b60*/  LDL R2, [R1+0xc90] ;  /* 0x000c900001027983 */ /* 0x000e280000100800 */
[----:B------:R-:W0:Y:S01]  /*11b70*/  LDL R3, [R1+0xca4] ;  /* 0x000ca40001037983 */ /* 0x000e220000100800 */
[----:B--2---:R-:W-:Y:S02]  /*11b80*/  PRMT R0, RZ, 0x7610, R0 ;  /* 0x00007610ff007816 */ /* 0x004fe40000000000 */
[----:B0-----:R-:W-:-:S04]  /*11b90*/  @!P0 LOP3.LUT R3, R3, R2, RZ, 0x3c, !PT ;  /* 0x0000000203038212 */ /* 0x001fc800078e3cff */
[----:B------:R-:W-:-:S04]  /*11ba0*/  @!P0 LOP3.LUT R2, R3, R2, RZ, 0x3c, !PT ;  /* 0x0000000203028212 */ /* 0x000fc800078e3cff */
[----:B------:R-:W-:-:S05]  /*11bb0*/  @!P0 LOP3.LUT R3, R3, R2, RZ, 0x3c, !PT ;  /* 0x0000000203038212 */ /* 0x000fca00078e3cff */
[----:B------:R-:W2:Y:S04]  /*11bc0*/  @!P0 LDG.E.U16 R0, desc[UR10][R2.64] ;  /* 0x0000000a02008981 */ /* 0x000ea8000c1e1500 */
[----:B----4-:R0:W-:Y:S04]  /*11bd0*/  STL [R1+0x20], R4 ;  /* 0x0000200401007387 */ /* 0x0101e80000100800 */
[----:B0-----:R-:W4:Y:S04]  /*11be0*/  LDL R4, [R1+0xb80] ;  /* 0x000b800001047983 */ /* 0x001f280000100800 */
        /* <DEDUP_REMOVED lines=38> */
[----:B------:R-:W3:Y:S01]  /*11e50*/  LDL R3, [R1+0xb7c] ;  /* 0x000b7c0001037983 */ /* 0x000ee20000100800 */
[----:B----4-:R-:W-:Y:S01]  /*11e60*/  @!P0 IMAD.MOV.U32 R2, RZ, RZ, R4 ;  /* 0x000000ffff028224 */ /* 0x010fe200078e0004 */
[----:B------:R-:W-:-:S02]  /*11e70*/  PRMT R28, RZ, 0x7610, R28 ;  /* 0x00007610ff1c7816 */ /* 0x000fc4000000001c */
[----:B------:R-:W4:Y:S01]  /*11e80*/  LDL R4, [R1+0xb2c] ;  /* 0x000b2c0001047983 */ /* 0x000f220000100800 */
[----:B--2---:R-:W-:-:S06]  /*11e90*/  PRMT R0, RZ, 0x7610, R0 ;  /* 0x00007610ff007816 */ /* 0x004fcc0000000000 */
[----:B---3--:R0:W2:Y:S04]  /*11ea0*/  @!P0 LDG.E.U16 R0, desc[UR10][R2.64] ;  /* 0x0000000a02008981 */ /* 0x0080a8000c1e1500 */
[----:B------:R-:W0:Y:S04]  /*11eb0*/  LDL R2, [R1+0xb6c] ;  /* 0x000b6c0001027983 */ /* 0x000e280000100800 */
[----:B------:R-:W0:Y:S02]  /*11ec0*/  LDL R3, [R1+0xb70] ;  /* 0x000b700001037983 */ /* 0x000e240000100800 */
[----:B0-----:R-:W-:-:S04]  /*11ed0*/  @!P0 LOP3.LUT R3, R3, R2, RZ, 0x3c, !PT ;  /* 0x0000000203038212 */ /* 0x001fc800078e3cff */
[----:B------:R-:W-:-:S04]  /*11ee0*/  @!P0 LOP3.LUT R2, R3, R2, RZ, 0x3c, !PT ;  /* 0x0000000203028212 */ /* 0x000fc800078e3cff */
[----:B------:R-:W-:-:S05]  /*11ef0*/  @!P0 LOP3.LUT R3, R3, R2, RZ, 0x3c, !PT ;  /* 0x0000000203038212 */ /* 0x000fca00078e3cff */
[----:B------:R-:W3:Y:S04]  /*11f00*/  @!P0 LDG.E.U16 R28, desc[UR10][R2.64] ;  /* 0x0000000a021c8981 */ /* 0x000ee8000c1e1500 */
[----:B--2---:R0:W-:Y:S04]  /*11f10*/  STL [R1+0x8], R0 ;  /* 0x0000080001007387 */ /* 0x0041e80000100800 */
[----:B0-----:R-:W2:Y:S04]  /*11f20*/  LDL R0, [R1+0xb30] ;  /* 0x000b300001007983 */ /* 0x001ea80000100800 */
[----:B---3--:R0:W-:Y:S04]  /*11f30*/  STL [R1+0x4], R28 ;  /* 0x0000041c01007387 */ /* 0x0081e80000100800 */
[----:B0-----:R-:W3:Y:S04]  /*11f40*/  LDL.LU R28, [R1+0x2ca0] ;  /* 0x002ca000011c7983 */ /* 0x001ee80000300800 */
[----:B------:R-:W2:Y:S04]  /*11f50*/  LDL R2, [R1+0xb5c] ;  /* 0x000b5c0001027983 */ /* 0x000ea80000100800 */
[----:B------:R-:W2:Y:S01]  /*11f60*/  LDL R3, [R1+0xb60] ;  /* 0x000b600001037983 */ /* 0x000ea20000100800 */
[----:B------:R-:W-:-:S02]  /*11f70*/  PRMT R5, RZ, 0x7610, R5 ;  /* 0x00007610ff057816 */ /* 0x000fc40000000005 */
[----:B--2---:R-:W-:-:S04]  /*11f80*/  @!P0 LOP3.LUT R3, R3, R2, RZ, 0x3c, !PT ;  /* 0x0000000203038212 */ /* 0x004fc800078e3cff */
[----:B------:R-:W-:-:S04]  /*11f90*/  @!P0 LOP3.LUT R2, R3, R2, RZ, 0x3c, !PT ;  /* 0x0000000203028212 */ /* 0x000fc800078e3cff */
[----:B------:R-:W-:-:S05]  /*11fa0*/  @!P0 LOP3.LUT R3, R3, R2, RZ, 0x3c, !PT ;  /* 0x0000000203038212 */ /* 0x000fca00078e3cff */
[----:B------:R-:W2:Y:S04]  /*11fb0*/  @!P0 LDG.E.U16 R5, desc[UR10][R2.64] ;  /* 0x0000000a02058981 */ /* 0x000ea8000c1e1500 */
[----:B--2---:R-:W-:Y:S04]  /*11fc0*/  STL [R1], R5 ;  /* 0x0000000501007387 */ /* 0x004fe80000100800 */
[----:B------:R-:W2:Y:S04]  /*11fd0*/  LDL R2, [R1+0xb4c] ;  /* 0x000b4c0001027983 */ /* 0x000ea80000100800 */
[----:B------:R-:W2:Y:S01]  /*11fe0*/  LDL R3, [R1+0xb50] ;  /* 0x000b500001037983 */ /* 0x000ea20000100800 */
[----:B------:R-:W-:-:S02]  /*11ff0*/  PRMT R29, RZ, 0x7610, R29 ;  /* 0x00007610ff1d7816 */ /* 0x000fc4000000001d */
[----:B--2---:R-:W-:-:S04]  /*12000*/  @!P0 LOP3.LUT R3, R3, R2, RZ, 0x3c, !PT ;  /* 0x0000000203038212 */ /* 0x004fc800078e3cff */
[----:B------:R-:W-:-:S04]  /*12010*/  @!P0 LOP3.LUT R2, R3, R2, RZ, 0x3c, !PT ;  /* 0x0000000203028212 */ /* 0x000fc800078e3cff */
[----:B------:R-:W-:-:S05]  /*12020*/  @!P0 LOP3.LUT R3, R3, R2, RZ, 0x3c, !PT ;  /* 0x0000000203038212 */ /* 0x000fca00078e3cff */
[----:B------:R0:W2:Y:S04]  /*12030*/  @!P0 LDG.E.U16 R29, desc[UR10][R2.64] ;  /* 0x0000000a021d8981 */ /* 0x0000a8000c1e1500 */
[----:B------:R-:W0:Y:S04]  /*12040*/  LDL R2, [R1+0xb3c] ;  /* 0x000b3c0001027983 */ /* 0x000e280000100800 */
[----:B------:R-:W0:Y:S01]  /*12050*/  LDL R3, [R1+0xb40] ;  /* 0x000b400001037983 */ /* 0x000e220000100800 */
[----:B---3--:R-:W-:Y:S02]  /*12060*/  PRMT R28, RZ, 0x7610, R28 ;  /* 0x00007610ff1c7816 */ /* 0x008fe4000000001c */
[----:B0-----:R-:W-:-:S04]  /*12070*/  @!P0 LOP3.LUT R3, R3, R2, RZ, 0x3c, !PT ;  /* 0x0000000203038212 */ /* 0x001fc800078e3cff */
[----:B------:R-:W-:-:S04]  /*12080*/  @!P0 LOP3.LUT R2, R3, R2, RZ, 0x3c, !PT ;  /* 0x0000000203028212 */ /* 0x000fc800078e3cff */
[----:B------:R-:W-:-:S05]  /*12090*/  @!P0 LOP3.LUT R3, R3, R2, RZ, 0x3c, !PT ;  /* 0x0000000203038212 */ /* 0x000fca00078e3cff */
[----:B------:R0:W3:Y:S01]  /*120a0*/  @!P0 LDG.E.U16 R28, desc[UR10][R2.64] ;  /* 0x0000000a021c8981 */ /* 0x0000e2000c1e1500 */
[----:B------:R-:W-:-:S03]  /*120b0*/  PRMT R27, RZ, 0x7610, R27 ;  /* 0x00007610ff1b7816 */ /* 0x000fc6000000001b */
[----:B--2---:R1:W-:Y:S01]  /*120c0*/  STL [R1+0x2c20], R29 ;  /* 0x002c201d01007387 */ /* 0x0043e20000100800 */
[----:B0-----:R-:W-:Y:S02]  /*120d0*/  @!P0 IMAD.MOV.U32 R2, RZ, RZ, R0 ;  /* 0x000000ffff028224 */ /* 0x001fe400078e0000 */
[----:B----4-:R-:W-:Y:S01]  /*120e0*/  @!P0 IMAD.MOV.U32 R3, RZ, RZ, R4 ;  /* 0x000000ffff038224 */ /* 0x010fe200078e0004 */
[----:B-1----:R-:W2:Y:S04]  /*120f0*/  LDL R29, [R1+0xb00] ;  /* 0x000b0000011d7983 */ /* 0x002ea80000100800 */
[----:B------:R-:W4:Y:S04]  /*12100*/  @!P0 LDG.E.U16 R27, desc[UR10][R2.64] ;  /* 0x0000000a021b8981 */ /* 0x000f28000c1e1500 */
[----:B---3--:R0:W-:Y:S04]  /*12110*/  STL [R1+0x2c24], R28 ;  /* 0x002c241c01007387 */ /* 0x0081e80000100800 */
[----:B------:R-:W3:Y:S01]  /*12120*/  LDL R3, [R1+0xb1c] ;  /* 0x000b1c0001037983 */ /* 0x000ee20000100800 */
[----:B------:R-:W-:-:S03]  /*12130*/  PRMT R26, RZ, 0x7610, R26 ;  /* 0x00007610ff1a7816 */ /* 0x000fc6000000001a */
[----:B------:R-:W2:Y:S04]  /*12140*/  LDL R4, [R1+0xaec] ;  /* 0x000aec0001047983 */ /* 0x000ea80000100800 */
[----:B0-----:R-:W2:Y:S04]  /*12150*/  LDL R28, [R1+0xb20] ;  /* 0x000b2000011c7983 */ /* 0x001ea80000100800 */
[----:B------:R-:W3:Y:S04]  /*12160*/  LDL R0, [R1+0xaf0] ;  /* 0x000af00001007983 */ /* 0x000ee80000100800 */
[----:B----4-:R0:W-:Y:S01]  /*12170*/  STL [R1+0x2c28], R27 ;  /* 0x002c281b01007387 */ /* 0x0101e20000100800 */
[----:B------:R-:W-:-:S03]  /*12180*/  PRMT R25, RZ, 0x7610, R25 ;  /* 0x00007610ff197816 */ /* 0x000fc60000000019 */
[----:B0-----:R-:W4:Y:S01]  /*12190*/  LDL R27, [R1+0xbbc] ;  /* 0x000bbc00011b7983 */ /* 0x001f220000100800 */
[----:B--2---:R-:W-:-:S03]  /*121a0*/  @!P0 IMAD.MOV.U32 R2, RZ, RZ, R28 ;  /* 0x000000ffff028224 */ /* 0x004fc600078e001c */
[----:B------:R-:W2:Y:S04]  /*121b0*/  LDL R28, [R1+0xae4] ;  /* 0x000ae400011c7983 */ /* 0x000ea80000100800 */
[----:B---3--:R-:W3:Y:S04]  /*121c0*/  @!P0 LDG.E.U16 R26, desc[UR10][R2.64] ;  /* 0x0000000a021a8981 */ /* 0x008ee8000c1e1500 */
[----:B------:R-:W2:Y:S04]  /*121d0*/  LDL R2, [R1+0xb0c] ;  /* 0x000b0c0001027983 */ /* 0x000ea80000100800 */
[----:B------:R-:W2:Y:S04]  /*121e0*/  LDL R3, [R1+0xb10] ;  /* 0x000b100001037983 */ /* 0x000ea80000100800 */
[----:B---3--:R0:W-:Y:S04]  /*121f0*/  STL [R1+0x2c2c], R26 ;  /* 0x002c2c1a01007387 */ /* 0x0081e80000100800 */
[----:B0-----:R-:W3:Y:S01]  /*12200*/  LDL R26, [R1+0xafc] ;  /* 0x000afc00011a7983 */ /* 0x001ee20000100800 */
[----:B--2---:R-:W-:-:S04]  /*12210*/  @!P0 LOP3.LUT R3, R3, R2, RZ, 0x3c, !PT ;  /* 0x0000000203038212 */ /* 0x004fc800078e3cff */
[----:B------:R-:W-:-:S04]  /*12220*/  @!P0 LOP3.LUT R2, R3, R2, RZ, 0x3c, !PT ;  /* 0x0000000203028212 */ /* 0x000fc800078e3cff */
[----:B------:R-:W-:-:S05]  /*12230*/  @!P0 LOP3.LUT R3, R3, R2, RZ, 0x3c, !PT ;  /* 0x0000000203038212 */ /* 0x000fca00078e3cff */
[----:B------:R0:W2:Y:S01]  /*12240*/  @!P0 LDG.E.U16 R25, desc[UR10][R2.64] ;  /* 0x0000000a02198981 */ /* 0x0000a2000c1e1500 */
[----:B------:R-:W-:Y:S01]  /*12250*/  PRMT R24, RZ, 0x7610, R24 ;  /* 0x00007610ff187816 */ /* 0x000fe20000000018 */
[----:B0-----:R-:W-:Y:S01]  /*12260*/  @!P0 IMAD.MOV.U32 R2, RZ, RZ, R29 ;  /* 0x000000ffff028224 */ /* 0x001fe200078e001d */
[----:B------:R-:W-:Y:S01]  /*12270*/  PRMT R23, RZ, 0x7610, R23 ;  /* 0x00007610ff177816 */ /* 0x000fe20000000017 */
[----:B---3--:R-:W-:-:S05]  /*12280*/  @!P0 IMAD.MOV.U32 R3, RZ, RZ, R26 ;  /* 0x000000ffff038224 */ /* 0x008fca00078e001a */
[----:B------:R0:W3:Y:S04]  /*12290*/  @!P0 LDG.E.U16 R24, desc[UR10][R2.64] ;  /* 0x0000000a02188981 */ /* 0x0000e8000c1e1500 */
[----:B--2---:R1:W-:Y:S01]  /*122a0*/  STL [R1+0x2c30], R25 ;  /* 0x002c301901007387 */ /* 0x0043e20000100800 */
[----:B0-----:R-:W-:-:S03]  /*122b0*/  @!P0 IMAD.MOV.U32 R2, RZ, RZ, R0 ;  /* 0x000000ffff028224 */ /* 0x001fc600078e0000 */
[----:B------:R-:W2:Y:S01]  /*122c0*/  LDL R26, [R1+0xadc] ;  /* 0x000adc00011a7983 */ /* 0x000ea20000100800 */
[----:B------:R-:W-:-:S03]  /*122d0*/  @!P0 IMAD.MOV.U32 R3, RZ, RZ, R4 ;  /* 0x000000ffff038224 */ /* 0x000fc600078e0004 */
[----:B-1----:R-:W2:Y:S04]  /*122e0*/  LDL R25, [R1+0xbcc] ;  /* 0x000bcc0001197983 */ /* 0x002ea80000100800 */
[----:B------:R4:W2:Y:S01]  /*122f0*/  @!P0 LDG.E.U16 R23, desc[UR10][R2.64] ;  /* 0x0000000a02178981 */ /* 0x0008a2000c1e1500 */
[----:B------:R-:W-:Y:S02]  /*12300*/  PRMT R22, RZ, 0x7610, R22 ;  /* 0x00007610ff167816 */ /* 0x000fe40000000016 */
[----:B------:R-:W-:Y:S01]  /*12310*/  PRMT R21, RZ, 0x7610, R21 ;  /* 0x00007610ff157816 */ /* 0x000fe20000000015 */
[----:B----4-:R-:W-:Y:S02]  /*12320*/  @!P0 IMAD.MOV.U32 R2, RZ, RZ, R27 ;  /* 0x000000ffff028224 */ /* 0x010fe400078e001b */
[----:B------:R-:W-:-:S05]  /*12330*/  @!P0 IMAD.MOV.U32 R3, RZ, RZ, R28 ;  /* 0x000000ffff038224 */ /* 0x000fca00078e001c */
[----:B------:R2:W4:Y:S04]  /*12340*/  @!P0 LDG.E.U16 R22, desc[UR10][R2.64] ;  /* 0x0000000a02168981 */ /* 0x000528000c1e1500 */
[----:B---3--:R0:W-:Y:S04]  /*12350*/  STL [R1+0x2c34], R24 ;  /* 0x002c341801007387 */ /* 0x0081e80000100800 */
[----:B------:R-:W3:Y:S04]  /*12360*/  LDL R4, [R1+0xad4] ;  /* 0x000ad40001047983 */ /* 0x000ee80000100800 */
[----:B------:R-:W3:Y:S01]  /*12370*/  LDL R0, [R1+0xbdc] ;  /* 0x000bdc0001007983 */ /* 0x000ee20000100800 */
[----:B--2---:R-:W-:-:S02]  /*12380*/  @!P0 IMAD.MOV.U32 R3, RZ, RZ, R26 ;  /* 0x000000ffff038224 */ /* 0x004fc400078e001a */
[----:B------:R-:W-:-:S05]  /*12390*/  @!P0 IMAD.MOV.U32 R2, RZ, RZ, R25 ;  /* 0x000000ffff028224 */ /* 0x000fca00078e0019 */
[----:B------:R3:W2:Y:S04]  /*123a0*/  @!P0 LDG.E.U16 R21, desc[UR10][R2.64] ;  /* 0x0000000a02158981 */ /* 0x0006a8000c1e1500 */
[----:B------:R1:W-:Y:S04]  /*123b0*/  STL [R1+0x2c38], R23 ;  /* 0x002c381701007387 */ /* 0x0003e80000100800 */
[----:B0-----:R-:W2:Y:S04]  /*123c0*/  LDL R24, [R1+0xbb8] ;  /* 0x000bb80001187983 */ /* 0x001ea80000100800 */
[----:B-1----:R-:W2:Y:S01]  /*123d0*/  LDL R23, [R1+0xbec] ;  /* 0x000bec0001177983 */ /* 0x002ea20000100800 */
[----:B------:R-:W-:-:S03]  /*123e0*/  PRMT R20, RZ, 0x7610, R20 ;  /* 0x00007610ff147816 */ /* 0x000fc60000000014 */
[----:B------:R-:W2:Y:S04]  /*123f0*/  LDL.LU R28, [R1+0x340] ;  /* 0x00034000011c7983 */ /* 0x000ea80000300800 */
[----:B----4-:R0:W-:Y:S04]  /*12400*/  STL [R1+0x2c3c], R22 ;  /* 0x002c3c1601007387 */ /* 0x0101e80000100800 */
[----:B------:R-:W4:Y:S04]  /*12410*/  LDL R27, [R1+0xbc8] ;  /* 0x000bc800011b7983 */ /* 0x000f280000100800 */
[----:B0-----:R-:W4:Y:S01]  /*12420*/  LDL R22, [R1+0xbfc] ;  /* 0x000bfc0001167983 */ /* 0x001f220000100800 */
[----:B------:R-:W-:Y:S01]  /*12430*/  PRMT R19, RZ, 0x7610, R19 ;  /* 0x00007610ff137816 */ /* 0x000fe20000000013 */
[----:B---3--:R-:W-:-:S02]  /*12440*/  @!P0 IMAD.MOV.U32 R3, RZ, RZ, R4 ;  /* 0x000000ffff038224 */ /* 0x008fc400078e0004 */
[----:B------:R-:W-:-:S05]  /*12450*/  @!P0 IMAD.MOV.U32 R2, RZ, RZ, R0 ;  /* 0x000000ffff028224 */ /* 0x000fca00078e0000 */
[----:B------:R0:W3:Y:S04]  /*12460*/  @!P0 LDG.E.U16 R20, desc[UR10][R2.64] ;  /* 0x0000000a02148981 */ /* 0x0000e8000c1e1500 */
[----:B--2---:R1:W-:Y:S04]  /*12470*/  STL [R1+0x2c40], R21 ;  /* 0x002c401501007387 */ /* 0x0043e80000100800 */
[----:B------:R-:W2:Y:S04]  /*12480*/  LDL R4, [R1+0xbd8] ;  /* 0x000bd80001047983 */ /* 0x000ea80000100800 */
[----:B------:R-:W2:Y:S01]  /*12490*/  LDL R0, [R1+0xc0c] ;  /* 0x000c0c0001007983 */ /* 0x000ea20000100800 */
[----:B0-----:R-:W-:Y:S01]  /*124a0*/  @!P0 IMAD.MOV.U32 R3, RZ, RZ, R24 ;  /* 0x000000ffff038224 */ /* 0x001fe200078e0018 */
[----:B------:R-:W-:-:S02]  /*124b0*/  PRMT R18, RZ, 0x7610, R18 ;  /* 0x00007610ff127816 */ /* 0x000fc40000000012 */
[----:B------:R-:W2:Y:S01]  /*124c0*/  LDL.LU R25, [R1+0x330] ;  /* 0x0003300001197983 */ /* 0x000ea20000300800 */
[----:B------:R-:W-:-:S05]  /*124d0*/  @!P0 IMAD.MOV.U32 R2, RZ, RZ, R23 ;  /* 0x000000ffff028224 */ /* 0x000fca00078e0017 */
[----:B------:R4:W2:Y:S01]  /*124e0*/  @!P0 LDG.E.U16 R19, desc[UR10][R2.64] ;  /* 0x0000000a02138981 */ /* 0x0008a2000c1e1500 */
[----:B------:R-:W-:Y:S01]  /*124f0*/  PRMT R17, RZ, 0x7610, R17 ;  /* 0x00007610ff117816 */ /* 0x000fe20000000011 */
[----:B----4-:R-:W-:Y:S02]  /*12500*/  @!P0 IMAD.MOV.U32 R3, RZ, RZ, R27 ;  /* 0x000000ffff038224 */ /* 0x010fe400078e001b */
[----:B------:R-:W-:-:S05]  /*12510*/  @!P0 IMAD.MOV.U32 R2, RZ, RZ, R22 ;  /* 0x000000ffff028224 */ /* 0x000fca00078e0016 */
[----:B------:R2:W4:Y:S04]  /*12520*/  @!P0 LDG.E.U16 R18, desc[UR10][R2.64] ;  /* 0x0000000a02128981 */ /* 0x000528000c1e1500 */
[----:B---3--:R0:W-:Y:S04]  /*12530*/  STL [R1+0x2c44], R20 ;  /* 0x002c441401007387 */ /* 0x0081e80000100800 */
[----:B------:R-:W3:Y:S04]  /*12540*/  LDL R24, [R1+0xbe8] ;  /* 0x000be80001187983 */ /* 0x000ee80000100800 */
[----:B------:R-:W3:Y:S04]  /*12550*/  LDL R23, [R1+0xc1c] ;  /* 0x000c1c0001177983 */ /* 0x000ee80000100800 */
[----:B------:R-:W3:Y:S01]  /*12560*/  LDL.LU R26, [R1+0x320] ;  /* 0x00032000011a7983 */ /* 0x000ee20000300800 */
[----:B--2---:R-:W-:-:S02]  /*12570*/  @!P0 IMAD.MOV.U32 R3, RZ, RZ, R4 ;  /* 0x000000ffff038224 */ /* 0x004fc400078e0004 */
[----:B------:R-:W-:-:S05]  /*12580*/  @!P0 IMAD.MOV.U32 R2, RZ, RZ, R0 ;  /* 0x000000ffff028224 */ /* 0x000fca00078e0000 */
[----:B------:R3:W2:Y:S04]  /*12590*/  @!P0 LDG.E.U16 R17, desc[UR10][R2.64] ;  /* 0x0000000a02118981 */ /* 0x0006a8000c1e1500 */
[----:B------:R0:W-:Y:S04]  /*125a0*/  STL [R1+0x2c48], R19 ;  /* 0x002c481301007387 */ /* 0x0001e80000100800 */
[----:B------:R-:W2:Y:S04]  /*125b0*/  LDL R22, [R1+0xbf8] ;  /* 0x000bf80001167983 */ /* 0x000ea80000100800 */
[----:B-1----:R-:W2:Y:S01]  /*125c0*/  LDL R21, [R1+0xc2c] ;  /* 0x000c2c0001157983 */ /* 0x002ea20000100800 */
[----:B------:R-:W-:-:S03]  /*125d0*/  PRMT R16, RZ, 0x7610, R16 ;  /* 0x00007610ff107816 */ /* 0x000fc60000000010 */
[----:B------:R-:W2:Y:S04]  /*125e0*/  LDL.LU R27, [R1+0x30c] ;  /* 0x00030c00011b7983 */ /* 0x000ea80000300800 */
[----:B------:R-:W2:Y:S04]  /*125f0*/  LDL.LU R29, [R1+0x2b8] ;  /* 0x0002b800011d7983 */ /* 0x000ea80000300800 */
[----:B----4-:R1:W-:Y:S01]  /*12600*/  STL [R1+0x2c4c], R18 ;  /* 0x002c4c1201007387 */ /* 0x0103e20000100800 */
[----:B------:R-:W-:-:S03]  /*12610*/  PRMT R15, RZ, 0x7610, R15 ;  /* 0x00007610ff0f7816 */ /* 0x000fc6000000000f */
[----:B------:R-:W4:Y:S01]  /*12620*/  LDL R0, [R1+0xc3c] ;  /* 0x000c3c0001007983 */ /* 0x000f220000100800 */
[----:B---3--:R-:W-:Y:S02]  /*12630*/  @!P0 IMAD.MOV.U32 R3, RZ, RZ, R24 ;  /* 0x000000ffff038224 */ /* 0x008fe400078e0018 */
[----:B------:R-:W-:-:S05]  /*12640*/  @!P0 IMAD.MOV.U32 R2, RZ, RZ, R23 ;  /* 0x000000ffff028224 */ /* 0x000fca00078e0017 */
[----:B------:R3:W4:Y:S04]  /*12650*/  @!P0 LDG.E.U16 R16, desc[UR10][R2.64] ;  /* 0x0000000a02108981 */ /* 0x000728000c1e1500 */
[----:B--2---:R-:W-:Y:S04]  /*12660*/  STL [R1+0x2c50], R17 ;  /* 0x002c501101007387 */ /* 0x004fe80000100800 */
[----:B0-----:R-:W2:Y:S04]  /*12670*/  LDL R20, [R1+0xc08] ;  /* 0x000c080001147983 */ /* 0x001ea80000100800 */
[----:B------:R-:W2:Y:S01]  /*12680*/  LDL R19, [R1+0xc18] ;  /* 0x000c180001137983 */ /* 0x000ea20000100800 */
[----:B---3--:R-:W-:-:S03]  /*12690*/  @!P0 IMAD.MOV.U32 R3, RZ, RZ, R22 ;  /* 0x000000ffff038224 */ /* 0x008fc600078e0016 */
[----:B-1----:R-:W3:Y:S01]  /*126a0*/  LDL R18, [R1+0xc4c] ;  /* 0x000c4c0001127983 */ /* 0x002ee20000100800 */
[----:B------:R-:W-:-:S05]  /*126b0*/  @!P0 IMAD.MOV.U32 R2, RZ, RZ, R21 ;  /* 0x000000ffff028224 */ /* 0x000fca00078e0015 */
[----:B------:R4:W3:Y:S01]  /*126c0*/  @!P0 LDG.E.U16 R15, desc[UR10][R2.64] ;  /* 0x0000000a020f8981 */ /* 0x0008e2000c1e1500 */
[----:B------:R-:W0:Y:S01]  /*126d0*/  S2R R5, SR_TID.X ;  /* 0x0000000000057919 */ /* 0x000e220000002100 */
[----:B------:R-:W-:Y:S01]  /*126e0*/  PRMT R14, RZ, 0x7610, R14 ;  /* 0x00007610ff0e7816 */ /* 0x000fe2000000000e */
[----:B----4-:R-:W-:Y:S01]  /*126f0*/  @!P0 IMAD.MOV.U32 R2, RZ, RZ, R0 ;  /* 0x000000ffff028224 */ /* 0x010fe200078e0000 */
[----:B0-----:R-:W-:-:S05]  /*12700*/  LOP3.LUT R5, R5, 0x1ff, RZ, 0xc0, !PT ;  /* 0x000001ff05057812 */ /* 0x001fca00078ec0ff */
[----:B------:R-:W-:-:S05]  /*12710*/  IMAD.SHL.U32 R5, R5, 0x2, RZ ;  /* 0x0000000205057824 */ /* 0x000fca00078e00ff */
[----:B------:R-:W-:-:S05]  /*12720*/  LOP3.LUT R4, R5, 0x30, RZ, 0x3c, !PT ;  /* 0x0000003005047812 */ /* 0x000fca00078e3cff */
[----:B------:R0:W-:Y:S04]  /*12730*/  STS.U16 [R4+UR4+0xc00], R28 ;  /* 0x000c001c04007988 */ /* 0x0001e80008000404 */
[----:B0-----:R-:W4:Y:S01]  /*12740*/  LDL.LU R28, [R1+0x28c] ;  /* 0x00028c00011c7983 */ /* 0x001f220000300800 */
[----:B------:R-:W-:-:S03]  /*12750*/  PRMT R13, RZ, 0x7610, R13 ;  /* 0x00007610ff0d7816 */ /* 0x000fc6000000000d */
[----:B------:R0:W-:Y:S04]  /*12760*/  STL [R1+0x2c54], R16 ;  /* 0x002c541001007387 */ /* 0x0001e80000100800 */
[----:B------:R-:W4:Y:S04]  /*12770*/  LDL R17, [R1+0xc28] ;  /* 0x000c280001117983 */ /* 0x000f280000100800 */
[----:B0-----:R-:W4:Y:S01]  /*12780*/  LDL R16, [R1+0xc5c] ;  /* 0x000c5c0001107983 */ /* 0x001f220000100800 */
[----:B--2---:R-:W-:-:S05]  /*12790*/  @!P0 IMAD.MOV.U32 R3, RZ, RZ, R20 ;  /* 0x000000ffff038224 */ /* 0x004fca00078e0014 */
[----:B------:R3:W2:Y:S02]  /*127a0*/  @!P0 LDG.E.U16 R14, desc[UR10][R2.64] ;  /* 0x0000000a020e8981 */ /* 0x0006a4000c1e1500 */
[----:B---3--:R-:W-:Y:S02]  /*127b0*/  @!P0 IMAD.MOV.U32 R2, RZ, RZ, R18 ;  /* 0x000000ffff028224 */ /* 0x008fe400078e0012 */
[----:B------:R0:W-:Y:S01]  /*127c0*/  STL [R1+0x2c58], R15 ;  /* 0x002c580f01007387 */ /* 0x0001e20000100800 */
[----:B------:R-:W-:-:S03]  /*127d0*/  @!P0 IMAD.MOV.U32 R3, RZ, RZ, R19 ;  /* 0x000000ffff038224 */ /* 0x000fc600078e0013 */
[----:B------:R-:W3:Y:S04]  /*127e0*/  LDL R0, [R1+0xc6c] ;  /* 0x000c6c0001007983 */ /* 0x000ee80000100800 */
[----:B------:R4:W3:Y:S04]  /*127f0*/  @!P0 LDG.E.U16 R13, desc[UR10][R2.64] ;  /* 0x0000000a020d8981 */ /* 0x0008e8000c1e1500 */
[----:B0-----:R-:W3:Y:S01]  /*12800*/  LDL R15, [R1+0xc38] ;  /* 0x000c3800010f7983 */ /* 0x001ee20000100800 */
[----:B------:R-:W-:Y:S02]  /*12810*/  PRMT R12, RZ, 0x7610, R12 ;  /* 0x00007610ff0c7816 */ /* 0x000fe4000000000c */
[----:B------:R-:W-:Y:S01]  /*12820*/  PRMT R11, RZ, 0x7610, R11 ;  /* 0x00007610ff0b7816 */ /* 0x000fe2000000000b */
[----:B------:R-:W3:Y:S01]  /*12830*/  LDL.LU R21, [R1+0x27c] ;  /* 0x00027c0001157983 */ /* 0x000ee20000300800 */
[----:B----4-:R-:W-:-:S02]  /*12840*/  @!P0 IMAD.MOV.U32 R3, RZ, RZ, R17 ;  /* 0x000000ffff038224 */ /* 0x010fc400078e0011 */
[----:B------:R-:W-:-:S05]  /*12850*/  @!P0 IMAD.MOV.U32 R2, RZ, RZ, R16 ;  /* 0x000000ffff028224 */ /* 0x000fca00078e0010 */
[----:B------:R3:W4:Y:S04]  /*12860*/  @!P0 LDG.E.U16 R12, desc[UR10][R2.64] ;  /* 0x0000000a020c8981 */ /* 0x000728000c1e1500 */
[----:B--2---:R0:W-:Y:S01]  /*12870*/  STL [R1+0x2c5c], R14 ;  /* 0x002c5c0e01007387 */ /* 0x0041e20000100800 */
[----:B---3--:R-:W-:-:S03]  /*12880*/  @!P0 IMAD.MOV.U32 R2, RZ, RZ, R0 ;  /* 0x000000ffff028224 */ /* 0x008fc600078e0000 */
[----:B------:R1:W-:Y:S01]  /*12890*/  STL [R1+0x2c60], R13 ;  /* 0x002c600d01007387 */ /* 0x0003e20000100800 */
[----:B------:R-:W-:-:S03]  /*128a0*/  @!P0 IMAD.MOV.U32 R3, RZ, RZ, R15 ;  /* 0x000000ffff038224 */ /* 0x000fc600078e000f */
[----:B------:R-:W2:Y:S04]  /*128b0*/  LDL.LU R22, [R1+0x26c] ;  /* 0x00026c0001167983 */ /* 0x000ea80000300800 */
[----:B0-----:R-:W3:Y:S04]  /*128c0*/  LDL R14, [R1+0xc48] ;  /* 0x000c4800010e7983 */ /* 0x001ee80000100800 */
[----:B-1----:R-:W2:Y:S04]  /*128d0*/  LDL R13, [R1+0xc7c] ;  /* 0x000c7c00010d7983 */ /* 0x002ea80000100800 */
[----:B------:R3:W2:Y:S04]  /*128e0*/  @!P0 LDG.E.U16 R11, desc[UR10][R2.64] ;  /* 0x0000000a020b8981 */ /* 0x0006a8000c1e1500 */
[----:B------:R0:W-:Y:S04]  /*128f0*/  STS.U16 [R4+UR4+0x8c00], R29 ;  /* 0x008c001d04007988 */ /* 0x0001e80008000404 */
[----:B------:R-:W2:Y:S04]  /*12900*/  LDL.LU R23, [R1+0x258] ;  /* 0x0002580001177983 */ /* 0x000ea80000300800 */
[----:B0-----:R-:W2:Y:S04]  /*12910*/  LDL.LU R29, [R1+0x244] ;  /* 0x00024400011d7983 */ /* 0x001ea80000300800 */
[----:B------:R0:W-:Y:S04]  /*12920*/  STS.U16 [R4+UR4+0x2c00], R25 ;  /* 0x002c001904007988 */ /* 0x0001e80008000404 */
[----:B------:R1:W-:Y:S04]  /*12930*/  STS.U16 [R4+UR4+0x4c00], R26 ;  /* 0x004c001a04007988 */ /* 0x0003e80008000404 */
[----:B------:R0:W-:Y:S04]  /*12940*/  STS.U16 [R4+UR4+0x6c00], R27 ;  /* 0x006c001b04007988 */ /* 0x0001e80008000404 */
[----:B------:R0:W-:Y:S04]  /*12950*/  STS.U16 [R4+UR4+0xac00], R28 ;  /* 0x00ac001c04007988 */ /* 0x0001e80008000404 */
[----:B----4-:R4:W-:Y:S04]  /*12960*/  STL [R1+0x2c64], R12 ;  /* 0x002c640c01007387 */ /* 0x0109e80000100800 */
[----:B------:R-:W2:Y:S04]  /*12970*/  LDL R18, [R1+0xc58] ;  /* 0x000c580001127983 */ /* 0x000ea80000100800 */
[----:B------:R-:W2:Y:S04]  /*12980*/  LDL R17, [R1+0xc8c] ;  /* 0x000c8c0001117983 */ /* 0x000ea80000100800 */
[----:B------:R-:W2:Y:S04]  /*12990*/  LDL R16, [R1+0xc68] ;  /* 0x000c680001107983 */ /* 0x000ea80000100800 */
[----:B------:R-:W2:Y:S04]  /*129a0*/  LDL R15, [R1+0xc9c] ;  /* 0x000c9c00010f7983 */ /* 0x000ea80000100800 */
[----:B------:R-:W2:Y:S04]  /*129b0*/  LDL.LU R24, [R1+0x23c] ;  /* 0x00023c0001187983 */ /* 0x000ea80000300800 */
[----:B0-----:R-:W2:Y:S04]  /*129c0*/  LDL.LU R25, [R1+0x104] ;  /* 0x0001040001197983 */ /* 0x001ea80000300800 */
[----:B-1----:R-:W2:Y:S04]  /*129d0*/  LDL.LU R26, [R1+0xf0] ;  /* 0x0000f000011a7983 */ /* 0x002ea80000300800 */
[----:B------:R-:W2:Y:S04]  /*129e0*/  LDL.LU R27, [R1+0xdc] ;  /* 0x0000dc00011b7983 */ /* 0x000ea80000300800 */
[----:B------:R-:W2:Y:S01]  /*129f0*/  LDL.LU R28, [R1+0xc8] ;  /* 0x0000c800011c7983 */ /* 0x000ea20000300800 */
[----:B---3--:R-:W-:-:S03]  /*12a00*/  @!P0 IMAD.MOV.U32 R3, RZ, RZ, R14 ;  /* 0x000000ffff038224 */ /* 0x008fc600078e000e */
[----:B------:R-:W3:Y:S01]  /*12a10*/  LDL.LU R0, [R1+0xb8] ;  /* 0x0000b80001007983 */ /* 0x000ee20000300800 */
[----:B--2---:R-:W-:-:S03]  /*12a20*/  @!P0 IMAD.MOV.U32 R2, RZ, RZ, R13 ;  /* 0x000000ffff028224 */ /* 0x004fc600078e000d */
[----:B------:R0:W-:Y:S04]  /*12a30*/  STL [R1+0x2c68], R11 ;  /* 0x002c680b01007387 */ /* 0x0001e80000100800 */
[----:B------:R-:W2:Y:S04]  /*12a40*/  LDL R14, [R1+0xc78] ;  /* 0x000c7800010e7983 */ /* 0x000ea80000100800 */
[----:B------:R-:W3:Y:S04]  /*12a50*/  LDL R13, [R1+0xcb0] ;  /* 0x000cb000010d7983 */ /* 0x000ee80000100800 */
[----:B----4-:R-:W4:Y:S04]  /*12a60*/  LDL R12, [R1+0xc88] ;  /* 0x000c8800010c7983 */ /* 0x010f280000100800 */
[----:B0-----:R-:W4:Y:S01]  /*12a70*/  LDL R11, [R1+0xca8] ;  /* 0x000ca800010b7983 */ /* 0x001f220000100800 */
[----:B------:R-:W-:-:S02]  /*12a80*/  PRMT R10, RZ, 0x7610, R10 ;  /* 0x00007610ff0a7816 */ /* 0x000fc4000000000a */
[----:B------:R-:W-:-:S04]  /*12a90*/  PRMT R9, RZ, 0x7610, R9 ;  /* 0x00007610ff097816 */ /* 0x000fc80000000009 */
[----:B------:R0:W4:Y:S01]  /*12aa0*/  @!P0 LDG.E.U16 R10, desc[UR10][R2.64] ;  /* 0x0000000a020a8981 */ /* 0x000122000c1e1500 */
[----:B------:R-:W-:Y:S02]  /*12ab0*/  PRMT R8, RZ, 0x7610, R8 ;  /* 0x00007610ff087816 */ /* 0x000fe40000000008 */
[----:B------:R-:W-:Y:S02]  /*12ac0*/  PRMT R7, RZ, 0x7610, R7 ;  /* 0x00007610ff077816 */ /* 0x000fe40000000007 */
[----:B------:R-:W-:Y:S01]  /*12ad0*/  PRMT R6, RZ, 0x7610, R6 ;  /* 0x00007610ff067816 */ /* 0x000fe20000000006 */
[----:B0-----:R-:W-:Y:S02]  /*12ae0*/  @!P0 IMAD.MOV.U32 R3, RZ, RZ, R18 ;  /* 0x000000ffff038224 */ /* 0x001fe400078e0012 */
[----:B------:R-:W-:-:S05]  /*12af0*/  @!P0 IMAD.MOV.U32 R2, RZ, RZ, R17 ;  /* 0x000000ffff028224 */ /* 0x000fca00078e0011 */
[----:B------:R0:W4:Y:S02]  /*12b00*/  @!P0 LDG.E.U16 R9, desc[UR10][R2.64] ;  /* 0x0000000a02098981 */ /* 0x000124000c1e1500 */
[----:B0-----:R-:W-:Y:S02]  /*12b10*/  @!P0 IMAD.MOV.U32 R2, RZ, RZ, R15 ;  /* 0x000000ffff028224 */ /* 0x001fe400078e000f */
[----:B------:R-:W-:-:S05]  /*12b20*/  @!P0 IMAD.MOV.U32 R3, RZ, RZ, R16 ;  /* 0x000000ffff038224 */ /* 0x000fca00078e0010 */
[----:B------:R2:W4:Y:S02]  /*12b30*/  @!P0 LDG.E.U16 R8, desc[UR10][R2.64] ;  /* 0x0000000a02088981 */ /* 0x000524000c1e1500 */
[----:B--2---:R-:W-:Y:S02]  /*12b40*/  @!P0 IMAD.MOV.U32 R3, RZ, RZ, R14 ;  /* 0x000000ffff038224 */ /* 0x004fe400078e000e */
[----:B---3--:R-:W-:-:S05]  /*12b50*/  @!P0 IMAD.MOV.U32 R2, RZ, RZ, R13 ;  /* 0x000000ffff028224 */ /* 0x008fca00078e000d */
[----:B------:R4:W2:Y:S02]  /*12b60*/  @!P0 LDG.E.U16 R7, desc[UR10][R2.64] ;  /* 0x0000000a02078981 */ /* 0x0008a4000c1e1500 */
[----:B----4-:R-:W-:Y:S02]  /*12b70*/  @!P0 IMAD.MOV.U32 R2, RZ, RZ, R11 ;  /* 0x000000ffff028224 */ /* 0x010fe400078e000b */
[----:B------:R-:W-:-:S05]  /*12b80*/  @!P0 IMAD.MOV.U32 R3, RZ, RZ, R12 ;  /* 0x000000ffff038224 */ /* 0x000fca00078e000c */
[----:B------:R-:W3:Y:S04]  /*12b90*/  @!P0 LDG.E.U16 R6, desc[UR10][R2.64] ;  /* 0x0000000a02068981 */ /* 0x000ee8000c1e1500 */
[----:B------:R-:W-:Y:S04]  /*12ba0*/  STL [R1+0x2c6c], R10 ;  /* 0x002c6c0a01007387 */ /* 0x000fe80000100800 */
[----:B------:R0:W-:Y:S04]  /*12bb0*/  STS.U16 [R4+UR4+0x12c00], R29 ;  /* 0x012c001d04007988 */ /* 0x0001e80008000404 */
[----:B------:R1:W-:Y:S04]  /*12bc0*/  STS.U16 [R4+UR4+0x1ec00], R0 ;  /* 0x01ec000004007988 */ /* 0x0003e80008000404 */
[----:B------:R-:W-:Y:S04]  /*12bd0*/  STL [R1+0x2c70], R9 ;  /* 0x002c700901007387 */ /* 0x000fe80000100800 */
[----:B------:R-:W-:Y:S04]  /*12be0*/  STL [R1+0x2c74], R8 ;  /* 0x002c740801007387 */ /* 0x000fe80000100800 */
[----:B0-----:R-:W4:Y:S04]  /*12bf0*/  LDL.LU R29, [R1+0x364] ;  /* 0x00036400011d7983 */ /* 0x001f280000300800 */
[----:B--2---:R-:W-:Y:S04]  /*12c00*/  STL [R1+0x2c78], R7 ;  /* 0x002c780701007387 */ /* 0x004fe80000100800 */
[----:B---3--:R-:W-:Y:S04]  /*12c10*/  STL [R1+0x2c7c], R6 ;  /* 0x002c7c0601007387 */ /* 0x008fe80000100800 */
[----:B-1----:R-:W2:Y:S04]  /*12c20*/  LDL.LU R0, [R1+0x324] ;  /* 0x0003240001007983 */ /* 0x002ea80000300800 */
[----:B--2---:R0:W-:Y:S04]  /*12c30*/  STL [R1+0x2c98], R0 ;  /* 0x002c980001007387 */ /* 0x0041e80000100800 */
[----:B0-----:R-:W2:Y:S04]  /*12c40*/  LDL.LU R0, [R1+0x338] ;  /* 0x0003380001007983 */ /* 0x001ea80000300800 */
[----:B------:R-:W-:Y:S04]  /*12c50*/  STS.U16 [R4+UR4+0xcc00], R21 ;  /* 0x00cc001504007988 */ /* 0x000fe80008000404 */
[----:B------:R-:W-:Y:S04]  /*12c60*/  STS.U16 [R4+UR4+0xec00], R22 ;  /* 0x00ec001604007988 */ /* 0x000fe80008000404 */
[----:B------:R-:W-:Y:S04]  /*12c70*/  STS.U16 [R4+UR4+0x10c00], R23 ;  /* 0x010c001704007988 */ /* 0x000fe80008000404 */
[----:B------:R-:W-:Y:S04]  /*12c80*/  STS.U16 [R4+UR4+0x14c00], R24 ;  /* 0x014c001804007988 */ /* 0x000fe80008000404 */
[----:B--2---:R0:W-:Y:S04]  /*12c90*/  STL [R1+0x2c9c], R0 ;  /* 0x002c9c0001007387 */ /* 0x0041e80000100800 */
[----:B0-----:R-:W2:Y:S04]  /*12ca0*/  LDL.LU R0, [R1+0x34c] ;  /* 0x00034c0001007983 */ /* 0x001ea80000300800 */
        /* <DEDUP_REMOVED lines=9> */
[----:B------:R-:W-:Y:S04]  /*12d40*/  STS.U16 [R4+UR4+0x16c00], R25 ;  /* 0x016c001904007988 */ /* 0x000fe80008000404 */
[----:B------:R-:W-:Y:S04]  /*12d50*/  STS.U16 [R4+UR4+0x18c00], R26 ;  /* 0x018c001a04007988 */ /* 0x000fe80008000404 */
[----:B------:R-:W-:Y:S04]  /*12d60*/  STS.U16 [R4+UR4+0x1ac00], R27 ;  /* 0x01ac001b04007988 */ /* 0x000fe80008000404 */
[----:B------:R0:W-:Y:S04]  /*12d70*/  STS.U16 [R4+UR4+0x1cc00], R28 ;  /* 0x01cc001c04007988 */ /* 0x0001e80008000404 */
[----:B------:R-:W3:Y:S04]  /*12d80*/  LDL.LU R13, [R1+0xc4] ;  /* 0x0000c400010d7983 */ /* 0x000ee80000300800 */
[----:B------:R-:W3:Y:S01]  /*12d90*/  LDL.LU R14, [R1+0xb0] ;  /* 0x0000b000010e7983 */ /* 0x000ee20000300800 */
[----:B0-----:R-:W-:-:S03]  /*12da0*/  LOP3.LUT R4, R5, 0x40, RZ, 0x3c, !PT ;  /* 0x0000004005047812 */ /* 0x001fc600078e3cff */
        /* <DEDUP_REMOVED lines=14> */
[----:B----4-:R0:W-:Y:S04]  /*12e90*/  STS.U16 [R4+UR4+0x1000], R29 ;  /* 0x0010001d04007988 */ /* 0x0101e80008000404 */
[----:B------:R-:W4:Y:S04]  /*12ea0*/  LDL.LU R28, [R1+0xd4] ;  /* 0x0000d400011c7983 */ /* 0x000f280000300800 */
[----:B0-----:R-:W4:Y:S04]  /*12eb0*/  LDL.LU R29, [R1+0xc0] ;  /* 0x0000c000011d7983 */ /* 0x001f280000300800 */
[----:B--2---:R0:W-:Y:S04]  /*12ec0*/  STS.U16 [R4+UR4+0x3000], R0 ;  /* 0x0030000004007988 */ /* 0x0041e80008000404 */
[----:B0-----:R-:W2:Y:S04]  /*12ed0*/  LDL.LU R0, [R1+0x2c9c] ;  /* 0x002c9c0001007983 */ /* 0x001ea80000300800 */
[----:B---3--:R-:W-:Y:S04]  /*12ee0*/  STS.U16 [R4+UR4+0x9000], R5 ;  /* 0x0090000504007988 */ /* 0x008fe80008000404 */
[----:B--2---:R0:W-:Y:S04]  /*12ef0*/  STS.U16 [R4+UR4+0x5000], R0 ;  /* 0x0050000004007988 */ /* 0x0041e80008000404 */
[----:B0-----:R-:W2:Y:S01]  /*12f00*/  LDL.LU R0, [R1+0x2c98] ;  /* 0x002c980001007983 */ /* 0x001ea20000300800 */
[----:B------:R-:W0:Y:S03]  /*12f10*/  S2R R5, SR_TID.X ;  /* 0x0000000000057919 */ /* 0x000e260000002100 */
[----:B------:R1:W-:Y:S04]  /*12f20*/  STS.U16 [R4+UR4+0xd000], R2 ;  /* 0x00d0000204007988 */ /* 0x0003e80008000404 */
        /* <DEDUP_REMOVED lines=9> */
[----:B------:R-:W-:Y:S01]  /*12fc0*/  STS.U16 [R4+UR4+0x1f000], R14 ;  /* 0x01f0000e04007988 */ /* 0x000fe20008000404 */
[----:B0-----:R-:W-:-:S05]  /*12fd0*/  LOP3.LUT R5, R5, 0x1ff, RZ, 0xc0, !PT ;  /* 0x000001ff05057812 */ /* 0x001fca00078ec0ff */
[----:B------:R-:W-:-:S05]  /*12fe0*/  IMAD.SHL.U32 R5, R5, 0x2, RZ ;  /* 0x0000000205057824 */ /* 0x000fca00078e00ff */
[----:B-1----:R-:W-:Y:S01]  /*12ff0*/  LOP3.LUT R2, R5, 0x50, RZ, 0x3c, !PT ;  /* 0x0000005005027812 */ /* 0x002fe200078e3cff */
[----:B--2---:R0:W-:Y:S04]  /*13000*/  STS.U16 [R4+UR4+0x7000], R0 ;  /* 0x0070000004007988 */ /* 0x0041e80008000404 */
[----:B0-----:R-:W2:Y:S04]  /*13010*/  LDL.LU R0, [R1+0x2c94] ;  /* 0x002c940001007983 */ /* 0x001ea80000300800 */
[----:B------:R0:W-:Y:S04]  /*13020*/  STS.U16 [R2+UR4+0x7400], R18 ;  /* 0x0074001202007988 */ /* 0x0001e80008000404 */
[----:B------:R1:W-:Y:S04]  /*13030*/  STS.U16 [R2+UR4+0x9400], R19 ;  /* 0x0094001302007988 */ /* 0x0003e80008000404 */
[----:B------:R3:W-:Y:S04]  /*13040*/  STS.U16 [R2+UR4+0xb400], R20 ;  /* 0x00b4001402007988 */ /* 0x0007e80008000404 */
[----:B------:R0:W-:Y:S04]  /*13050*/  STS.U16 [R2+UR4+0xd400], R21 ;  /* 0x00d4001502007988 */ /* 0x0001e80008000404 */
[----:B------:R1:W-:Y:S04]  /*13060*/  STS.U16 [R2+UR4+0xf400], R22 ;  /* 0x00f4001602007988 */ /* 0x0003e80008000404 */
[----:B------:R3:W-:Y:S04]  /*13070*/  STS.U16 [R2+UR4+0x19400], R27 ;  /* 0x0194001b02007988 */ /* 0x0007e80008000404 */
[----:B0-----:R-:W2:Y:S04]  /*13080*/  LDL.LU R18, [R1+0x368] ;  /* 0x0003680001127983 */ /* 0x001ea80000300800 */
[----:B-1----:R-:W2:Y:S04]  /*13090*/  LDL.LU R19, [R1+0x358] ;  /* 0x0003580001137983 */ /* 0x002ea80000300800 */
[----:B---3--:R-:W3:Y:S04]  /*130a0*/  LDL.LU R20, [R1+0x344] ;  /* 0x0003440001147983 */ /* 0x008ee80000300800 */
[----:B------:R-:W3:Y:S04]  /*130b0*/  LDL.LU R21, [R1+0x32c] ;  /* 0x00032c0001157983 */ /* 0x000ee80000300800 */
[----:B------:R-:W3:Y:S04]  /*130c0*/  LDL.LU R22, [R1+0x318] ;  /* 0x0003180001167983 */ /* 0x000ee80000300800 */
[----:B------:R-:W3:Y:S04]  /*130d0*/  LDL.LU R27, [R1+0x308] ;  /* 0x00030800011b7983 */ /* 0x000ee80000300800 */
[----:B------:R0:W-:Y:S02]  /*130e0*/  STS.U16 [R2+UR4+0x5400], R17 ;  /* 0x0054001102007988 */ /* 0x0001e40008000404 */
[----:B0-----:R-:W0:Y:S02]  /*130f0*/  S2R R17, SR_TID.X ;  /* 0x0000000000117919 */ /* 0x001e240000002100 */
[----:B------:R-:W-:Y:S04]  /*13100*/  STS.U16 [R2+UR4+0x1400], R15 ;  /* 0x0014000f02007988 */ /* 0x000fe80008000404 */
[----:B------:R-:W-:Y:S04]  /*13110*/  STS.U16 [R2+UR4+0x3400], R16 ;  /* 0x0034001002007988 */ /* 0x000fe80008000404 */
[----:B------:R1:W-:Y:S04]  /*13120*/  STS.U16 [R2+UR4+0x11400], R23 ;  /* 0x0114001702007988 */ /* 0x0003e80008000404 */
[----:B------:R0:W-:Y:S04]  /*13130*/  STS.U16 [R2+UR4+0x13400], R24 ;  /* 0x0134001802007988 */ /* 0x0001e80008000404 */
[----:B------:R0:W-:Y:S04]  /*13140*/  STS.U16 [R2+UR4+0x15400], R25 ;  /* 0x0154001902007988 */ /* 0x0001e80008000404 */
[----:B------:R0:W-:Y:S04]  /*13150*/  STS.U16 [R2+UR4+0x17400], R26 ;  /* 0x0174001a02007988 */ /* 0x0001e80008000404 */
[----:B----4-:R4:W-:Y:S04]  /*13160*/  STS.U16 [R2+UR4+0x1b400], R28 ;  /* 0x01b4001c02007988 */ /* 0x0109e80008000404 */
[----:B------:R4:W-:Y:S04]  /*13170*/  STS.U16 [R2+UR4+0x1d400], R29 ;  /* 0x01d4001d02007988 */ /* 0x0009e80008000404 */
[----:B-1----:R-:W3:Y:S04]  /*13180*/  LDL.LU R23, [R1+0x2b4] ;  /* 0x0002b40001177983 */ /* 0x002ee80000300800 */
[----:B0-----:R-:W3:Y:S04]  /*13190*/  LDL.LU R24, [R1+0x278] ;  /* 0x0002780001187983 */ /* 0x001ee80000300800 */
[----:B------:R-:W3:Y:S04]  /*131a0*/  LDL.LU R25, [R1+0x264] ;  /* 0x0002640001197983 */ /* 0x000ee80000300800 */
[----:B------:R-:W3:Y:S04]  /*131b0*/  LDL.LU R26, [R1+0x250] ;  /* 0x00025000011a7983 */ /* 0x000ee80000300800 */
[----:B----4-:R-:W4:Y:S04]  /*131c0*/  LDL.LU R28, [R1+0x234] ;  /* 0x00023400011c7983 */ /* 0x010f280000300800 */
[----:B------:R-:W4:Y:S01]  /*131d0*/  LDL.LU R29, [R1+0x10c] ;  /* 0x00010c00011d7983 */ /* 0x000f220000300800 */
[----:B------:R-:W-:-:S02]  /*131e0*/  IMAD.SHL.U32 R4, R17, 0x40, RZ ;  /* 0x0000004011047824 */ /* 0x000fc400078e00ff */
[----:B------:R-:W-:-:S03]  /*131f0*/  IMAD.SHL.U32 R3, R17, 0x2, RZ ;  /* 0x0000000211037824 */ /* 0x000fc600078e00ff */
[----:B------:R-:W-:Y:S02]  /*13200*/  LOP3.LUT R7, R4, 0x1800, RZ, 0xc0, !PT ;  /* 0x0000180004077812 */ /* 0x000fe400078ec0ff */
[----:B------:R-:W-:Y:S02]  /*13210*/  LOP3.LUT R6, R3, 0x10, RZ, 0xc0, !PT ;  /* 0x0000001003067812 */ /* 0x000fe400078ec0ff */
[C---:B------:R-:W-:Y:S01]  /*13220*/  LOP3.LUT R4, R17.reuse, 0x180, RZ, 0xc0, !PT ;  /* 0x0000018011047812 */ /* 0x040fe200078ec0ff */
[----:B--2---:R0:W-:Y:S02]  /*13230*/  STS.U16 [R2+UR4+0x1f400], R0 ;  /* 0x01f4000002007988 */ /* 0x0041e40008000404 */
[----:B0-----:R-:W-:-:S05]  /*13240*/  LOP3.LUT R0, R17, 0x7, RZ, 0xc0, !PT ;  /* 0x0000000711007812 */ /* 0x001fca00078ec0ff */
[----:B------:R-:W-:-:S05]  /*13250*/  IMAD.SHL.U32 R2, R0, 0x10, RZ ;  /* 0x0000001000027824 */ /* 0x000fca00078e00ff */
[----:B------:R-:W-:Y:S01]  /*13260*/  LOP3.LUT R2, R2, 0x30, R3, 0x78, !PT ;  /* 0x0000003002027812 */ /* 0x000fe200078e7803 */
[C---:B------:R-:W-:Y:S02]  /*13270*/  IMAD R3, R0.reuse, 0x100, R7 ;  /* 0x0000010000037824 */ /* 0x040fe400078e0207 */
[----:B------:R-:W-:Y:S01]  /*13280*/  IMAD R7, R0, 0x410, RZ ;  /* 0x0000041000077824 */ /* 0x000fe200078e02ff */
[----:B------:R-:W-:Y:S01]  /*13290*/  LEA.HI R0, R4, R6, RZ, 0x1e ;  /* 0x0000000604007211 */ /* 0x000fe200078ff0ff */
[----:B------:R-:W-:-:S03]  /*132a0*/  IMAD.SHL.U32 R6, R17, 0x200, RZ ;  /* 0x0000020011067824 */ /* 0x000fc600078e00ff */
[----:B------:R-:W-:Y:S02]  /*132b0*/  LOP3.LUT R0, R7, R0, RZ, 0x3c, !PT ;  /* 0x0000000007007212 */ /* 0x000fe400078e3cff */
[----:B------:R-:W-:Y:S01]  /*132c0*/  LOP3.LUT R6, R6, 0x2000, RZ, 0xc0, !PT ;  /* 0x0000200006067812 */ /* 0x000fe200078ec0ff */
[----:B------:R-:W-:Y:S01]  /*132d0*/  IMAD.IADD R2, R3, 0x1, R2 ;  /* 0x0000000103027824 */ /* 0x000fe200078e0202 */
[----:B------:R-:W-:Y:S02]  /*132e0*/  LOP3.LUT R3, R5, 0x60, RZ, 0x3c, !PT ;  /* 0x0000006005037812 */ /* 0x000fe400078e3cff */
[----:B------:R-:W-:Y:S02]  /*132f0*/  IADD3 R0, PT, PT, R0, UR4, R6 ;  /* 0x0000000400007c10 */ /* 0x000fe4000fffe006 */
[----:B------:R-:W-:Y:S04]  /*13300*/  STL [R1+0x2c80], R2 ;  /* 0x002c800201007387 */ /* 0x000fe80000100800 */
[----:B------:R-:W-:Y:S04]  /*13310*/  STL [R1+0x2c84], R0 ;  /* 0x002c840001007387 */ /* 0x000fe80000100800 */
[----:B---3--:R0:W-:Y:S04]  /*13320*/  STS.U16 [R3+UR4+0xb800], R27 ;  /* 0x00b8001b03007988 */ /* 0x0081e80008000404 */
[----:B0-----:R-:W2:Y:S04]  /*13330*/  LDL.LU R27, [R1+0xf8] ;  /* 0x0000f800011b7983 */ /* 0x001ea80000300800 */
[----:B------:R-:W3:Y:S04]  /*13340*/  LDL.LU R0, [R1+0xd0] ;  /* 0x0000d00001007983 */ /* 0x000ee80000300800 */
[----:B---3--:R0:W-:Y:S04]  /*13350*/  STL [R1+0x2c8c], R0 ;  /* 0x002c8c0001007387 */ /* 0x0081e80000100800 */
[----:B0-----:R-:W3:Y:S04]  /*13360*/  LDL.LU R0, [R1+0xe4] ;  /* 0x0000e40001007983 */ /* 0x001ee80000300800 */
[----:B------:R0:W-:Y:S04]  /*13370*/  STS.U16 [R3+UR4+0x1800], R18 ;  /* 0x0018001203007988 */ /* 0x0001e80008000404 */
[----:B----4-:R1:W-:Y:S04]  /*13380*/  STS.U16 [R3+UR4+0x15800], R28 ;  /* 0x0158001c03007988 */ /* 0x0103e80008000404 */
[----:B------:R4:W-:Y:S04]  /*13390*/  STS.U16 [R3+UR4+0x3800], R19 ;  /* 0x0038001303007988 */ /* 0x0009e80008000404 */
[----:B------:R0:W-:Y:S04]  /*133a0*/  STS.U16 [R3+UR4+0x5800], R20 ;  /* 0x0058001403007988 */ /* 0x0001e80008000404 */
[----:B------:R0:W-:Y:S04]  /*133b0*/  STS.U16 [R3+UR4+0x7800], R21 ;  /* 0x0078001503007988 */ /* 0x0001e80008000404 */
[----:B------:R0:W-:Y:S04]  /*133c0*/  STS.U16 [R3+UR4+0x17800], R29 ;  /* 0x0178001d03007988 */ /* 0x0001e80008000404 */
[----:B------:R-:W-:Y:S04]  /*133d0*/  STS.U16 [R3+UR4+0x9800], R22 ;  /* 0x0098001603007988 */ /* 0x000fe80008000404 */
[----:B------:R-:W-:Y:S04]  /*133e0*/  STS.U16 [R3+UR4+0xd800], R23 ;  /* 0x00d8001703007988 */ /* 0x000fe80008000404 */
[----:B------:R-:W-:Y:S04]  /*133f0*/  STS.U16 [R3+UR4+0xf800], R24 ;  /* 0x00f8001803007988 */ /* 0x000fe80008000404 */
[----:B------:R-:W-:Y:S04]  /*13400*/  STS.U16 [R3+UR4+0x11800], R25 ;  /* 0x0118001903007988 */ /* 0x000fe80008000404 */
[----:B------:R-:W-:Y:S04]  /*13410*/  STS.U16 [R3+UR4+0x13800], R26 ;  /* 0x0138001a03007988 */ /* 0x000fe80008000404 */
[----:B--2---:R-:W-:Y:S04]  /*13420*/  STS.U16 [R3+UR4+0x19800], R27 ;  /* 0x0198001b03007988 */ /* 0x004fe80008000404 */
[----:B---3--:R2:W-:Y:S04]  /*13430*/  STL [R1+0x2c90], R0 ;  /* 0x002c900001007387 */ /* 0x0085e80000100800 */
        /* <DEDUP_REMOVED lines=13> */
[----:B0-----:R-:W3:Y:S04]  /*13510*/  LDL.LU R18, [R1+0xf4] ;  /* 0x0000f40001127983 */ /* 0x001ee80000300800 */
[----:B-1----:R-:W3:Y:S04]  /*13520*/  LDL.LU R28, [R1+0xe0] ;  /* 0x0000e000011c7983 */ /* 0x002ee80000300800 */
[----:B----4-:R-:W4:Y:S04]  /*13530*/  LDL.LU R19, [R1+0xcc] ;  /* 0x0000cc0001137983 */ /* 0x010f280000300800 */
[----:B------:R-:W3:Y:S04]  /*13540*/  LDL.LU R20, [R1+0xb4] ;  /* 0x0000b40001147983 */ /* 0x000ee80000300800 */
[----:B------:R-:W3:Y:S04]  /*13550*/  LDL.LU R21, [R1+0xa8] ;  /* 0x0000a80001157983 */ /* 0x000ee80000300800 */
[----:B------:R-:W3:Y:S01]  /*13560*/  LDL.LU R29, [R1+0xa4] ;  /* 0x0000a400011d7983 */ /* 0x000ee20000300800 */
[----:B--2---:R-:W-:-:S03]  /*13570*/  SHF.R.U32.HI R0, RZ, 0x3, R4 ;  /* 0x00000003ff007819 */ /* 0x004fc60000011604 */
[----:B------:R-:W2:Y:S04]  /*13580*/  LDL.LU R22, [R1+0xa0] ;  /* 0x0000a00001167983 */ /* 0x000ea80000300800 */
[----:B------:R-:W2:Y:S04]  /*13590*/  LDL.LU R23, [R1+0x9c] ;  /* 0x00009c0001177983 */ /* 0x000ea80000300800 */
[----:B------:R-:W2:Y:S04]  /*135a0*/  LDL.LU R24, [R1+0x98] ;  /* 0x0000980001187983 */ /* 0x000ea80000300800 */
[----:B------:R-:W2:Y:S04]  /*135b0*/  LDL.LU R25, [R1+0x94] ;  /* 0x0000940001197983 */ /* 0x000ea80000300800 */
[----:B------:R-:W2:Y:S01]  /*135c0*/  LDL.LU R26, [R1+0x90] ;  /* 0x00009000011a7983 */ /* 0x000ea20000300800 */
[----:B------:R-:W-:-:S03]  /*135d0*/  LOP3.LUT R4, R5, 0x70, RZ, 0x3c, !PT ;  /* 0x0000007005047812 */ /* 0x000fc600078e3cff */
[----:B------:R-:W2:Y:S01]  /*135e0*/  LDL.LU R27, [R1+0x8c] ;  /* 0x00008c00011b7983 */ /* 0x000ea20000300800 */
[----:B------:R-:W-:-:S03]  /*135f0*/  LOP3.LUT R5, R5, R0, RZ, 0x3c, !PT ;  /* 0x0000000005057212 */ /* 0x000fc600078e3cff */
[----:B------:R-:W2:Y:S04]  /*13600*/  LDL.LU R0, [R1+0x2c90] ;  /* 0x002c900001007983 */ /* 0x000ea80000300800 */
[----:B--2---:R0:W-:Y:S04]  /*13610*/  STS.U16 [R3+UR4+0x1b800], R0 ;  /* 0x01b8000003007988 */ /* 0x0041e80008000404 */
[----:B0-----:R-:W2:Y:S04]  /*13620*/  LDL.LU R0, [R1+0x2c8c] ;  /* 0x002c8c0001007983 */ /* 0x001ea80000300800 */
[----:B---3--:R-:W-:Y:S04]  /*13630*/  STS.U16 [R3+UR4+0x1f800], R2 ;  /* 0x01f8000203007988 */ /* 0x008fe80008000404 */
[----:B--2---:R-:W-:Y:S04]  /*13640*/  STS.U16 [R3+UR4+0x1d800], R0 ;  /* 0x01d8000003007988 */ /* 0x004fe80008000404 */
        /* <DEDUP_REMOVED lines=13> */
[----:B------:R0:W-:Y:S04]  /*13720*/  STS.U16 [R4+UR4+0x1bc00], R28 ;  /* 0x01bc001c04007988 */ /* 0x0001e80008000404 */
[----:B----4-:R-:W-:Y:S04]  /*13730*/  STS.U16 [R4+UR4+0x1dc00], R19 ;  /* 0x01dc001304007988 */ /* 0x010fe80008000404 */
[----:B------:R-:W-:Y:S04]  /*13740*/  STS.U16 [R4+UR4+0x1fc00], R20 ;  /* 0x01fc001404007988 */ /* 0x000fe80008000404 */
[----:B------:R1:W-:Y:S04]  /*13750*/  STS.U16 [R5+UR4+0x20800], R29 ;  /* 0x0208001d05007988 */ /* 0x0003e80008000404 */
[----:B0-----:R-:W2:Y:S04]  /*13760*/  LDL.LU R28, [R1+0x88] ;  /* 0x00008800011c7983 */ /* 0x001ea80000300800 */
[----:B-1----:R-:W3:Y:S04]  /*13770*/  LDL.LU R29, [R1+0x84] ;  /* 0x00008400011d7983 */ /* 0x002ee80000300800 */
[----:B------:R-:W4:Y:S04]  /*13780*/  LDL.LU R0, [R1+0x7c] ;  /* 0x00007c0001007983 */ /* 0x000f280000300800 */
[----:B------:R-:W-:Y:S04]  /*13790*/  STS.U16 [R5+UR4+0x20000], R21 ;  /* 0x0200001505007988 */ /* 0x000fe80008000404 */
[----:B------:R-:W-:Y:S04]  /*137a0*/  STS.U16 [R5+UR4+0x21000], R22 ;  /* 0x0210001605007988 */ /* 0x000fe80008000404 */
[----:B------:R-:W-:Y:S04]  /*137b0*/  STS.U16 [R5+UR4+0x21800], R23 ;  /* 0x0218001705007988 */ /* 0x000fe80008000404 */
[----:B------:R-:W-:Y:S04]  /*137c0*/  STS.U16 [R5+UR4+0x22000], R24 ;  /* 0x0220001805007988 */ /* 0x000fe80008000404 */
[----:B------:R-:W-:Y:S04]  /*137d0*/  STS.U16 [R5+UR4+0x22800], R25 ;  /* 0x0228001905007988 */ /* 0x000fe80008000404 */
[----:B----4-:R0:W-:Y:S04]  /*137e0*/  STL [R1+0x2c88], R0 ;  /* 0x002c880001007387 */ /* 0x0101e80000100800 */
[----:B0-----:R-:W4:Y:S04]  /*137f0*/  LDL.LU R0, [R1+0x80] ;  /* 0x0000800001007983 */ /* 0x001f280000300800 */
[----:B------:R-:W4:Y:S04]  /*13800*/  LDL.LU R2, [R1+0x78] ;  /* 0x0000780001027983 */ /* 0x000f280000300800 */
        /* <DEDUP_REMOVED lines=20> */
[----:B------:R0:W-:Y:S04]  /*13950*/  STS.U16 [R5+UR4+0x23000], R26 ;  /* 0x0230001a05007988 */ /* 0x0001e80008000404 */
[----:B------:R-:W4:Y:S04]  /*13960*/  LDL.LU R25, [R1+0x18] ;  /* 0x0000180001197983 */ /* 0x000f280000300800 */
[----:B------:R1:W-:Y:S04]  /*13970*/  STS.U16 [R5+UR4+0x23800], R27 ;  /* 0x0238001b05007988 */ /* 0x0003e80008000404 */
[----:B--2---:R2:W-:Y:S04]  /*13980*/  STS.U16 [R5+UR4+0x24000], R28 ;  /* 0x0240001c05007988 */ /* 0x0045e80008000404 */
[----:B---3--:R3:W-:Y:S04]  /*13990*/  STS.U16 [R5+UR4+0x24800], R29 ;  /* 0x0248001d05007988 */ /* 0x0087e80008000404 */
[----:B0-----:R-:W4:Y:S04]  /*139a0*/  LDL.LU R26, [R1+0x14] ;  /* 0x00001400011a7983 */ /* 0x001f280000300800 */
[----:B-1----:R-:W4:Y:S04]  /*139b0*/  LDL.LU R27, [R1+0x10] ;  /* 0x00001000011b7983 */ /* 0x002f280000300800 */
[----:B--2---:R-:W2:Y:S04]  /*139c0*/  LDL.LU R28, [R1+0xc] ;  /* 0x00000c00011c7983 */ /* 0x004ea80000300800 */
[----:B---3--:R-:W3:Y:S04]  /*139d0*/  LDL.LU R29, [R1+0x8] ;  /* 0x00000800011d7983 */ /* 0x008ee80000300800 */
[----:B------:R-:W2:Y:S04]  /*139e0*/  LDL.LU R4, [R1] ;  /* 0x0000000001047983 */ /* 0x000ea80000300800 */
[----:B----4-:R0:W-:Y:S04]  /*139f0*/  STS.U16 [R5+UR4+0x25000], R0 ;  /* 0x0250000005007988 */ /* 0x0101e80008000404 */
[----:B0-----:R-:W4:Y:S04]  /*13a00*/  LDL.LU R0, [R1+0x2c88] ;  /* 0x002c880001007983 */ /* 0x001f280000300800 */
        /* <DEDUP_REMOVED lines=16> */
[----:B------:R-:W-:Y:S04]  /*13b10*/  STS.U16 [R5+UR4+0x2e000], R20 ;  /* 0x02e0001405007988 */ /* 0x000fe80008000404 */
[----:B------:R-:W-:Y:S04]  /*13b20*/  STS.U16 [R5+UR4+0x2e800], R21 ;  /* 0x02e8001505007988 */ /* 0x000fe80008000404 */
[----:B------:R-:W-:Y:S04]  /*13b30*/  STS.U16 [R5+UR4+0x2f000], R22 ;  /* 0x02f0001605007988 */ /* 0x000fe80008000404 */
[----:B------:R-:W-:Y:S01]  /*13b40*/  STS.U16 [R5+UR4+0x2f800], R23 ;  /* 0x02f8001705007988 */ /* 0x000fe20008000404 */
[----:B0-----:R-:W-:-:S03]  /*13b50*/  LOP3.LUT R3, R5, 0x40, RZ, 0x3c, !PT ;  /* 0x0000004005037812 */ /* 0x001fc600078e3cff */
[----:B----4-:R0:W-:Y:S04]  /*13b60*/  STS.U16 [R5+UR4+0x25800], R0 ;  /* 0x0258000005007988 */ /* 0x0101e80008000404 */
        /* <DEDUP_REMOVED lines=22> */
[----:B------:R1:W-:Y:S04]  /*13cd0*/  STS.U16 [R3+UR4+0x20400], R25 ;  /* 0x0204001903007988 */ /* 0x0003e80008000404 */
[----:B------:R0:W-:Y:S04]  /*13ce0*/  STS.U16 [R3+UR4+0x20c00], R26 ;  /* 0x020c001a03007988 */ /* 0x0001e80008000404 */
[----:B------:R0:W-:Y:S04]  /*13cf0*/  STS.U16 [R3+UR4+0x21400], R27 ;  /* 0x0214001b03007988 */ /* 0x0001e80008000404 */
[----:B--2---:R2:W-:Y:S04]  /*13d00*/  STS.U16 [R3+UR4+0x21c00], R28 ;  /* 0x021c001c03007988 */ /* 0x0045e80008000404 */
[----:B---3--:R3:W-:Y:S04]  /*13d10*/  STS.U16 [R3+UR4+0x22400], R29 ;  /* 0x0224001d03007988 */ /* 0x0087e80008000404 */
[----:B0-----:R-:W4:Y:S04]  /*13d20*/  LDL.LU R24, [R1+0x2c34] ;  /* 0x002c340001187983 */ /* 0x001f280000300800 */
[----:B-1----:R-:W4:Y:S04]  /*13d30*/  LDL.LU R25, [R1+0x2c30] ;  /* 0x002c300001197983 */ /* 0x002f280000300800 */
[----:B------:R-:W4:Y:S04]  /*13d40*/  LDL.LU R26, [R1+0x2c2c] ;  /* 0x002c2c00011a7983 */ /* 0x000f280000300800 */
[----:B------:R-:W4:Y:S04]  /*13d50*/  LDL.LU R27, [R1+0x2c28] ;  /* 0x002c2800011b7983 */ /* 0x000f280000300800 */
[----:B--2---:R-:W2:Y:S04]  /*13d60*/  LDL.LU R28, [R1+0x2c24] ;  /* 0x002c2400011c7983 */ /* 0x004ea80000300800 */
[----:B---3--:R-:W3:Y:S04]  /*13d70*/  LDL.LU R29, [R1+0x2c20] ;  /* 0x002c2000011d7983 */ /* 0x008ee80000300800 */
[----:B------:R-:W-:Y:S04]  /*13d80*/  STS.U16 [R3+UR4+0x23400], R4 ;  /* 0x0234000403007988 */ /* 0x000fe80008000404 */
[----:B----4-:R-:W-:Y:S04]  /*13d90*/  STS.U16 [R3+UR4+0x2f400], R6 ;  /* 0x02f4000603007988 */ /* 0x010fe80008000404 */
        /* <DEDUP_REMOVED lines=22> */
[----:B------:R-:W-:Y:S04]  /*13f00*/  STS.U16 [R3+UR4+0x25400], R26 ;  /* 0x0254001a03007988 */ /* 0x000fe80008000404 */
[----:B------:R-:W-:Y:S01]  /*13f10*/  STS.U16 [R3+UR4+0x25c00], R25 ;  /* 0x025c001903007988 */ /* 0x000fe20008000404 */
[----:B------:R-:W-:Y:S06]  /*13f20*/  BAR.SYNC.DEFER_BLOCKING 0x0 ;  /* 0x0000000000007b1d */ /* 0x000fec0000010000 */
[----:B------:R-:W0:Y:S04]  /*13f30*/  LDSM.16.M88.4 R24, [R2+UR4+0x20000] ;  /* 0x020000040218783b */ /* 0x000e280008000200 */
[----:B------:R-:W1:Y:S04]  /*13f40*/  LDSM.16.M88.4 R16, [R2+UR4+0x24000] ;  /* 0x024000040210783b */ /* 0x000e680008000200 */
[----:B------:R-:W2:Y:S04]  /*13f50*/  LDSM.16.M88.4 R8, [R2+UR4+0x26000] ;  /* 0x026000040208783b */ /* 0x000ea80008000200 */
[----:B------:R-:W3:Y:S04]  /*13f60*/  LDSM.16.M88.4 R12, [R2+UR4+0x22000] ;  /* 0x02200004020c783b */ /* 0x000ee80008000200 */
[----:B------:R-:W4:Y:S04]  /*13f70*/  LDSM.16.MT88.4 R4, [R0] ;  /* 0x000000000004783b */ /* 0x000f280000004200 */
[----:B------:R-:W-:Y:S04]  /*13f80*/  LDSM.16.M88.4 R20, [R2+UR4+0x2a000] ;  /* 0x02a000040214783b */ /* 0x000fe80008000200 */
[----:B0-----:R-:W-:Y:S04]  /*13f90*/  STL.64 [R1+0x20], R24 ;  /* 0x0000201801007387 */ /* 0x001fe80000100a00 */
[----:B-1----:R-:W-:Y:S04]  /*13fa0*/  STL.64 [R1], R16 ;  /* 0x0000001001007387 */ /* 0x002fe80000100a00 */
[----:B------:R-:W-:Y:S04]  /*13fb0*/  STL.64 [R1+0x8], R18 ;  /* 0x0000081201007387 */ /* 0x000fe80000100a00 */
[----:B------:R-:W-:Y:S04]  /*13fc0*/  STL.64 [R1+0x28], R26 ;  /* 0x0000281a01007387 */ /* 0x000fe80000100a00 */
[----:B--2---:R-:W-:Y:S04]  /*13fd0*/  STL.64 [R1+0x2bf8], R10 ;  /* 0x002bf80a01007387 */ /* 0x004fe80000100a00 */
[----:B---3--:R-:W-:Y:S04]  /*13fe0*/  STL.64 [R1+0x10], R12 ;  /* 0x0000100c01007387 */ /* 0x008fe80000100a00 */
[----:B------:R-:W-:Y:S04]  /*13ff0*/  STL.64 [R1+0x18], R14 ;  /* 0x0000180e01007387 */ /* 0x000fe80000100a00 */
[----:B------:R0:W-:Y:S04]  /*14000*/  STL.64 [R1+0x2c18], R12 ;  /* 0x002c180c01007387 */ /* 0x0001e80000100a00 */
[----:B------:R-:W1:Y:S04]  /*14010*/  LDSM.16.M88.4 R16, [R2+UR4+0x28000] ;  /* 0x028000040210783b */ /* 0x000e680008000200 */
[----:B0-----:R-:W4:Y:S04]  /*14020*/  LDL.LU.64 R12, [R1+0x610] ;  /* 0x00061000010c7983 */ /* 0x001f280000300a00 */
[----:B------:R-:W4:Y:S04]  /*14030*/  LDL.LU.64 R14, [R1+0x618] ;  /* 0x00061800010e7983 */ /* 0x000f280000300a00 */
[----:B------:R0:W-:Y:S04]  /*14040*/  STL.64 [R1+0x2bf0], R8 ;  /* 0x002bf00801007387 */ /* 0x0001e80000100a00 */
[----:B0-----:R-:W2:Y:S01]  /*14050*/  LDL.64 R8, [R1] ;  /* 0x0000000001087983 */ /* 0x001ea20000100a00 */
[C---:B----4-:R-:W-:Y:S03]  /*14060*/  HMMA.16816.F32 R12, R4.reuse, R24, R12 ;  /* 0x00000018040c723c */ /* 0x050fe6000000180c */
[----:B--2---:R0:W-:Y:S04]  /*14070*/  STL.64 [R1+0x2c10], R8 ;  /* 0x002c100801007387 */ /* 0x0041e80000100a00 */
[----:B0-----:R-:W2:Y:S04]  /*14080*/  LDL.LU.64 R8, [R1+0x5c0] ;  /* 0x0005c00001087983 */ /* 0x001ea80000300a00 */
[----:B------:R-:W2:Y:S08]  /*14090*/  LDL.LU.64 R10, [R1+0x5c8] ;  /* 0x0005c800010a7983 */ /* 0x000eb00000300a00 */
[----:B------:R0:W-:Y:S04]  /*140a0*/  STL.64 [R1+0x2b0], R12 ;  /* 0x0002b00c01007387 */ /* 0x0001e80000100a00 */
[----:B------:R-:W-:Y:S04]  /*140b0*/  STL.64 [R1+0x2b8], R14 ;  /* 0x0002b80e01007387 */ /* 0x000fe80000100a00 */
[----:B0-----:R-:W2:Y:S04]  /*140c0*/  LDL.LU.64 R12, [R1+0x2c18] ;  /* 0x002c1800010c7983 */ /* 0x001ea80000300a00 */
[----:B-1----:R-:W-:Y:S04]  /*140d0*/  STL.64 [R1+0x30], R16 ;  /* 0x0000301001007387 */ /* 0x002fe80000100a00 */
[----:B------:R-:W-:Y:S04]  /*140e0*/  STL.64 [R1+0x38], R18 ;  /* 0x0000381201007387 */ /* 0x000fe80000100a00 */
[----:B------:R0:W-:Y:S04]  /*140f0*/  STL.64 [R1+0x2be8], R16 ;  /* 0x002be81001007387 */ /* 0x0001e80000100a00 */
[----:B0-----:R-:W3:Y:S04]  /*14100*/  LDL.LU.64 R16, [R1+0x2d0] ;  /* 0x0002d00001107983 */ /* 0x001ee80000300a00 */
[----:B------:R-:W4:Y:S01]  /*14110*/  LDL.LU.64 R18, [R1+0x2d8] ;  /* 0x0002d80001127983 */ /* 0x000f220000300a00 */
[----:B--2---:R-:W-:Y:S03]  /*14120*/  HMMA.16816.F32 R8, R4, R12, R8 ;  /* 0x0000000c0408723c */ /* 0x004fe60000001808 */
[----:B----4-:R-:W-:Y:S04]  /*14130*/  STL.64 [R1+0x2c08], R18 ;  /* 0x002c081201007387 */ /* 0x010fe80000100a00 */
[----:B---3--:R0:W-:Y:S04]  /*14140*/  STL.64 [R1+0x2c00], R16 ;  /* 0x002c001001007387 */ /* 0x0081e80000100a00 */
[----:B0-----:R-:W2:Y:S04]  /*14150*/  LDL.LU.64 R16, [R1+0x560] ;  /* 0x0005600001107983 */ /* 0x001ea80000300a00 */
[----:B------:R-:W2:Y:S04]  /*14160*/  LDL.LU.64 R18, [R1+0x568] ;  /* 0x0005680001127983 */ /* 0x000ea80000300a00 */
[----:B------:R-:W-:Y:S04]  /*14170*/  STL.64 [R1+0x50], R20 ;  /* 0x0000501401007387 */ /* 0x000fe80000100a00 */
[----:B------:R-:W-:Y:S04]  /*14180*/  STL.64 [R1+0x58], R22 ;  /* 0x0000581601007387 */ /* 0x000fe80000100a00 */
[----:B------:R-:W-:Y:S04]  /*14190*/  STL.64 [R1+0x360], R8 ;  /* 0x0003600801007387 */ /* 0x000fe80000100a00 */
[----:B------:R-:W-:Y:S04]  /*141a0*/  STL.64 [R1+0x368], R10 ;  /* 0x0003680a01007387 */ /* 0x000fe80000100a00 */
[----:B------:R-:W0:Y:S01]  /*141b0*/  LDSM.16.M88.4 R8, [R2+UR4+0x2e000] ;  /* 0x02e000040208783b */ /* 0x000e220008000200 */
[----:B------:R-:W-:-:S03]  /*141c0*/  IMAD.MOV.U32 R29, RZ, RZ, R13 ;  /* 0x000000ffff1d7224 */ /* 0x000fc600078e000d */
[----:B0-----:R0:W-:Y:S01]  /*141d0*/  STL.64 [R1+0x70], R8 ;  /* 0x0000700801007387 */ /* 0x0011e20000100a00 */
[----:B------:R-:W-:-:S03]  /*141e0*/  IMAD.MOV.U32 R13, RZ, RZ, R8 ;  /* 0x000000ffff0d7224 */ /* 0x000fc600078e0008 */
[----:B------:R-:W-:Y:S01]  /*141f0*/  STL.64 [R1+0x78], R10 ;  /* 0x0000780a01007387 */ /* 0x000fe20000100a00 */
[----:B------:R-:W-:-:S03]  /*14200*/  IMAD.MOV.U32 R12, RZ, RZ, R9 ;  /* 0x000000ffff0c7224 */ /* 0x000fc600078e0009 */
[----:B0-----:R-:W2:Y:S01]  /*14210*/  LDL.LU.64 R8, [R1+0x2c10] ;  /* 0x002c100001087983 */ /* 0x001ea20000300a00 */
[----:B------:R-:W-:Y:S02]  /*14220*/  IMAD.MOV.U32 R28, RZ, RZ, R24 ;  /* 0x000000ffff1c7224 */ /* 0x000fe400078e0018 */
[----:B------:R-:W-:Y:S02]  /*14230*/  IMAD.MOV.U32 R3, RZ, RZ, R25 ;  /* 0x000000ffff037224 */ /* 0x000fe400078e0019 */
[----:B------:R-:W0:Y:S04]  /*14240*/  LDSM.16.M88.4 R24, [R2+UR4+0x2c000] ;  /* 0x02c000040218783b */ /* 0x000e280008000200 */
[----:B------:R-:W-:Y:S04]  /*14250*/  STL [R1+0x2518], R2 ;  /* 0x0025180201007387 */ /* 0x000fe80000100800 */
[----:B0-----:R-:W-:Y:S04]  /*14260*/  STL.64 [R1+0x60], R24 ;  /* 0x0000601801007387 */ /* 0x001fe80000100a00 */
[----:B------:R0:W-:Y:S01]  /*14270*/  STL.64 [R1+0x68], R26 ;  /* 0x0000681a01007387 */ /* 0x0001e20000100a00 */
[----:B--2---:R-:W-:Y:S01]  /*14280*/  HMMA.16816.F32 R16, R4, R8, R16 ;  /* 0x000000080410723c */ /* 0x004fe20000001810 */
[----:B0-----:R-:W-:-:S02]  /*14290*/  IMAD.MOV.U32 R26, RZ, RZ, R8 ;  /* 0x000000ffff1a7224 */ /* 0x001fc400078e0008 */
[----:B------:R-:W-:-:S15]  /*142a0*/  IMAD.MOV.U32 R2, RZ, RZ, R9 ;  /* 0x000000ffff027224 */ /* 0x000fde00078e0009 */
[----:B------:R-:W-:Y:S01]  /*142b0*/  NOP ;  /* 0x0000000000007918 */ /* 0x000fe20000000000 */
[----:B------:R-:W-:Y:S04]  /*142c0*/  STL.64 [R1+0x350], R16 ;  /* 0x0003501001007387 */ /* 0x000fe80000100a00 */
[----:B------:R0:W-:Y:S04]  /*142d0*/  STL.64 [R1+0x358], R18 ;  /* 0x0003581201007387 */ /* 0x0001e80000100a00 */
[----:B0-----:R-:W2:Y:S04]  /*142e0*/  LDL.LU.64 R18, [R1+0x2c08] ;  /* 0x002c080001127983 */ /* 0x001ea80000300a00 */
[----:B------:R-:W2:Y:S04]  /*142f0*/  LDL.LU.64 R16, [R1+0x2c00] ;  /* 0x002c000001107983 */ /* 0x000ea80000300a00 */
[----:B------:R-:W3:Y:S04]  /*14300*/  LDL.LU.64 R10, [R1+0x2bf8] ;  /* 0x002bf800010a7983 */ /* 0x000ee80000300a00 */
[----:B------:R-:W2:Y:S02]  /*14310*/  LDL.LU.64 R8, [R1+0x2bf0] ;  /* 0x002bf00001087983 */ /* 0x000ea40000300a00 */
[----:B--2---:R-:W-:-:S15]  /*14320*/  HMMA.16816.F32 R16, R4, R8, R16 ;  /* 0x000000080410723c */ /* 0x004fde0000001810 */
[----:B------:R-:W-:-:S04]  /*14330*/  NOP ;  /* 0x0000000000007918 */ /* 0x000fc80000000000 */
[----:B------:R0:W-:Y:S04]  /*14340*/  STL.64 [R1+0x340], R16 ;  /* 0x0003401001007387 */ /* 0x0001e80000100a00 */
[----:B------:R-:W-:Y:S04]  /*14350*/  STL.64 [R1+0x348], R18 ;  /* 0x0003481201007387 */ /* 0x000fe80000100a00 */
[----:B0-----:R-:W2:Y:S04]  /*14360*/  LDL.LU.64 R16, [R1+0x2be8] ;  /* 0x002be80001107983 */ /* 0x001ea80000300a00 */
[----:B---3--:R-:W-:Y:S04]  /*14370*/  STL.64 [R1+0x2bb0], R10 ;  /* 0x002bb00a01007387 */ /* 0x008fe80000100a00 */
[----:B------:R0:W-:Y:S02]  /*14380*/  STL.64 [R1+0x2ba8], R8 ;  /* 0x002ba80801007387 */ /* 0x0001e40000100a00 */
[----:B0-----:R-:W-:-:S02]  /*14390*/  IMAD.MOV.U32 R8, RZ, RZ, R13 ;  /* 0x000000ffff087224 */ /* 0x001fc400078e000d */
[----:B------:R-:W-:Y:S02]  /*143a0*/  IMAD.MOV.U32 R9, RZ, RZ, R12 ;  /* 0x000000ffff097224 */ /* 0x000fe400078e000c */
[----:B------:R-:W0:Y:S04]  /*143b0*/  LDSM.16.MT88.4 R12, [R0+0x80] ;  /* 0x00008000000c783b */ /* 0x000e280000004200 */
[----:B0-----:R-:W-:Y:S04]  /*143c0*/  STL.64 [R1+0x2be0], R14 ;  /* 0x002be00e01007387 */ /* 0x001fe80000100a00 */
[----:B------:R0:W-:Y:S04]  /*143d0*/  STL.64 [R1+0x2bd8], R12 ;  /* 0x002bd80c01007387 */ /* 0x0001e80000100a00 */
[----:B0-----:R-:W3:Y:S04]  /*143e0*/  LDL.LU.64 R12, [R1+0x2c0] ;  /* 0x0002c000010c7983 */ /* 0x001ee80000300a00 */
[----:B------:R-:W3:Y:S01]  /*143f0*/  LDL.LU.64 R14, [R1+0x2c8] ;  /* 0x0002c800010e7983 */ /* 0x000ee20000300a00 */
[----:B--2---:R-:W-:-:S02]  /*14400*/  IMAD.MOV.U32 R11, RZ, RZ, R16 ;  /* 0x000000ffff0b7224 */ /* 0x004fc400078e0010 */
[----:B------:R-:W-:Y:S01]  /*14410*/  IMAD.MOV.U32 R10, RZ, RZ, R17 ;  /* 0x000000ffff0a7224 */ /* 0x000fe200078e0011 */
[----:B---3--:R-:W-:Y:S01]  /*14420*/  HMMA.16816.F32 R12, R4, R16, R12 ;  /* 0x00000010040c723c */ /* 0x008fe2000000180c */
[----:B------:R-:W0:-:S15]  /*14430*/  LDSM.16.MT88.4 R16, [R0+0x100] ;  /* 0x000100000010783b */ /* 0x000e1e0000004200 */
[----:B------:R-:W-:-:S03]  /*14440*/  NOP ;  /* 0x0000000000007918 */ /* 0x000fc60000000000 */
[----:B------:R1:W-:Y:S04]  /*14450*/  STL.64 [R1+0x330], R12 ;  /* 0x0003300c01007387 */ /* 0x0003e80000100a00 */
[----:B------:R2:W-:Y:S04]  /*14460*/  STL.64 [R1+0x338], R14 ;  /* 0x0003380e01007387 */ /* 0x0005e80000100a00 */
[----:B-1----:R-:W3:Y:S04]  /*14470*/  LDL.LU.64 R12, [R1+0x500] ;  /* 0x00050000010c7983 */ /* 0x002ee80000300a00 */
[----:B--2---:R-:W3:Y:S04]  /*14480*/  LDL.LU.64 R14, [R1+0x508] ;  /* 0x00050800010e7983 */ /* 0x004ee80000300a00 */
[----:B0-----:R-:W-:Y:S04]  /*14490*/  STL.64 [R1+0x2b78], R18 ;  /* 0x002b781201007387 */ /* 0x001fe80000100a00 */
[----:B------:R0:W-:Y:S04]  /*144a0*/  STL.64 [R1+0x2b70], R16 ;  /* 0x002b701001007387 */ /* 0x0001e80000100a00 */
[----:B0-----:R-:W2:Y:S04]  /*144b0*/  LDL.LU.64 R16, [R1+0x2a0] ;  /* 0x0002a00001107983 */ /* 0x001ea80000300a00 */
[----:B------:R-:W2:Y:S02]  /*144c0*/  LDL.LU.64 R18, [R1+0x2a8] ;  /* 0x0002a80001127983 */ /* 0x000ea40000300a00 */
[----:B--2---:R-:W-:Y:S02]  /*144d0*/  HMMA.16816.F32 R16, R4, R20, R16 ;  /* 0x000000140410723c */ /* 0x004fe40000001810 */
[----:B------:R-:W0:Y:S04]  /*144e0*/  LDSM.16.MT88.4 R20, [R0+0x180] ;  /* 0x000180000014783b */ /* 0x000e280000004200 */
[----:B0-----:R-:W-:-:S13]  /*144f0*/  STL.64 [R1+0x2b20], R22 ;  /* 0x002b201601007387 */ /* 0x001fda0000100a00 */
[----:B------:R-:W-:Y:S04]  /*14500*/  STL.64 [R1+0x320], R16 ;  /* 0x0003201001007387 */ /* 0x000fe80000100a00 */
[----:B------:R-:W-:Y:S04]  /*14510*/  STL.64 [R1+0x328], R18 ;  /* 0x0003281201007387 */ /* 0x000fe80000100a00 */
[----:B------:R0:W-:Y:S02]  /*14520*/  STL.64 [R1+0x2b18], R20 ;  /* 0x002b181401007387 */ /* 0x0001e40000100a00 */
[----:B0-----:R-:W-:-:S02]  /*14530*/  IMAD.MOV.U32 R20, RZ, RZ, R26 ;  /* 0x000000ffff147224 */ /* 0x001fc400078e001a */
[----:B------:R-:W-:-:S05]  /*14540*/  IMAD.MOV.U32 R21, RZ, RZ, R2 ;  /* 0x000000ffff157224 */ /* 0x000fca00078e0002 */
[----:B------:R0:W-:Y:S04]  /*14550*/  STL.64 [R1+0x2bb8], R20 ;  /* 0x002bb81401007387 */ /* 0x0001e80000100a00 */
[----:B0-----:R-:W2:Y:S04]  /*14560*/  LDL.LU.64 R20, [R1+0x290] ;  /* 0x0002900001147983 */ /* 0x001ea80000300a00 */
[----:B------:R-:W2:Y:S04]  /*14570*/  LDL.LU.64 R22, [R1+0x298] ;  /* 0x0002980001167983 */ /* 0x000ea80000300a00 */
[----:B------:R-:W4:Y:S01]  /*14580*/  LDL R16, [R1+0x10] ;  /* 0x0000100001107983 */ /* 0x000f220000100800 */
[----:B------:R-:W-:Y:S01]  /*14590*/  IMAD.MOV.U32 R17, RZ, RZ, R29 ;  /* 0x000000ffff117224 */ /* 0x000fe200078e001d */
[----:B---3--:R-:W-:Y:S01]  /*145a0*/  HMMA.16816.F32 R12, R4, R24, R12 ;  /* 0x00000018040c723c */ /* 0x008fe2000000180c */
[----:B------:R-:W-:-:S03]  /*145b0*/  IMAD.MOV.U32 R2, RZ, RZ, R25 ;  /* 0x000000ffff027224 */ /* 0x000fc600078e0019 */
[----:B----4-:R0:W-:Y:S02]  /*145c0*/  STL.64 [R1+0x2bc0], R16 ;  /* 0x002bc01001007387 */ /* 0x0101e40000100a00 */
[----:B0-----:R-:W-:Y:S02]  /*145d0*/  IMAD.MOV.U32 R17, RZ, RZ, R3 ;  /* 0x000000ffff117224 */ /* 0x001fe400078e0003 */
[----:B------:R-:W-:Y:S02]  /*145e0*/  IMAD.MOV.U32 R3, RZ, RZ, R24 ;  /* 0x000000ffff037224 */ /* 0x000fe400078e0018 */
[----:B------:R-:W0:Y:S09]  /*145f0*/  LDSM.16.MT88.4 R24, [R0+0x200] ;  /* 0x000200000018783b */ /* 0x000e320000004200 */
[----:B------:R-:W-:Y:S04]  /*14600*/  STL.64 [R1+0x310], R12 ;  /* 0x0003100c01007387 */ /* 0x000fe80000100a00 */
[----:B------:R1:W-:Y:S04]  /*14610*/  STL.64 [R1+0x318], R14 ;  /* 0x0003180e01007387 */ /* 0x0003e80000100a00 */
[----:B-1----:R-:W3:Y:S04]  /*14620*/  LDL.LU.64 R14, [R1+0x2be0] ;  /* 0x002be000010e7983 */ /* 0x002ee80000300a00 */
[----:B------:R-:W3:Y:S04]  /*14630*/  LDL.LU.64 R12, [R1+0x2bd8] ;  /* 0x002bd800010c7983 */ /* 0x000ee80000300a00 */
[----:B0-----:R-:W-:Y:S04]  /*14640*/  STL.64 [R1+0x2aa0], R26 ;  /* 0x002aa01a01007387 */ /* 0x001fe80000100a00 */
[----:B------:R0:W-:Y:S04]  /*14650*/  STL.64 [R1+0x2a98], R24 ;  /* 0x002a981801007387 */ /* 0x0001e80000100a00 */
[----:B0-----:R-:W4:Y:S01]  /*14660*/  LDL.64 R24, [R1+0x50] ;  /* 0x0000500001187983 */ /* 0x001f220000100a00 */
[----:B--2---:R-:W-:Y:S01]  /*14670*/  HMMA.16816.F32 R4, R4, R8, R20 ;  /* 0x000000080404723c */ /* 0x004fe20000001814 */
[----:B------:R-:W-:-:S15]  /*14680*/  IMAD.MOV.U32 R16, RZ, RZ, R28 ;  /* 0x000000ffff107224 */ /* 0x000fde00078e001c */
[----:B------:R-:W-:-:S03]  /*14690*/  NOP ;  /* 0x0000000000007918 */ /* 0x000fc60000000000 */
[----:B------:R-:W-:Y:S01]  /*146a0*/  IMAD.MOV.U32 R28, RZ, RZ, R7 ;  /* 0x000000ffff1c7224 */ /* 0x000fe200078e0007 */
[----:B----4-:R0:W-:Y:S02]  /*146b0*/  STL.64 [R1+0x2b88], R24 ;  /* 0x002b881801007387 */ /* 0x0101e40000100a00 */
[----:B0-----:R-:W-:Y:S02]  /*146c0*/  IMAD.MOV.U32 R24, RZ, RZ, R11 ;  /* 0x000000ffff187224 */ /* 0x001fe400078e000b */
[----:B------:R-:W-:-:S05]  /*146d0*/  IMAD.MOV.U32 R25, RZ, RZ, R10 ;  /* 0x000000ffff197224 */ /* 0x000fca00078e000a */
[----:B------:R-:W-:Y:S04]  /*146e0*/  STL.64 [R1+0x2ba0], R24 ;  /* 0x002ba01801007387 */ /* 0x000fe80000100a00 */
[----:B------:R-:W-:Y:S04]  /*146f0*/  STL.64 [R1+0x2a0], R4 ;  /* 0x0002a00401007387 */ /* 0x000fe80000100a00 */
[----:B------:R-:W-:Y:S04]  /*14700*/  STL [R1+0x2a8], R6 ;  /* 0x0002a80601007387 */ /* 0x000fe80000100800 */
[----:B------:R-:W2:Y:S04]  /*14710*/  LDL.LU.64 R20, [R1+0x620] ;  /* 0x0006200001147983 */ /* 0x000ea80000300a00 */
[----:B------:R-:W4:Y:S04]  /*14720*/  LDL.LU.64 R22, [R1+0x628] ;  /* 0x0006280001167983 */ /* 0x000f280000300a00 */
[----:B------:R-:W0:Y:S04]  /*14730*/  LDSM.16.MT88.4 R4, [R0+0x280] ;  /* 0x000280000004783b */ /* 0x000e280000004200 */
[----:B----4-:R-:W-:Y:S04]  /*14740*/  STL.64 [R1+0x2bd0], R22 ;  /* 0x002bd01601007387 */ /* 0x010fe80000100a00 */
[----:B--2---:R1:W-:Y:S04]  /*14750*/  STL.64 [R1+0x2bc8], R20 ;  /* 0x002bc81401007387 */ /* 0x0043e80000100a00 */
[----:B-1----:R-:W3:Y:S04]  /*14760*/  LDL.LU.64 R20, [R1+0x650] ;  /* 0x0006500001147983 */ /* 0x002ee80000300a00 */
[----:B------:R-:W3:Y:S04]  /*14770*/  LDL.LU.64 R22, [R1+0x658] ;  /* 0x0006580001167983 */ /* 0x000ee80000300a00 */
[----:B------:R-:W2:Y:S04]  /*14780*/  LDL.LU.64 R8, [R1+0x5b0] ;  /* 0x0005b00001087983 */ /* 0x000ea80000300a00 */
[----:B------:R-:W2:Y:S04]  /*14790*/  LDL.LU.64 R10, [R1+0x5b8] ;  /* 0x0005b800010a7983 */ /* 0x000ea80000300a00 */
[----:B------:R-:W4:Y:S04]  /*147a0*/  LDL.LU.64 R24, [R1+0x550] ;  /* 0x0005500001187983 */ /* 0x000f280000300a00 */
[----:B------:R-:W4:Y:S04]  /*147b0*/  LDL.LU.64 R26, [R1+0x558] ;  /* 0x00055800011a7983 */ /* 0x000f280000300a00 */
[----:B------:R-:W-:Y:S04]  /*147c0*/  STL [R1+0x28c8], R28 ;  /* 0x0028c81c01007387 */ /* 0x000fe80000100800 */
[----:B0-----:R-:W-:Y:S04]  /*147d0*/  STL.64 [R1+0x2a38], R6 ;  /* 0x002a380601007387 */ /* 0x001fe80000100a00 */
[----:B------:R0:W-:Y:S04]  /*147e0*/  STL.64 [R1+0x2a30], R4 ;  /* 0x002a300401007387 */ /* 0x0001e80000100a00 */
[----:B0-----:R-:W2:Y:S04]  /*147f0*/  LDL.64 R4, [R1+0x70] ;  /* 0x0000700001047983 */ /* 0x001ea80000100a00 */
[----:B--2---:R0:W-:Y:S04]  /*14800*/  STL.64 [R1+0x2b80], R4 ;  /* 0x002b800401007387 */ /* 0x0041e80000100a00 */
[----:B0-----:R-:W2:Y:S04]  /*14810*/  LDL.LU.64 R4, [R1+0x530] ;  /* 0x0005300001047983 */ /* 0x001ea80000300a00 */
[----:B------:R-:W2:Y:S01]  /*14820*/  LDL.LU.64 R6, [R1+0x538] ;  /* 0x0005380001067983 */ /* 0x000ea20000300a00 */
[C---:B---3--:R-:W-:Y:S03]  /*14830*/  HMMA.16816.F32 R16, R12.reuse, R16, R20 ;  /* 0x000000100c10723c */ /* 0x048fe60000001814 */
[----:B--2---:R-:W-:Y:S04]  /*14840*/  STL.64 [R1+0x2b98], R6 ;  /* 0x002b980601007387 */ /* 0x004fe80000100a00 */
[----:B------:R0:W-:Y:S04]  /*14850*/  STL.64 [R1+0x2b90], R4 ;  /* 0x002b900401007387 */ /* 0x0001e80000100a00 */
[----:B0-----:R-:W2:Y:S04]  /*14860*/  LDL.LU.64 R4, [R1+0x540] ;  /* 0x0005400001047983 */ /* 0x001ea80000300a00 */
[----:B------:R-:W2:Y:S04]  /*14870*/  LDL.LU.64 R6, [R1+0x548] ;  /* 0x0005480001067983 */ /* 0x000ea80000300a00 */
[----:B------:R-:W3:Y:S04]  /*14880*/  LDL.LU.64 R22, [R1+0x2bd0] ;  /* 0x002bd00001167983 */ /* 0x000ee80000300a00 */
[----:B------:R-:W3:Y:S04]  /*14890*/  LDL.LU.64 R20, [R1+0x2bc8] ;  /* 0x002bc80001147983 */ /* 0x000ee80000300a00 */
[----:B------:R0:W-:Y:S04]  /*148a0*/  STL.64 [R1+0x290], R16 ;  /* 0x0002901001007387 */ /* 0x0001e80000100a00 */
[----:B------:R3:W-:Y:S04]  /*148b0*/  STL.64 [R1+0x298], R18 ;  /* 0x0002981201007387 */ /* 0x0007e80000100a00 */
[----:B0-----:R-:W3:Y:S02]  /*148c0*/  LDL.LU.64 R16, [R1+0x2bc0] ;  /* 0x002bc00001107983 */ /* 0x001ee40000300a00 */
[----:B---3--:R-:W-:Y:S02]  /*148d0*/  HMMA.16816.F32 R16, R12, R16, R20 ;  /* 0x000000100c10723c */ /* 0x008fe40000001814 */
[----:B------:R-:W3:-:S15]  /*148e0*/  LDL.LU.64 R20, [R1+0x2bb8] ;  /* 0x002bb80001147983 */ /* 0x000ede0000300a00 */
[----:B------:R-:W-:Y:S02]  /*148f0*/  NOP ;  /* 0x0000000000007918 */ /* 0x000fe40000000000 */
[----:B------:R0:W-:Y:S04]  /*14900*/  STL.64 [R1+0x280], R16 ;  /* 0x0002801001007387 */ /* 0x0001e80000100a00 */
[----:B------:R1:W-:Y:S01]  /*14910*/  STL [R1+0x288], R18 ;  /* 0x0002881201007387 */ /* 0x0003e20000100800 */
[----:B------:R-:W-:-:S03]  /*14920*/  IMAD.MOV.U32 R28, RZ, RZ, R19 ;  /* 0x000000ffff1c7224 */ /* 0x000fc600078e0013 */
[----:B0-----:R-:W2:Y:S04]  /*14930*/  LDL.LU.64 R16, [R1+0x520] ;  /* 0x0005200001107983 */ /* 0x001ea80000300a00 */
[----:B-1----:R-:W2:Y:S01]  /*14940*/  LDL.LU.64 R18, [R1+0x528] ;  /* 0x0005280001127983 */ /* 0x002ea20000300a00 */
[----:B---3--:R-:W-:-:S15]  /*14950*/  HMMA.16816.F32 R8, R12, R20, R8 ;  /* 0x000000140c08723c */ /* 0x008fde0000001808 */
[----:B------:R-:W-:-:S04]  /*14960*/  NOP ;  /* 0x0000000000007918 */ /* 0x000fc80000000000 */
[----:B------:R-:W-:Y:S04]  /*14970*/  STL.64 [R1+0x270], R8 ;  /* 0x0002700801007387 */ /* 0x000fe80000100a00 */
[----:B------:R0:W-:Y:S04]  /*14980*/  STL.64 [R1+0x278], R10 ;  /* 0x0002780a01007387 */ /* 0x0001e80000100a00 */
[----:B0-----:R-:W3:Y:S04]  /*14990*/  LDL.LU.64 R10, [R1+0x2bb0] ;  /* 0x002bb000010a7983 */ /* 0x001ee80000300a00 */
[----:B------:R-:W4:Y:S04]  /*149a0*/  LDL.LU.64 R8, [R1+0x2ba8] ;  /* 0x002ba80001087983 */ /* 0x000f280000300a00 */
[----:B------:R-:W-:Y:S01]  /*149b0*/  STL.64 [R1+0x2b60], R20 ;  /* 0x002b601401007387 */ /* 0x000fe20000100a00 */
[----:B----4-:R-:W-:-:S15]  /*149c0*/  HMMA.16816.F32 R24, R12, R8, R24 ;  /* 0x000000080c18723c */ /* 0x010fde0000001818 */
[----:B------:R-:W-:-:S04]  /*149d0*/  NOP ;  /* 0x0000000000007918 */ /* 0x000fc80000000000 */
[----:B------:R0:W-:Y:S04]  /*149e0*/  STL.64 [R1+0x260], R24 ;  /* 0x0002601801007387 */ /* 0x0001e80000100a00 */
[----:B------:R-:W-:Y:S04]  /*149f0*/  STL.64 [R1+0x268], R26 ;  /* 0x0002681a01007387 */ /* 0x000fe80000100a00 */
[----:B0-----:R-:W2:Y:S04]  /*14a00*/  LDL.LU.64 R24, [R1+0x2ba0] ;  /* 0x002ba00001187983 */ /* 0x001ea80000300a00 */
[----:B---3--:R-:W-:Y:S04]  /*14a10*/  STL.64 [R1+0x2b58], R10 ;  /* 0x002b580a01007387 */ /* 0x008fe80000100a00 */
[----:B------:R0:W-:Y:S04]  /*14a20*/  STL.64 [R1+0x2b50], R8 ;  /* 0x002b500801007387 */ /* 0x0001e80000100a00 */
[----:B0-----:R-:W3:Y:S04]  /*14a30*/  LDL.LU.64 R8, [R1+0x4f0] ;  /* 0x0004f00001087983 */ /* 0x001ee80000300a00 */
[----:B------:R-:W3:Y:S01]  /*14a40*/  LDL.LU.64 R10, [R1+0x4f8] ;  /* 0x0004f800010a7983 */ /* 0x000ee20000300a00 */
[----:B--2---:R-:W-:Y:S03]  /*14a50*/  HMMA.16816.F32 R24, R12, R24, R4 ;  /* 0x000000180c18723c */ /* 0x004fe60000001804 */
[----:B------:R-:W2:Y:S04]  /*14a60*/  LDL.LU.64 R6, [R1+0x2b98] ;  /* 0x002b980001067983 */ /* 0x000ea80000300a00 */
[----:B------:R-:W2:-:S12]  /*14a70*/  LDL.LU.64 R4, [R1+0x2b90] ;  /* 0x002b900001047983 */ /* 0x000e980000300a00 */
[----:B------:R0:W-:Y:S04]  /*14a80*/  STL.64 [R1+0x250], R24 ;  /* 0x0002501801007387 */ /* 0x0001e80000100a00 */
[----:B------:R-:W-:Y:S04]  /*14a90*/  STL.64 [R1+0x258], R26 ;  /* 0x0002581a01007387 */ /* 0x000fe80000100a00 */
[----:B0-----:R-:W2:Y:S02]  /*14aa0*/  LDL.LU.64 R24, [R1+0x2b88] ;  /* 0x002b880001187983 */ /* 0x001ea40000300a00 */
[----:B--2---:R-:W-:-:S15]  /*14ab0*/  HMMA.16816.F32 R4, R12, R24, R4 ;  /* 0x000000180c04723c */ /* 0x004fde0000001804 */
[----:B------:R-:W-:-:S04]  /*14ac0*/  NOP ;  /* 0x0000000000007918 */ /* 0x000fc80000000000 */
[----:B------:R0:W-:Y:S04]  /*14ad0*/  STL.64 [R1+0x240], R4 ;  /* 0x0002400401007387 */ /* 0x0001e80000100a00 */
[----:B------:R-:W-:Y:S04]  /*14ae0*/  STL.64 [R1+0x248], R6 ;  /* 0x0002480601007387 */ /* 0x000fe80000100a00 */
[----:B0-----:R-:W3:Y:S04]  /*14af0*/  LDL.LU.64 R4, [R1+0x2b80] ;  /* 0x002b800001047983 */ /* 0x001ee80000300a00 */
[----:B------:R0:W-:Y:S04]  /*14b00*/  STL.64 [R1+0x2b30], R24 ;  /* 0x002b301801007387 */ /* 0x0001e80000100a00 */
[----:B0-----:R-:W2:Y:S01]  /*14b10*/  LDL.64 R24, [R1+0x30] ;  /* 0x0000300001187983 */ /* 0x001ea20000100a00 */
[----:B------:R-:W-:-:S02]  /*14b20*/  IMAD.MOV.U32 R20, RZ, RZ, R3 ;  /* 0x000000ffff147224 */ /* 0x000fc400078e0003 */
[----:B------:R-:W-:-:S07]  /*14b30*/  IMAD.MOV.U32 R21, RZ, RZ, R2 ;  /* 0x000000ffff157224 */ /* 0x000fce00078e0002 */
[C---:B------:R-:W-:Y:S08]  /*14b40*/  HMMA.16816.F32 R20, R12.reuse, R20, R16 ;  /* 0x000000140c14723c */ /* 0x040ff00000001810 */
[----:B---3--:R-:W-:Y:S01]  /*14b50*/  HMMA.16816.F32 R12, R12, R4, R8 ;  /* 0x000000040c0c723c */ /* 0x008fe20000001808 */
[----:B--2---:R0:W-:Y:S04]  /*14b60*/  STL.64 [R1+0x2b68], R24 ;  /* 0x002b681801007387 */ /* 0x0041e80000100a00 */
[----:B0-----:R-:W2:Y:S04]  /*14b70*/  LDL.LU.64 R24, [R1+0x640] ;  /* 0x0006400001187983 */ /* 0x001ea80000300a00 */
[----:B------:R-:W2:Y:S04]  /*14b80*/  LDL.LU.64 R26, [R1+0x648] ;  /* 0x00064800011a7983 */ /* 0x000ea80000300a00 */
[----:B------:R-:W2:Y:S04]  /*14b90*/  LDL.LU.64 R18, [R1+0x2b78] ;  /* 0x002b780001127983 */ /* 0x000ea80000300a00 */
[----:B------:R-:W2:Y:S04]  /*14ba0*/  LDL.LU.64 R16, [R1+0x2b70] ;  /* 0x002b700001107983 */ /* 0x000ea80000300a00 */
[----:B------:R0:W-:Y:S04]  /*14bb0*/  STL.64 [R1+0x230], R20 ;  /* 0x0002301401007387 */ /* 0x0001e80000100a00 */
[----:B------:R1:W-:Y:S04]  /*14bc0*/  STL.64 [R1+0x238], R22 ;  /* 0x0002381601007387 */ /* 0x0003e80000100a00 */
[----:B0-----:R-:W3:Y:S04]  /*14bd0*/  LDL.LU.64 R20, [R1+0x600] ;  /* 0x0006000001147983 */ /* 0x001ee80000300a00 */
[----:B-1----:R-:W3:Y:S04]  /*14be0*/  LDL.LU.64 R22, [R1+0x608] ;  /* 0x0006080001167983 */ /* 0x002ee80000300a00 */
[----:B------:R-:W4:Y:S04]  /*14bf0*/  LDL.LU.64 R8, [R1+0x5a0] ;  /* 0x0005a00001087983 */ /* 0x000f280000300a00 */
[----:B------:R-:W4:Y:S04]  /*14c00*/  LDL.LU.64 R10, [R1+0x5a8] ;  /* 0x0005a800010a7983 */ /* 0x000f280000300a00 */
[----:B------:R0:W-:Y:S04]  /*14c10*/  STL.64 [R1+0x100], R12 ;  /* 0x0001000c01007387 */ /* 0x0001e80000100a00 */
[----:B------:R-:W-:Y:S04]  /*14c20*/  STL.64 [R1+0x108], R14 ;  /* 0x0001080e01007387 */ /* 0x000fe80000100a00 */
[----:B------:R1:W-:Y:S04]  /*14c30*/  STL.64 [R1+0x2b28], R4 ;  /* 0x002b280401007387 */ /* 0x0003e80000100a00 */
[----:B0-----:R-:W2:Y:S04]  /*14c40*/  LDL.64 R12, [R1+0x60] ;  /* 0x00006000010c7983 */ /* 0x001ea80000100a00 */
[----:B-1----:R-:W3:Y:S04]  /*14c50*/  LDL.64 R4, [R1+0x10] ;  /* 0x0000100001047983 */ /* 0x002ee80000100a00 */
[----:B--2---:R0:W-:Y:S04]  /*14c60*/  STL.64 [R1+0x2b38], R12 ;  /* 0x002b380c01007387 */ /* 0x0041e80000100a00 */
[----:B0-----:R-:W2:Y:S02]  /*14c70*/  LDL.64 R12, [R1+0x20] ;  /* 0x00002000010c7983 */ /* 0x001ea40000100a00 */
[----:B--2---:R-:W-:Y:S01]  /*14c80*/  HMMA.16816.F32 R24, R16, R12, R24 ;  /* 0x0000000c1018723c */ /* 0x004fe20000001818 */
[----:B------:R-:W-:-:S02]  /*14c90*/  IMAD.MOV.U32 R3, RZ, RZ, R12 ;  /* 0x000000ffff037224 */ /* 0x000fc400078e000c */
[----:B------:R-:W-:-:S15]  /*14ca0*/  IMAD.MOV.U32 R2, RZ, RZ, R13 ;  /* 0x000000ffff027224 */ /* 0x000fde00078e000d */
[----:B------:R-:W-:Y:S01]  /*14cb0*/  NOP ;  /* 0x0000000000007918 */ /* 0x000fe20000000000 */
[----:B------:R0:W-:Y:S04]  /*14cc0*/  STL.64 [R1+0xf0], R24 ;  /* 0x0000f01801007387 */ /* 0x0001e80000100a00 */
[----:B------:R-:W-:Y:S04]  /*14cd0*/  STL.64 [R1+0xf8], R26 ;  /* 0x0000f81a01007387 */ /* 0x000fe80000100a00 */
[----:B0-----:R-:W2:Y:S04]  /*14ce0*/  LDL.LU.64 R24, [R1+0x2b68] ;  /* 0x002b680001187983 */ /* 0x001ea80000300a00 */
[----:B------:R-:W2:Y:S04]  /*14cf0*/  LDL.LU.64 R12, [R1+0x220] ;  /* 0x00022000010c7983 */ /* 0x000ea80000300a00 */
[----:B------:R-:W2:Y:S01]  /*14d00*/  LDL.LU.64 R14, [R1+0x228] ;  /* 0x00022800010e7983 */ /* 0x000ea20000300a00 */
[----:B---3--:R-:W-:Y:S03]  /*14d10*/  HMMA.16816.F32 R20, R16, R4, R20 ;  /* 0x000000041014723c */ /* 0x008fe60000001814 */
[----:B--2---:R-:W-:Y:S04]  /*14d20*/  STL.64 [R1+0x2b48], R14 ;  /* 0x002b480e01007387 */ /* 0x004fe80000100a00 */
[----:B------:R0:W-:Y:S04]  /*14d30*/  STL.64 [R1+0x2b40], R12 ;  /* 0x002b400c01007387 */ /* 0x0001e80000100a00 */
[----:B0-----:R-:W2:Y:S04]  /*14d40*/  LDL.LU.64 R12, [R1+0x4e0] ;  /* 0x0004e000010c7983 */ /* 0x001ea80000300a00 */
[----:B------:R-:W2:Y:S04]  /*14d50*/  LDL.LU.64 R14, [R1+0x4e8] ;  /* 0x0004e800010e7983 */ /* 0x000ea80000300a00 */
[----:B------:R0:W-:Y:S04]  /*14d60*/  STL.64 [R1+0xe0], R20 ;  /* 0x0000e01401007387 */ /* 0x0001e80000100a00 */
[----:B------:R4:W-:Y:S04]  /*14d70*/  STL.64 [R1+0xe8], R22 ;  /* 0x0000e81601007387 */ /* 0x0009e80000100a00 */
[----:B0-----:R-:W4:Y:S01]  /*14d80*/  LDL.LU.64 R20, [R1+0x2b60] ;  /* 0x002b600001147983 */ /* 0x001f220000300a00 */
[----:B------:R-:W-:-:S02]  /*14d90*/  IMAD.MOV.U32 R27, RZ, RZ, R4 ;  /* 0x000000ffff1b7224 */ /* 0x000fc400078e0004 */
[----:B------:R-:W-:Y:S02]  /*14da0*/  IMAD.MOV.U32 R26, RZ, RZ, R5 ;  /* 0x000000ffff1a7224 */ /* 0x000fe400078e0005 */
[----:B------:R-:W3:Y:S04]  /*14db0*/  LDL.LU.64 R4, [R1+0x4d0] ;  /* 0x0004d00001047983 */ /* 0x000ee80000300a00 */
[----:B------:R-:W3:Y:S01]  /*14dc0*/  LDL.LU.64 R6, [R1+0x4d8] ;  /* 0x0004d80001067983 */ /* 0x000ee20000300a00 */
[----:B----4-:R-:W-:Y:S03]  /*14dd0*/  HMMA.16816.F32 R20, R16, R20, R8 ;  /* 0x000000141014723c */ /* 0x010fe60000001808 */
[----:B------:R-:W4:Y:S04]  /*14de0*/  LDL.LU.64 R10, [R1+0x2b58] ;  /* 0x002b5800010a7983 */ /* 0x000f280000300a00 */
[----:B------:R-:W2:-:S12]  /*14df0*/  LDL.LU.64 R8, [R1+0x2b50] ;  /* 0x002b500001087983 */ /* 0x000e980000300a00 */
[----:B------:R0:W-:Y:S04]  /*14e00*/  STL.64 [R1+0xd0], R20 ;  /* 0x0000d01401007387 */ /* 0x0001e80000100a00 */
[----:B------:R1:W-:Y:S04]  /*14e10*/  STL.64 [R1+0xd8], R22 ;  /* 0x0000d81601007387 */ /* 0x0003e80000100a00 */
[----:B0-----:R-:W3:Y:S04]  /*14e20*/  LDL.LU.64 R20, [R1+0x4c0] ;  /* 0x0004c00001147983 */ /* 0x001ee80000300a00 */
[----:B-1----:R-:W3:Y:S01]  /*14e30*/  LDL.LU.64 R22, [R1+0x4c8] ;  /* 0x0004c80001167983 */ /* 0x002ee20000300a00 */
[----:B--2---:R-:W-:-:S15]  /*14e40*/  HMMA.16816.F32 R12, R16, R8, R12 ;  /* 0x00000008100c723c */ /* 0x004fde000000180c */
[----:B------:R-:W-:-:S04]  /*14e50*/  NOP ;  /* 0x0000000000007918 */ /* 0x000fc80000000000 */
[----:B------:R-:W-:Y:S04]  /*14e60*/  STL.64 [R1+0xc0], R12 ;  /* 0x0000c00c01007387 */ /* 0x000fe80000100a00 */
[----:B------:R0:W-:Y:S04]  /*14e70*/  STL.64 [R1+0xc8], R14 ;  /* 0x0000c80e01007387 */ /* 0x0001e80000100a00 */
[----:B0-----:R-:W2:Y:S04]  /*14e80*/  LDL.LU.64 R14, [R1+0x2b48] ;  /* 0x002b4800010e7983 */ /* 0x001ea80000300a00 */
[----:B------:R-:W2:Y:S04]  /*14e90*/  LDL.LU.64 R12, [R1+0x2b40] ;  /* 0x002b4000010c7983 */ /* 0x000ea80000300a00 */
[----:B----4-:R-:W-:Y:S04]  /*14ea0*/  STL.64 [R1+0x2ad0], R10 ;  /* 0x002ad00a01007387 */ /* 0x010fe80000100a00 */
[----:B------:R0:W-:Y:S04]  /*14eb0*/  STL.64 [R1+0x2ac8], R8 ;  /* 0x002ac80801007387 */ /* 0x0001e80000100a00 */
[----:B0-----:R-:W4:Y:S01]  /*14ec0*/  LDL.64 R8, [R1] ;  /* 0x0000000001087983 */ /* 0x001f220000100a00 */
[----:B--2---:R-:W-:Y:S03]  /*14ed0*/  HMMA.16816.F32 R12, R16, R24, R12 ;  /* 0x00000018100c723c */ /* 0x004fe6000000180c */
[----:B----4-:R0:W-:Y:S02]  /*14ee0*/  STL.64 [R1+0x2ae8], R8 ;  /* 0x002ae80801007387 */ /* 0x0101e40000100a00 */
[----:B0-----:R-:W-:-:S02]  /*14ef0*/  IMAD.MOV.U32 R8, RZ, RZ, R27 ;  /* 0x000000ffff087224 */ /* 0x001fc400078e001b */
[----:B------:R-:W-:-:S05]  /*14f00*/  IMAD.MOV.U32 R9, RZ, RZ, R26 ;  /* 0x000000ffff097224 */ /* 0x000fca00078e001a */
[----:B------:R0:W-:Y:S07]  /*14f10*/  STL.64 [R1+0x2b00], R8 ;  /* 0x002b000801007387 */ /* 0x0001ee0000100a00 */
[----:B------:R1:W-:Y:S04]  /*14f20*/  STL.64 [R1+0x220], R12 ;  /* 0x0002200c01007387 */ /* 0x0003e80000100a00 */
[----:B------:R-:W-:Y:S01]  /*14f30*/  STL.64 [R1+0x228], R14 ;  /* 0x0002280e01007387 */ /* 0x000fe20000100a00 */
[----:B0-----:R-:W-:-:S02]  /*14f40*/  IMAD.MOV.U32 R8, RZ, RZ, R3 ;  /* 0x000000ffff087224 */ /* 0x001fc400078e0003 */
[----:B------:R-:W-:Y:S01]  /*14f50*/  IMAD.MOV.U32 R9, RZ, RZ, R2 ;  /* 0x000000ffff097224 */ /* 0x000fe200078e0002 */
[----:B-1----:R-:W3:Y:S01]  /*14f60*/  LDL.LU.64 R12, [R1+0x2b38] ;  /* 0x002b3800010c7983 */ /* 0x002ee20000300a00 */
[----:B------:R-:W-:Y:S02]  /*14f70*/  IMAD.MOV.U32 R3, RZ, RZ, R24 ;  /* 0x000000ffff037224 */ /* 0x000fe400078e0018 */
[----:B------:R-:W-:Y:S02]  /*14f80*/  IMAD.MOV.U32 R2, RZ, RZ, R25 ;  /* 0x000000ffff027224 */ /* 0x000fe400078e0019 */
[----:B------:R-:W2:Y:S01]  /*14f90*/  LDL.LU.64 R24, [R1+0x2b30] ;  /* 0x002b300001187983 */ /* 0x000ea20000300a00 */
[C---:B---3--:R-:W-:Y:S08]  /*14fa0*/  HMMA.16816.F32 R20, R16.reuse, R12, R20 ;  /* 0x0000000c1014723c */ /* 0x048ff00000001814 */
[----:B--2---:R-:W-:-:S15]  /*14fb0*/  HMMA.16816.F32 R4, R16, R24, R4 ;  /* 0x000000181004723c */ /* 0x004fde0000001804 */
[----:B------:R-:W-:-:S04]  /*14fc0*/  NOP ;  /* 0x0000000000007918 */ /* 0x000fc80000000000 */
[----:B------:R0:W-:Y:S04]  /*14fd0*/  STL.64 [R1+0x300], R4 ;  /* 0x0003000401007387 */ /* 0x0001e80000100a00 */
[----:B------:R1:W-:Y:S01]  /*14fe0*/  STL.64 [R1+0x308], R6 ;  /* 0x0003080601007387 */ /* 0x0003e20000100a00 */
[----:B------:R-:W-:-:S03]  /*14ff0*/  IMAD.MOV.U32 R29, RZ, RZ, R23 ;  /* 0x000000ffff1d7224 */ /* 0x000fc600078e0017 */
[----:B0-----:R-:W2:Y:S04]  /*15000*/  LDL.LU.64 R4, [R1+0x2b28] ;  /* 0x002b280001047983 */ /* 0x001ea80000300a00 */
[----:B------:R0:W-:Y:S01]  /*15010*/  STL.64 [R1+0x400], R20 ;  /* 0x0004001401007387 */ /* 0x0001e20000100a00 */
[----:B-1----:R-:W-:Y:S02]  /*15020*/  IMAD.MOV.U32 R7, RZ, RZ, R24 ;  /* 0x000000ffff077224 */ /* 0x002fe400078e0018 */
[----:B------:R-:W-:Y:S01]  /*15030*/  IMAD.MOV.U32 R6, RZ, RZ, R25 ;  /* 0x000000ffff067224 */ /* 0x000fe200078e0019 */
[----:B------:R1:W-:Y:S04]  /*15040*/  STL [R1+0x408], R22 ;  /* 0x0004081601007387 */ /* 0x0003e80000100800 */
[----:B0-----:R-:W2:Y:S04]  /*15050*/  LDL.LU.64 R20, [R1+0x470] ;  /* 0x0004700001147983 */ /* 0x001ea80000300a00 */
[----:B-1----:R-:W2:Y:S04]  /*15060*/  LDL.LU.64 R22, [R1+0x478] ;  /* 0x0004780001167983 */ /* 0x002ea80000300a00 */
[----:B------:R0:W-:Y:S02]  /*15070*/  STL.64 [R1+0x2aa8], R12 ;  /* 0x002aa80c01007387 */ /* 0x0001e40000100a00 */
[----:B0-----:R-:W-:-:S02]  /*15080*/  IMAD.MOV.U32 R12, RZ, RZ, R7 ;  /* 0x000000ffff0c7224 */ /* 0x001fc400078e0007 */
[----:B------:R-:W-:-:S05]  /*15090*/  IMAD.MOV.U32 R13, RZ, RZ, R6 ;  /* 0x000000ffff0d7224 */ /* 0x000fca00078e0006 */
[----:B------:R0:W-:Y:S04]  /*150a0*/  STL.64 [R1+0x2ac0], R12 ;  /* 0x002ac00c01007387 */ /* 0x0001e80000100a00 */
[----:B0-----:R-:W3:Y:S04]  /*150b0*/  LDL.LU.64 R12, [R1+0x3e0] ;  /* 0x0003e000010c7983 */ /* 0x001ee80000300a00 */
[----:B------:R-:W4:Y:S04]  /*150c0*/  LDL.LU.64 R14, [R1+0x3e8] ;  /* 0x0003e800010e7983 */ /* 0x000f280000300a00 */
[----:B----4-:R-:W-:Y:S04]  /*150d0*/  STL.64 [R1+0x2ae0], R14 ;  /* 0x002ae00e01007387 */ /* 0x010fe80000100a00 */
[----:B---3--:R0:W-:Y:S04]  /*150e0*/  STL.64 [R1+0x2ad8], R12 ;  /* 0x002ad80c01007387 */ /* 0x0081e80000100a00 */
[----:B0-----:R-:W3:Y:S04]  /*150f0*/  LDL.LU.64 R12, [R1+0x440] ;  /* 0x00044000010c7983 */ /* 0x001ee80000300a00 */
[----:B------:R-:W4:Y:S04]  /*15100*/  LDL.LU.64 R14, [R1+0x448] ;  /* 0x00044800010e7983 */ /* 0x000f280000300a00 */
[----:B----4-:R-:W-:Y:S04]  /*15110*/  STL.64 [R1+0x2af8], R14 ;  /* 0x002af80e01007387 */ /* 0x010fe80000100a00 */
[----:B---3--:R0:W-:Y:S04]  /*15120*/  STL.64 [R1+0x2af0], R12 ;  /* 0x002af00c01007387 */ /* 0x0081e80000100a00 */
[----:B0-----:R-:W3:Y:S04]  /*15130*/  LDL.LU.64 R12, [R1+0x450] ;  /* 0x00045000010c7983 */ /* 0x001ee80000300a00 */
[----:B------:R-:W4:Y:S01]  /*15140*/  LDL.LU.64 R14, [R1+0x458] ;  /* 0x00045800010e7983 */ /* 0x000f220000300a00 */
[----:B--2---:R-:W-:Y:S03]  /*15150*/  HMMA.16816.F32 R16, R16, R4, R20 ;  /* 0x000000041010723c */ /* 0x004fe60000001814 */
[----:B----4-:R-:W-:Y:S04]  /*15160*/  STL.64 [R1+0x2b10], R14 ;  /* 0x002b100e01007387 */ /* 0x010fe80000100a00 */
[----:B---3--:R0:W-:Y:S04]  /*15170*/  STL.64 [R1+0x2b08], R12 ;  /* 0x002b080c01007387 */ /* 0x0081e80000100a00 */
[----:B0-----:R-:W2:Y:S04]  /*15180*/  LDL.LU.64 R12, [R1+0x460] ;  /* 0x00046000010c7983 */ /* 0x001ea80000300a00 */
[----:B------:R-:W2:Y:S04]  /*15190*/  LDL.LU.64 R14, [R1+0x468] ;  /* 0x00046800010e7983 */ /* 0x000ea80000300a00 */
[----:B------:R-:W3:Y:S04]  /*151a0*/  LDL.LU.64 R24, [R1+0x3d0] ;  /* 0x0003d00001187983 */ /* 0x000ee80000300a00 */
[----:B------:R-:W3:Y:S04]  /*151b0*/  LDL.LU.64 R26, [R1+0x3d8] ;  /* 0x0003d800011a7983 */ /* 0x000ee80000300a00 */
[----:B------:R-:W-:Y:S04]  /*151c0*/  STL [R1+0x2830], R29 ;  /* 0x0028301d01007387 */ /* 0x000fe80000100800 */
[----:B------:R-:W2:Y:S04]  /*151d0*/  LDL.LU.64 R22, [R1+0x2b20] ;  /* 0x002b200001167983 */ /* 0x000ea80000300a00 */
[----:B------:R-:W2:Y:S04]  /*151e0*/  LDL.LU.64 R20, [R1+0x2b18] ;  /* 0x002b180001147983 */ /* 0x000ea80000300a00 */
[----:B------:R-:W-:Y:S04]  /*151f0*/  STL.64 [R1+0x3f0], R16 ;  /* 0x0003f01001007387 */ /* 0x000fe80000100a00 */
[----:B------:R-:W-:Y:S01]  /*15200*/  STL.64 [R1+0x3f8], R18 ;  /* 0x0003f81201007387 */ /* 0x000fe20000100a00 */
[----:B--2---:R-:W-:Y:S03]  /*15210*/  HMMA.16816.F32 R8, R20, R8, R12 ;  /* 0x000000081408723c */ /* 0x004fe6000000180c */
[----:B------:R-:W2:Y:S04]  /*15220*/  LDL.LU.64 R14, [R1+0x2b10] ;  /* 0x002b1000010e7983 */ /* 0x000ea80000300a00 */
[----:B------:R-:W2:-:S12]  /*15230*/  LDL.LU.64 R12, [R1+0x2b08] ;  /* 0x002b0800010c7983 */ /* 0x000e980000300a00 */
[----:B------:R0:W-:Y:S04]  /*15240*/  STL.64 [R1+0x470], R8 ;  /* 0x0004700801007387 */ /* 0x0001e80000100a00 */
[----:B------:R2:W-:Y:S04]  /*15250*/  STL.64 [R1+0x478], R10 ;  /* 0x0004780a01007387 */ /* 0x0005e80000100a00 */
[----:B0-----:R-:W2:Y:S02]  /*15260*/  LDL.LU.64 R8, [R1+0x2b00] ;  /* 0x002b000001087983 */ /* 0x001ea40000300a00 */
[----:B--2---:R-:W-:Y:S02]  /*15270*/  HMMA.16816.F32 R8, R20, R8, R12 ;  /* 0x000000081408723c */ /* 0x004fe4000000180c */
[----:B------:R-:W2:Y:S04]  /*15280*/  LDL.LU.64 R14, [R1+0x2af8] ;  /* 0x002af800010e7983 */ /* 0x000ea80000300a00 */
[----:B------:R-:W2:-:S13]  /*15290*/  LDL.LU.64 R12, [R1+0x2af0] ;  /* 0x002af000010c7983 */ /* 0x000e9a0000300a00 */
[----:B------:R0:W-:Y:S04]  /*152a0*/  STL.64 [R1+0x460], R8 ;  /* 0x0004600801007387 */ /* 0x0001e80000100a00 */
[----:B------:R-:W-:Y:S04]  /*152b0*/  STL.64 [R1+0x468], R10 ;  /* 0x0004680a01007387 */ /* 0x000fe80000100a00 */
[----:B0-----:R-:W2:Y:S02]  /*152c0*/  LDL.LU.64 R8, [R1+0x2ae8] ;  /* 0x002ae80001087983 */ /* 0x001ea40000300a00 */
[----:B--2---:R-:W-:Y:S01]  /*152d0*/  HMMA.16816.F32 R12, R20, R8, R12 ;  /* 0x00000008140c723c */ /* 0x004fe2000000180c */
[----:B------:R-:W-:-:S02]  /*152e0*/  IMAD.MOV.U32 R7, RZ, RZ, R8 ;  /* 0x000000ffff077224 */ /* 0x000fc400078e0008 */
[----:B------:R-:W-:-:S15]  /*152f0*/  IMAD.MOV.U32 R6, RZ, RZ, R9 ;  /* 0x000000ffff067224 */ /* 0x000fde00078e0009 */
[----:B------:R-:W-:Y:S01]  /*15300*/  NOP ;  /* 0x0000000000007918 */ /* 0x000fe20000000000 */
[----:B------:R-:W-:Y:S04]  /*15310*/  STL.64 [R1+0x450], R12 ;  /* 0x0004500c01007387 */ /* 0x000fe80000100a00 */
[----:B------:R0:W-:Y:S04]  /*15320*/  STL.64 [R1+0x458], R14 ;  /* 0x0004580e01007387 */ /* 0x0001e80000100a00 */
[----:B0-----:R-:W2:Y:S04]  /*15330*/  LDL.LU.64 R14, [R1+0x2ae0] ;  /* 0x002ae000010e7983 */ /* 0x001ea80000300a00 */
[----:B------:R-:W2:Y:S04]  /*15340*/  LDL.LU.64 R12, [R1+0x2ad8] ;  /* 0x002ad800010c7983 */ /* 0x000ea80000300a00 */
[----:B------:R-:W4:Y:S04]  /*15350*/  LDL.LU.64 R10, [R1+0x2ad0] ;  /* 0x002ad000010a7983 */ /* 0x000f280000300a00 */
[----:B------:R-:W2:Y:S04]  /*15360*/  LDL.LU.64 R8, [R1+0x2ac8] ;  /* 0x002ac80001087983 */ /* 0x000ea80000300a00 */
[----:B------:R-:W-:Y:S04]  /*15370*/  STL.64 [R1+0x2ab8], R6 ;  /* 0x002ab80601007387 */ /* 0x000fe80000100a00 */
[----:B------:R0:W-:Y:S04]  /*15380*/  STL.64 [R1+0x2ab0], R4 ;  /* 0x002ab00401007387 */ /* 0x0001e80000100a00 */
[----:B0-----:R-:W3:Y:S04]  /*15390*/  LDL.LU.64 R4, [R1+0x2f0] ;  /* 0x0002f00001047983 */ /* 0x001ee80000300a00 */
[----:B------:R-:W3:Y:S01]  /*153a0*/  LDL.LU.64 R6, [R1+0x2f8] ;  /* 0x0002f80001067983 */ /* 0x000ee20000300a00 */
[----:B--2---:R-:W-:-:S15]  /*153b0*/  HMMA.16816.F32 R12, R20, R8, R12 ;  /* 0x00000008140c723c */ /* 0x004fde000000180c */
[----:B------:R-:W-:-:S04]  /*153c0*/  NOP ;  /* 0x0000000000007918 */ /* 0x000fc80000000000 */
[----:B------:R0:W-:Y:S04]  /*153d0*/  STL.64 [R1+0x440], R12 ;  /* 0x0004400c01007387 */ /* 0x0001e80000100a00 */
[----:B------:R-:W-:Y:S04]  /*153e0*/  STL.64 [R1+0x448], R14 ;  /* 0x0004480e01007387 */ /* 0x000fe80000100a00 */
[----:B0-----:R-:W2:Y:S01]  /*153f0*/  LDL.LU.64 R12, [R1+0x2ac0] ;  /* 0x002ac000010c7983 */ /* 0x001ea20000300a00 */
[----:B------:R-:W-:Y:S02]  /*15400*/  IMAD.MOV.U32 R16, RZ, RZ, R3 ;  /* 0x000000ffff107224 */ /* 0x000fe400078e0003 */
[----:B------:R-:W-:-:S07]  /*15410*/  IMAD.MOV.U32 R17, RZ, RZ, R2 ;  /* 0x000000ffff117224 */ /* 0x000fce00078e0002 */
[C---:B---3--:R-:W-:Y:S01]  /*15420*/  HMMA.16816.F32 R24, R20.reuse, R16, R24 ;  /* 0x000000101418723c */ /* 0x048fe20000001818 */
[----:B----4-:R-:W-:Y:S04]  /*15430*/  STL.64 [R1+0x2a80], R10 ;  /* 0x002a800a01007387 */ /* 0x010fe80000100a00 */
[----:B------:R0:W-:Y:S04]  /*15440*/  STL.64 [R1+0x2a78], R8 ;  /* 0x002a780801007387 */ /* 0x0001e80000100a00 */
[----:B0-----:R-:W3:Y:S10]  /*15450*/  LDL.64 R8, [R1+0x20] ;  /* 0x0000200001087983 */ /* 0x001ef40000100a00 */
[----:B------:R0:W-:Y:S04]  /*15460*/  STL.64 [R1+0x430], R24 ;  /* 0x0004301801007387 */ /* 0x0001e80000100a00 */
[----:B------:R1:W-:Y:S04]  /*15470*/  STL.64 [R1+0x438], R26 ;  /* 0x0004381a01007387 */ /* 0x0003e80000100a00 */
[----:B0-----:R-:W4:Y:S04]  /*15480*/  LDL.LU.64 R24, [R1+0x210] ;  /* 0x0002100001187983 */ /* 0x001f280000300a00 */
[----:B-1----:R-:W4:Y:S04]  /*15490*/  LDL.LU.64 R26, [R1+0x218] ;  /* 0x00021800011a7983 */ /* 0x002f280000300a00 */
[----:B------:R0:W-:Y:S04]  /*154a0*/  STL.64 [R1+0x2a70], R16 ;  /* 0x002a701001007387 */ /* 0x0001e80000100a00 */
[----:B0-----:R-:W3:Y:S04]  /*154b0*/  LDL.LU.64 R16, [R1+0x2e0] ;  /* 0x0002e00001107983 */ /* 0x001ee80000300a00 */
[----:B------:R-:W3:Y:S01]  /*154c0*/  LDL.LU.64 R18, [R1+0x2e8] ;  /* 0x0002e80001127983 */ /* 0x000ee20000300a00 */
[----:B--2---:R-:W-:Y:S03]  /*154d0*/  HMMA.16816.F32 R12, R20, R12, R4 ;  /* 0x0000000c140c723c */ /* 0x004fe60000001804 */
[----:B------:R-:W2:Y:S04]  /*154e0*/  LDL.LU.64 R6, [R1+0x2ab8] ;  /* 0x002ab80001067983 */ /* 0x000ea80000300a00 */
[----:B------:R-:W4:-:S12]  /*154f0*/  LDL.LU.64 R4, [R1+0x2ab0] ;  /* 0x002ab00001047983 */ /* 0x000f180000300a00 */
[----:B------:R0:W-:Y:S04]  /*15500*/  STL.64 [R1+0x420], R12 ;  /* 0x0004200c01007387 */ /* 0x0001e80000100a00 */
[----:B------:R-:W-:Y:S04]  /*15510*/  STL.64 [R1+0x428], R14 ;  /* 0x0004280e01007387 */ /* 0x000fe80000100a00 */
[----:B0-----:R-:W3:Y:S02]  /*15520*/  LDL.LU.64 R12, [R1+0x2aa8] ;  /* 0x002aa800010c7983 */ /* 0x001ee40000300a00 */
[----:B---3--:R-:W-:-:S15]  /*15530*/  HMMA.16816.F32 R16, R20, R12, R16 ;  /* 0x0000000c1410723c */ /* 0x008fde0000001810 */
[----:B------:R-:W-:-:S04]  /*15540*/  NOP ;  /* 0x0000000000007918 */ /* 0x000fc80000000000 */
[----:B------:R0:W-:Y:S04]  /*15550*/  STL.64 [R1+0x410], R16 ;  /* 0x0004101001007387 */ /* 0x0001e80000100a00 */
[----:B------:R1:W-:Y:S04]  /*15560*/  STL.64 [R1+0x418], R18 ;  /* 0x0004181201007387 */ /* 0x0003e80000100a00 */
[----:B0-----:R-:W3:Y:S04]  /*15570*/  LDL.LU.64 R16, [R1+0x390] ;  /* 0x0003900001107983 */ /* 0x001ee80000300a00 */
[----:B-1----:R-:W2:Y:S01]  /*15580*/  LDL.LU.64 R18, [R1+0x398] ;  /* 0x0003980001127983 */ /* 0x002ea20000300a00 */
[----:B------:R-:W-:-:S02]  /*15590*/  IMAD.MOV.U32 R3, RZ, RZ, R12 ;  /* 0x000000ffff037224 */ /* 0x000fc400078e000c */
[----:B------:R-:W-:Y:S01]  /*155a0*/  IMAD.MOV.U32 R2, RZ, RZ, R13 ;  /* 0x000000ffff027224 */ /* 0x000fe200078e000d */
[----:B----4-:R-:W-:Y:S01]  /*155b0*/  HMMA.16816.F32 R20, R20, R4, R24 ;  /* 0x000000041414723c */ /* 0x010fe20000001818 */
[----:B--2---:R-:W-:Y:S04]  /*155c0*/  STL.64 [R1+0x2a90], R18 ;  /* 0x002a901201007387 */ /* 0x004fe80000100a00 */
[----:B---3--:R0:W-:Y:S04]  /*155d0*/  STL.64 [R1+0x2a88], R16 ;  /* 0x002a881001007387 */ /* 0x0081e80000100a00 */
[----:B0-----:R-:W2:Y:S04]  /*155e0*/  LDL.LU.64 R16, [R1+0x3b0] ;  /* 0x0003b00001107983 */ /* 0x001ea80000300a00 */
[----:B------:R-:W2:Y:S04]  /*155f0*/  LDL.LU.64 R18, [R1+0x3b8] ;  /* 0x0003b80001127983 */ /* 0x000ea80000300a00 */
[----:B------:R-:W3:Y:S04]  /*15600*/  LDL.LU.64 R12, [R1+0x1a0] ;  /* 0x0001a000010c7983 */ /* 0x000ee80000300a00 */
[----:B------:R-:W4:Y:S04]  /*15610*/  LDL.LU.64 R14, [R1+0x1a8] ;  /* 0x0001a800010e7983 */ /* 0x000f280000300a00 */
[----:B----4-:R-:W-:Y:S04]  /*15620*/  STL.64 [R1+0x29e8], R14 ;  /* 0x0029e80e01007387 */ /* 0x010fe80000100a00 */
[----:B---3--:R-:W-:Y:S04]  /*15630*/  STL.64 [R1+0x29e0], R12 ;  /* 0x0029e00c01007387 */ /* 0x008fe80000100a00 */
[----:B------:R-:W2:Y:S04]  /*15640*/  LDL.LU.64 R26, [R1+0x2aa0] ;  /* 0x002aa000011a7983 */ /* 0x000ea80000300a00 */
[----:B------:R-:W2:Y:S04]  /*15650*/  LDL.LU.64 R24, [R1+0x2a98] ;  /* 0x002a980001187983 */ /* 0x000ea80000300a00 */
[----:B------:R0:W-:Y:S04]  /*15660*/  STL.64 [R1+0x2a48], R4 ;  /* 0x002a480401007387 */ /* 0x0001e80000100a00 */
[----:B------:R-:W-:Y:S04]  /*15670*/  STL.64 [R1+0x3e0], R20 ;  /* 0x0003e01401007387 */ /* 0x000fe80000100a00 */
[----:B------:R-:W-:Y:S01]  /*15680*/  STL.64 [R1+0x3e8], R22 ;  /* 0x0003e81601007387 */ /* 0x000fe20000100a00 */
[----:B0-----:R-:W-:-:S02]  /*15690*/  IMAD.MOV.U32 R4, RZ, RZ, R3 ;  /* 0x000000ffff047224 */ /* 0x001fc400078e0003 */
[----:B------:R-:W-:Y:S02]  /*156a0*/  IMAD.MOV.U32 R5, RZ, RZ, R2 ;  /* 0x000000ffff057224 */ /* 0x000fe400078e0002 */
[----:B------:R-:W-:Y:S02]  /*156b0*/  IMAD.MOV.U32 R12, RZ, RZ, R7 ;  /* 0x000000ffff0c7224 */ /* 0x000fe400078e0007 */
[----:B------:R-:W-:Y:S01]  /*156c0*/  IMAD.MOV.U32 R13, RZ, RZ, R6 ;  /* 0x000000ffff0d7224 */ /* 0x000fe200078e0006 */
[----:B------:R0:W-:Y:S04]  /*156d0*/  STL.64 [R1+0x2a60], R4 ;  /* 0x002a600401007387 */ /* 0x0001e80000100a00 */
[----:B0-----:R-:W3:Y:S04]  /*156e0*/  LDL.LU.64 R4, [R1+0x3a0] ;  /* 0x0003a00001047983 */ /* 0x001ee80000300a00 */
[----:B------:R-:W3:Y:S04]  /*156f0*/  LDL.LU.64 R6, [R1+0x3a8] ;  /* 0x0003a80001067983 */ /* 0x000ee80000300a00 */
[----:B------:R-:W4:Y:S01]  /*15700*/  LDL.LU.64 R20, [R1+0x50] ;  /* 0x0000500001147983 */ /* 0x000f220000300a00 */
[----:B--2---:R-:W-:Y:S03]  /*15710*/  HMMA.16816.F32 R16, R24, R8, R16 ;  /* 0x000000081810723c */ /* 0x004fe60000001810 */
[----:B----4-:R0:W-:Y:S04]  /*15720*/  STL.64 [R1+0x2a68], R20 ;  /* 0x002a681401007387 */ /* 0x0101e80000100a00 */
[----:B0-----:R-:W3:-:S12]  /*15730*/  LDL.64 R20, [R1+0x10] ;  /* 0x0000100001147983 */ /* 0x001ed80000100a00 */
[----:B------:R-:W-:Y:S04]  /*15740*/  STL.64 [R1+0x3d0], R16 ;  /* 0x0003d01001007387 */ /* 0x000fe80000100a00 */
[----:B------:R0:W-:Y:S04]  /*15750*/  STL.64 [R1+0x3d8], R18 ;  /* 0x0003d81201007387 */ /* 0x0001e80000100a00 */
[----:B0-----:R-:W2:Y:S04]  /*15760*/  LDL.LU.64 R18, [R1+0x2a90] ;  /* 0x002a900001127983 */ /* 0x001ea80000300a00 */
[----:B------:R-:W2:Y:S01]  /*15770*/  LDL.LU.64 R16, [R1+0x2a88] ;  /* 0x002a880001107983 */ /* 0x000ea20000300a00 */
[----:B------:R-:W-:-:S02]  /*15780*/  IMAD.MOV.U32 R3, RZ, RZ, R8 ;  /* 0x000000ffff037224 */ /* 0x000fc400078e0008 */
[----:B------:R-:W-:Y:S01]  /*15790*/  IMAD.MOV.U32 R2, RZ, RZ, R9 ;  /* 0x000000ffff027224 */ /* 0x000fe200078e0009 */
[----:B------:R-:W4:Y:S04]  /*157a0*/  LDL.LU.64 R10, [R1+0x2a80] ;  /* 0x002a8000010a7983 */ /* 0x000f280000300a00 */
[----:B------:R-:W2:Y:S01]  /*157b0*/  LDL.LU.64 R8, [R1+0x2a78] ;  /* 0x002a780001087983 */ /* 0x000ea20000300a00 */
[----:B---3--:R-:W-:-:S15]  /*157c0*/  HMMA.16816.F32 R4, R24, R20, R4 ;  /* 0x000000141804723c */ /* 0x008fde0000001804 */
[----:B------:R-:W-:-:S04]  /*157d0*/  NOP ;  /* 0x0000000000007918 */ /* 0x000fc80000000000 */
[----:B------:R0:W-:Y:S02]  /*157e0*/  STL.64 [R1+0x3c0], R4 ;  /* 0x0003c00401007387 */ /* 0x0001e40000100a00 */
[----:B0-----:R-:W-:Y:S02]  /*157f0*/  IMAD.MOV.U32 R5, RZ, RZ, R20 ;  /* 0x000000ffff057224 */ /* 0x001fe400078e0014 */
[----:B------:R-:W-:Y:S02]  /*15800*/  IMAD.MOV.U32 R4, RZ, RZ, R21 ;  /* 0x000000ffff047224 */ /* 0x000fe400078e0015 */
[----:B--2---:R-:W-:Y:S01]  /*15810*/  HMMA.16816.F32 R20, R24, R12, R16 ;  /* 0x0000000c1814723c */ /* 0x004fe20000001810 */
[----:B------:R-:W-:Y:S04]  /*15820*/  STL.64 [R1+0x3c8], R6 ;  /* 0x0003c80601007387 */ /* 0x000fe80000100a00 */
[----:B------:R-:W2:Y:S04]  /*15830*/  LDL.LU.64 R16, [R1+0x200] ;  /* 0x0002000001107983 */ /* 0x000ea80000300a00 */
[----:B------:R-:W2:Y:S10]  /*15840*/  LDL.LU.64 R18, [R1+0x208] ;  /* 0x0002080001127983 */ /* 0x000eb40000300a00 */
[----:B------:R-:W-:Y:S04]  /*15850*/  STL.64 [R1+0x3b0], R20 ;  /* 0x0003b01401007387 */ /* 0x000fe80000100a00 */
[----:B------:R-:W-:Y:S04]  /*15860*/  STL.64 [R1+0x3b8], R22 ;  /* 0x0003b81601007387 */ /* 0x000fe80000100a00 */
[----:B------:R0:W-:Y:S02]  /*15870*/  STL.64 [R1+0x2a00], R12 ;  /* 0x002a000c01007387 */ /* 0x0001e40000100a00 */
[----:B0-----:R-:W-:-:S02]  /*15880*/  IMAD.MOV.U32 R12, RZ, RZ, R5 ;  /* 0x000000ffff0c7224 */ /* 0x001fc400078e0005 */
[----:B------:R-:W-:-:S05]  /*15890*/  IMAD.MOV.U32 R13, RZ, RZ, R4 ;  /* 0x000000ffff0d7224 */ /* 0x000fca00078e0004 */
[----:B------:R0:W-:Y:S04]  /*158a0*/  STL.64 [R1+0x2a18], R12 ;  /* 0x002a180c01007387 */ /* 0x0001e80000100a00 */
[----:B------:R-:W3:Y:S04]  /*158b0*/  LDL.LU.64 R20, [R1+0x1f0] ;  /* 0x0001f00001147983 */ /* 0x000ee80000300a00 */
[----:B------:R-:W3:Y:S04]  /*158c0*/  LDL.LU.64 R22, [R1+0x1f8] ;  /* 0x0001f80001167983 */ /* 0x000ee80000300a00 */
[----:B------:R-:W3:Y:S04]  /*158d0*/  LDL.LU.64 R4, [R1+0x1e0] ;  /* 0x0001e00001047983 */ /* 0x000ee80000300a00 */
[----:B------:R-:W3:Y:S01]  /*158e0*/  LDL.LU.64 R6, [R1+0x1e8] ;  /* 0x0001e80001067983 */ /* 0x000ee20000300a00 */
[----:B0-----:R-:W-:-:S02]  /*158f0*/  IMAD.MOV.U32 R12, RZ, RZ, R3 ;  /* 0x000000ffff0c7224 */ /* 0x001fc400078e0003 */
[----:B------:R-:W-:-:S05]  /*15900*/  IMAD.MOV.U32 R13, RZ, RZ, R2 ;  /* 0x000000ffff0d7224 */ /* 0x000fca00078e0002 */
[----:B------:R0:W-:Y:S04]  /*15910*/  STL.64 [R1+0x2a40], R12 ;  /* 0x002a400c01007387 */ /* 0x0001e80000100a00 */
[----:B0-----:R-:W3:Y:S04]  /*15920*/  LDL.LU.64 R12, [R1+0x1b0] ;  /* 0x0001b000010c7983 */ /* 0x001ee80000300a00 */
[----:B------:R-:W3:Y:S01]  /*15930*/  LDL.LU.64 R14, [R1+0x1b8] ;  /* 0x0001b800010e7983 */ /* 0x000ee20000300a00 */
[C---:B--2---:R-:W-:Y:S03]  /*15940*/  HMMA.16816.F32 R16, R24.reuse, R8, R16 ;  /* 0x000000081810723c */ /* 0x044fe60000001810 */
[----:B---3--:R-:W-:Y:S04]  /*15950*/  STL.64 [R1+0x2a58], R14 ;  /* 0x002a580e01007387 */ /* 0x008fe80000100a00 */
[----:B------:R0:W-:Y:S04]  /*15960*/  STL.64 [R1+0x2a50], R12 ;  /* 0x002a500c01007387 */ /* 0x0001e80000100a00 */
[----:B0-----:R-:W2:Y:S04]  /*15970*/  LDL.LU.64 R12, [R1+0x1d0] ;  /* 0x0001d000010c7983 */ /* 0x001ea80000300a00 */
[----:B------:R-:W2:Y:S04]  /*15980*/  LDL.LU.64 R14, [R1+0x1d8] ;  /* 0x0001d800010e7983 */ /* 0x000ea80000300a00 */
[----:B------:R0:W-:Y:S04]  /*15990*/  STL.64 [R1+0x3a0], R16 ;  /* 0x0003a01001007387 */ /* 0x0001e80000100a00 */
[----:B------:R-:W-:Y:S04]  /*159a0*/  STL.64 [R1+0x3a8], R18 ;  /* 0x0003a81201007387 */ /* 0x000fe80000100a00 */
[----:B0-----:R-:W3:Y:S04]  /*159b0*/  LDL.LU.64 R16, [R1+0x2a70] ;  /* 0x002a700001107983 */ /* 0x001ee80000300a00 */
[----:B----4-:R-:W-:Y:S04]  /*159c0*/  STL.64 [R1+0x29f8], R10 ;  /* 0x0029f80a01007387 */ /* 0x010fe80000100a00 */
[----:B------:R0:W-:Y:S04]  /*159d0*/  STL.64 [R1+0x29f0], R8 ;  /* 0x0029f00801007387 */ /* 0x0001e80000100a00 */
[----:B0-----:R-:W4:Y:S04]  /*159e0*/  LDL.LU.64 R8, [R1+0x490] ;  /* 0x0004900001087983 */ /* 0x001f280000300a00 */
[----:B------:R-:W2:Y:S04]  /*159f0*/  LDL.LU.64 R10, [R1+0x498] ;  /* 0x00049800010a7983 */ /* 0x000ea80000300a00 */
[----:B--2---:R-:W-:Y:S04]  /*15a00*/  STL.64 [R1+0x2a10], R10 ;  /* 0x002a100a01007387 */ /* 0x004fe80000100a00 */
[----:B----4-:R0:W-:Y:S04]  /*15a10*/  STL.64 [R1+0x2a08], R8 ;  /* 0x002a080801007387 */ /* 0x0101e80000100a00 */
[----:B0-----:R-:W2:Y:S04]  /*15a20*/  LDL.LU.64 R8, [R1+0x590] ;  /* 0x0005900001087983 */ /* 0x001ea80000300a00 */
[----:B------:R-:W4:Y:S01]  /*15a30*/  LDL.LU.64 R10, [R1+0x598] ;  /* 0x00059800010a7983 */ /* 0x000f220000300a00 */
[C---:B---3--:R-:W-:Y:S03]  /*15a40*/  HMMA.16816.F32 R20, R24.reuse, R16, R20 ;  /* 0x000000101814723c */ /* 0x048fe60000001814 */
[----:B----4-:R-:W-:Y:S04]  /*15a50*/  STL.64 [R1+0x2a28], R10 ;  /* 0x002a280a01007387 */ /* 0x010fe80000100a00 */
[----:B--2---:R0:W-:Y:S04]  /*15a60*/  STL.64 [R1+0x2a20], R8 ;  /* 0x002a200801007387 */ /* 0x0041e80000100a00 */
[----:B0-----:R-:W2:Y:S04]  /*15a70*/  LDL.LU.64 R8, [R1+0x5e0] ;  /* 0x0005e00001087983 */ /* 0x001ea80000300a00 */
[----:B------:R-:W2:Y:S04]  /*15a80*/  LDL.LU.64 R10, [R1+0x5e8] ;  /* 0x0005e800010a7983 */ /* 0x000ea80000300a00 */
[----:B------:R0:W-:Y:S04]  /*15a90*/  STL.64 [R1+0x390], R20 ;  /* 0x0003901401007387 */ /* 0x0001e80000100a00 */
[----:B------:R-:W-:Y:S04]  /*15aa0*/  STL.64 [R1+0x398], R22 ;  /* 0x0003981601007387 */ /* 0x000fe80000100a00 */
[----:B0-----:R-:W3:Y:S02]  /*15ab0*/  LDL.LU.64 R20, [R1+0x2a68] ;  /* 0x002a680001147983 */ /* 0x001ee40000300a00 */
[----:B---3--:R-:W-:-:S15]  /*15ac0*/  HMMA.16816.F32 R4, R24, R20, R4 ;  /* 0x000000141804723c */ /* 0x008fde0000001804 */
[----:B------:R-:W-:-:S04]  /*15ad0*/  NOP ;  /* 0x0000000000007918 */ /* 0x000fc80000000000 */
[----:B------:R0:W-:Y:S04]  /*15ae0*/  STL.64 [R1+0x380], R4 ;  /* 0x0003800401007387 */ /* 0x0001e80000100a00 */
[----:B------:R1:W-:Y:S04]  /*15af0*/  STL.64 [R1+0x388], R6 ;  /* 0x0003880601007387 */ /* 0x0003e80000100a00 */
[----:B0-----:R-:W1:Y:S02]  /*15b00*/  LDL.LU.64 R4, [R1+0x2a60] ;  /* 0x002a600001047983 */ /* 0x001e640000300a00 */
[----:B-1----:R-:W-:Y:S02]  /*15b10*/  HMMA.16816.F32 R4, R24, R4, R12 ;  /* 0x000000041804723c */ /* 0x002fe4000000180c */
[----:B------:R-:W3:Y:S04]  /*15b20*/  LDL.LU.64 R14, [R1+0x2a58] ;  /* 0x002a5800010e7983 */ /* 0x000ee80000300a00 */
[----:B------:R-:W3:-:S13]  /*15b30*/  LDL.LU.64 R12, [R1+0x2a50] ;  /* 0x002a5000010c7983 */ /* 0x000eda0000300a00 */
[----:B------:R0:W-:Y:S04]  /*15b40*/  STL.64 [R1+0x370], R4 ;  /* 0x0003700401007387 */ /* 0x0001e80000100a00 */
[----:B------:R1:W-:Y:S04]  /*15b50*/  STL.64 [R1+0x378], R6 ;  /* 0x0003780601007387 */ /* 0x0003e80000100a00 */
[----:B0-----:R-:W3:Y:S02]  /*15b60*/  LDL.LU.64 R4, [R1+0x2a48] ;  /* 0x002a480001047983 */ /* 0x001ee40000300a00 */
[----:B---3--:R-:W-:Y:S02]  /*15b70*/  HMMA.16816.F32 R24, R24, R4, R12 ;  /* 0x000000041818723c */ /* 0x008fe4000000180c */
[----:B------:R-:W2:Y:S01]  /*15b80*/  LDL.LU.64 R12, [R1+0x2a40] ;  /* 0x002a4000010c7983 */ /* 0x000ea20000300a00 */
[----:B------:R-:W-:-:S02]  /*15b90*/  IMAD.MOV.U32 R3, RZ, RZ, R4 ;  /* 0x000000ffff037224 */ /* 0x000fc400078e0004 */
[----:B------:R-:W-:-:S14]  /*15ba0*/  IMAD.MOV.U32 R2, RZ, RZ, R5 ;  /* 0x000000ffff027224 */ /* 0x000fdc00078e0005 */
[----:B------:R0:W-:Y:S04]  /*15bb0*/  STL.64 [R1+0x2f0], R24 ;  /* 0x0002f01801007387 */ /* 0x0001e80000100a00 */
[----:B------:R-:W-:Y:S04]  /*15bc0*/  STL.64 [R1+0x2f8], R26 ;  /* 0x0002f81a01007387 */ /* 0x000fe80000100a00 */
[----:B-1----:R-:W2:Y:S04]  /*15bd0*/  LDL.LU.64 R6, [R1+0x2a38] ;  /* 0x002a380001067983 */ /* 0x002ea80000300a00 */
[----:B------:R-:W2:Y:S04]  /*15be0*/  LDL.LU.64 R4, [R1+0x2a30] ;  /* 0x002a300001047983 */ /* 0x000ea80000300a00 */
[----:B0-----:R-:W3:Y:S01]  /*15bf0*/  LDL.64 R24, [R1+0x60] ;  /* 0x0000600001187983 */ /* 0x001ee20000100a00 */
        /* <DEDUP_REMOVED lines=10> */
[----:B------:R2:W-:Y:S04]  /*15ca0*/  STL.64 [R1+0x2d8], R14 ;  /* 0x0002d80e01007387 */ /* 0x0005e80000100a00 */
[----:B0-----:R-:W2:Y:S02]  /*15cb0*/  LDL.LU.64 R12, [R1+0x2a00] ;  /* 0x002a0000010c7983 */ /* 0x001ea40000300a00 */
[----:B--2---:R-:W-:Y:S02]  /*15cc0*/  HMMA.16816.F32 R12, R4, R12, R8 ;  /* 0x0000000c040c723c */ /* 0x004fe40000001808 */
[----:B------:R-:W2:Y:S04]  /*15cd0*/  LDL.LU.64 R10, [R1+0x29f8] ;  /* 0x0029f800010a7983 */ /* 0x000ea80000300a00 */
[----:B------:R-:W4:-:S13]  /*15ce0*/  LDL.LU.64 R8, [R1+0x29f0] ;  /* 0x0029f00001087983 */ /* 0x000f1a0000300a00 */
[----:B------:R-:W-:Y:S04]  /*15cf0*/  STL.64 [R1+0x2c0], R12 ;  /* 0x0002c00c01007387 */ /* 0x000fe80000100a00 */
[----:B------:R0:W-:Y:S04]  /*15d00*/  STL.64 [R1+0x2c8], R14 ;  /* 0x0002c80e01007387 */ /* 0x0001e80000100a00 */
[----:B0-----:R-:W3:Y:S04]  /*15d10*/  LDL.LU.64 R14, [R1+0x29e8] ;  /* 0x0029e800010e7983 */ /* 0x001ee80000300a00 */
[----:B------:R-:W3:Y:S04]  /*15d20*/  LDL.LU.64 R12, [R1+0x29e0] ;  /* 0x0029e000010c7983 */ /* 0x000ee80000300a00 */
[----:B--2---:R-:W-:Y:S04]  /*15d30*/  STL.64 [R1+0x29a8], R10 ;  /* 0x0029a80a01007387 */ /* 0x004fe80000100a00 */
[----:B----4-:R0:W-:Y:S01]  /*15d40*/  STL.64 [R1+0x29a0], R8 ;  /* 0x0029a00801007387 */ /* 0x0101e20000100a00 */
[----:B---3--:R-:W-:-:S15]  /*15d50*/  HMMA.16816.F32 R12, R4, R8, R12 ;  /* 0x00000008040c723c */ /* 0x008fde000000180c */
[----:B------:R-:W-:-:S04]  /*15d60*/  NOP ;  /* 0x0000000000007918 */ /* 0x000fc80000000000 */
[----:B------:R-:W-:Y:S04]  /*15d70*/  STL.64 [R1+0x210], R12 ;  /* 0x0002100c01007387 */ /* 0x000fe80000100a00 */
[----:B------:R-:W-:Y:S04]  /*15d80*/  STL.64 [R1+0x218], R14 ;  /* 0x0002180e01007387 */ /* 0x000fe80000100a00 */
[----:B------:R-:W1:Y:S04]  /*15d90*/  LDSM.16.MT88.4 R12, [R0+0x300] ;  /* 0x00030000000c783b */ /* 0x000e680000004200 */
[----:B0-----:R-:W2:Y:S04]  /*15da0*/  LDL.LU.64 R8, [R1+0x480] ;  /* 0x0004800001087983 */ /* 0x001ea80000300a00 */
[----:B------:R-:W2:Y:S04]  /*15db0*/  LDL.LU.64 R10, [R1+0x488] ;  /* 0x00048800010a7983 */ /* 0x000ea80000300a00 */
[----:B-1----:R-:W-:Y:S04]  /*15dc0*/  STL.64 [R1+0x29d8], R14 ;  /* 0x0029d80e01007387 */ /* 0x002fe80000100a00 */
[----:B------:R0:W-:Y:S04]  /*15dd0*/  STL.64 [R1+0x29d0], R12 ;  /* 0x0029d00c01007387 */ /* 0x0001e80000100a00 */
[----:B0-----:R-:W3:Y:S04]  /*15de0*/  LDL.LU.64 R12, [R1+0x1c0] ;  /* 0x0001c000010c7983 */ /* 0x001ee80000300a00 */
[----:B------:R-:W3:Y:S02]  /*15df0*/  LDL.LU.64 R14, [R1+0x1c8] ;  /* 0x0001c800010e7983 */ /* 0x000ee40000300a00 */
[----:B---3--:R-:W-:Y:S02]  /*15e00*/  HMMA.16816.F32 R12, R4, R16, R12 ;  /* 0x00000010040c723c */ /* 0x008fe4000000180c */
[----:B------:R-:W0:Y:S04]  /*15e10*/  LDSM.16.MT88.4 R16, [R0+0x380] ;  /* 0x000380000010783b */ /* 0x000e280000004200 */
[----:B0-----:R-:W-:-:S13]  /*15e20*/  STL.64 [R1+0x2978], R18 ;  /* 0x0029781201007387 */ /* 0x001fda0000100a00 */
[----:B------:R-:W-:Y:S04]  /*15e30*/  STL.64 [R1+0x200], R12 ;  /* 0x0002000c01007387 */ /* 0x000fe80000100a00 */
[----:B------:R2:W-:Y:S02]  /*15e40*/  STL.64 [R1+0x208], R14 ;  /* 0x0002080e01007387 */ /* 0x0005e40000100a00 */
[----:B--2---:R-:W-:Y:S02]  /*15e50*/  HMMA.16816.F32 R12, R4, R20, R8 ;  /* 0x00000014040c723c */ /* 0x004fe40000001808 */
[----:B------:R0:W-:Y:S04]  /*15e60*/  STL.64 [R1+0x2970], R16 ;  /* 0x0029701001007387 */ /* 0x0001e80000100a00 */
[----:B0-----:R-:W2:Y:S04]  /*15e70*/  LDL.LU.64 R16, [R1+0x4b0] ;  /* 0x0004b00001107983 */ /* 0x001ea80000300a00 */
[----:B------:R-:W2:Y:S09]  /*15e80*/  LDL.LU.64 R18, [R1+0x4b8] ;  /* 0x0004b80001127983 */ /* 0x000eb20000300a00 */
[----:B------:R0:W-:Y:S04]  /*15e90*/  STL.64 [R1+0x1f0], R12 ;  /* 0x0001f00c01007387 */ /* 0x0001e80000100a00 */
[----:B------:R1:W-:Y:S04]  /*15ea0*/  STL.64 [R1+0x1f8], R14 ;  /* 0x0001f80e01007387 */ /* 0x0003e80000100a00 */
[----:B0-----:R-:W3:Y:S04]  /*15eb0*/  LDL.LU.64 R12, [R1+0x190] ;  /* 0x00019000010c7983 */ /* 0x001ee80000300a00 */
[----:B-1----:R-:W3:Y:S04]  /*15ec0*/  LDL.LU.64 R14, [R1+0x198] ;  /* 0x00019800010e7983 */ /* 0x002ee80000300a00 */
[----:B------:R-:W4:Y:S01]  /*15ed0*/  LDL.LU.64 R8, [R1] ;  /* 0x0000000001087983 */ /* 0x000f220000300a00 */
[----:B------:R-:W-:-:S02]  /*15ee0*/  IMAD.MOV.U32 R11, RZ, RZ, R20 ;  /* 0x000000ffff0b7224 */ /* 0x000fc400078e0014 */
[----:B------:R-:W-:Y:S02]  /*15ef0*/  IMAD.MOV.U32 R10, RZ, RZ, R21 ;  /* 0x000000ffff0a7224 */ /* 0x000fe400078e0015 */
[----:B------:R-:W0:Y:S04]  /*15f00*/  LDSM.16.MT88.4 R20, [R0+0x4000] ;  /* 0x004000000014783b */ /* 0x000e280000004200 */
[----:B------:R-:W-:Y:S04]  /*15f10*/  STL.64 [R1+0x29c8], R10 ;  /* 0x0029c80a01007387 */ /* 0x000fe80000100a00 */
[----:B----4-:R2:W-:Y:S02]  /*15f20*/  STL.64 [R1+0x29c0], R8 ;  /* 0x0029c00801007387 */ /* 0x0105e40000100a00 */
[----:B--2---:R-:W-:Y:S01]  /*15f30*/  HMMA.16816.F32 R8, R4, R24, R16 ;  /* 0x000000180408723c */ /* 0x004fe20000001810 */
[----:B------:R-:W-:-:S02]  /*15f40*/  IMAD.MOV.U32 R17, RZ, RZ, R24 ;  /* 0x000000ffff117224 */ /* 0x000fc400078e0018 */
[----:B------:R-:W-:Y:S02]  /*15f50*/  IMAD.MOV.U32 R16, RZ, RZ, R25 ;  /* 0x000000ffff107224 */ /* 0x000fe400078e0019 */
[----:B------:R-:W1:Y:S04]  /*15f60*/  LDSM.16.MT88.4 R24, [R0+0x4080] ;  /* 0x004080000018783b */ /* 0x000e680000004200 */
[----:B0-----:R-:W-:Y:S04]  /*15f70*/  STL.64 [R1+0x28d8], R22 ;  /* 0x0028d81601007387 */ /* 0x001fe80000100a00 */
[----:B------:R0:W-:Y:S04]  /*15f80*/  STL.64 [R1+0x28d0], R20 ;  /* 0x0028d01401007387 */ /* 0x0001e80000100a00 */
[----:B0-----:R-:W2:Y:S04]  /*15f90*/  LDL.LU.64 R20, [R1+0x10] ;  /* 0x0000100001147983 */ /* 0x001ea80000300a00 */
[----:B------:R0:W-:Y:S04]  /*15fa0*/  STL.64 [R1+0x1e0], R8 ;  /* 0x0001e00801007387 */ /* 0x0001e80000100a00 */
[----:B------:R4:W-:Y:S04]  /*15fb0*/  STL.64 [R1+0x1e8], R10 ;  /* 0x0001e80a01007387 */ /* 0x0009e80000100a00 */
[----:B0-----:R-:W2:Y:S04]  /*15fc0*/  LDL.LU.64 R8, [R1+0x630] ;  /* 0x0006300001087983 */ /* 0x001ea80000300a00 */
[----:B----4-:R-:W2:Y:S04]  /*15fd0*/  LDL.LU.64 R10, [R1+0x638] ;  /* 0x00063800010a7983 */ /* 0x010ea80000300a00 */
[----:B-1----:R-:W-:Y:S04]  /*15fe0*/  STL.64 [R1+0x2840], R26 ;  /* 0x0028401a01007387 */ /* 0x002fe80000100a00 */
[----:B------:R0:W-:Y:S02]  /*15ff0*/  STL.64 [R1+0x2838], R24 ;  /* 0x0028381801007387 */ /* 0x0001e40000100a00 */
[----:B0-----:R-:W-:-:S02]  /*16000*/  IMAD.MOV.U32 R24, RZ, RZ, R3 ;  /* 0x000000ffff187224 */ /* 0x001fc400078e0003 */
[----:B------:R-:W-:-:S07]  /*16010*/  IMAD.MOV.U32 R25, RZ, RZ, R2 ;  /* 0x000000ffff197224 */ /* 0x000fce00078e0002 */
[----:B---3--:R-:W-:Y:S01]  /*16020*/  HMMA.16816.F32 R4, R4, R24, R12 ;  /* 0x000000180404723c */ /* 0x008fe2000000180c */
[----:B------:R-:W2:Y:S04]  /*16030*/  LDL.LU.64 R14, [R1+0x29d8] ;  /* 0x0029d800010e7983 */ /* 0x000ea80000300a00 */
[----:B------:R-:W2:Y:S04]  /*16040*/  LDL.LU.64 R12, [R1+0x29d0] ;  /* 0x0029d000010c7983 */ /* 0x000ea80000300a00 */
[----:B------:R-:W3:Y:S04]  /*16050*/  LDL.LU.64 R24, [R1+0x30] ;  /* 0x0000300001187983 */ /* 0x000ee80000300a00 */
[----:B---3--:R0:W-:Y:S06]  /*16060*/  STL.64 [R1+0x2998], R24 ;  /* 0x0029981801007387 */ /* 0x0081ec0000100a00 */
[----:B------:R-:W-:Y:S04]  /*16070*/  STL.64 [R1+0x1d0], R4 ;  /* 0x0001d00401007387 */ /* 0x000fe80000100a00 */
[----:B------:R-:W-:Y:S04]  /*16080*/  STL.64 [R1+0x1d8], R6 ;  /* 0x0001d80601007387 */ /* 0x000fe80000100a00 */
[----:B------:R-:W1:Y:S04]  /*16090*/  LDSM.16.MT88.4 R4, [R0+0x4100] ;  /* 0x004100000004783b */ /* 0x000e680000004200 */
[----:B0-----:R-:W2:Y:S04]  /*160a0*/  LDL.LU.64 R24, [R1+0x20] ;  /* 0x0000200001187983 */ /* 0x001ea80000300a00 */
[----:B-1----:R-:W-:Y:S04]  /*160b0*/  STL.64 [R1+0x27b0], R6 ;  /* 0x0027b00601007387 */ /* 0x002fe80000100a00 */
[----:B------:R0:W-:Y:S04]  /*160c0*/  STL.64 [R1+0x27a8], R4 ;  /* 0x0027a80401007387 */ /* 0x0001e80000100a00 */
[----:B0-----:R-:W3:Y:S04]  /*160d0*/  LDL.LU.64 R4, [R1+0x70] ;  /* 0x0000700001047983 */ /* 0x001ee80000300a00 */
[----:B------:R-:W4:Y:S01]  /*160e0*/  LDL.64 R6, [R1+0x78] ;  /* 0x0000780001067983 */ /* 0x000f220000100a00 */
[----:B--2---:R-:W-:Y:S01]  /*160f0*/  HMMA.16816.F32 R8, R12, R24, R8 ;  /* 0x000000180c08723c */ /* 0x004fe20000001808 */
[----:B------:R-:W-:-:S02]  /*16100*/  IMAD.MOV.U32 R3, RZ, RZ, R24 ;  /* 0x000000ffff037224 */ /* 0x000fc400078e0018 */
[----:B------:R-:W-:Y:S01]  /*16110*/  IMAD.MOV.U32 R2, RZ, RZ, R25 ;  /* 0x000000ffff027224 */ /* 0x000fe200078e0019 */
[----:B----4-:R-:W-:Y:S04]  /*16120*/  STL.64 [R1+0x2988], R6 ;  /* 0x0029880601007387 */ /* 0x010fe80000100a00 */
[----:B---3--:R0:W-:Y:S04]  /*16130*/  STL.64 [R1+0x2980], R4 ;  /* 0x0029800401007387 */ /* 0x0081e80000100a00 */
[----:B0-----:R-:W2:Y:S04]  /*16140*/  LDL.LU.64 R4, [R1+0x5d0] ;  /* 0x0005d00001047983 */ /* 0x001ea80000300a00 */
[----:B------:R-:W2:Y:S04]  /*16150*/  LDL.LU.64 R6, [R1+0x5d8] ;  /* 0x0005d80001067983 */ /* 0x000ea80000300a00 */
[----:B------:R-:W-:Y:S04]  /*16160*/  STL.64 [R1+0x1c0], R8 ;  /* 0x0001c00801007387 */ /* 0x000fe80000100a00 */
[----:B------:R0:W-:Y:S04]  /*16170*/  STL.64 [R1+0x1c8], R10 ;  /* 0x0001c80a01007387 */ /* 0x0001e80000100a00 */
[----:B0-----:R-:W3:Y:S04]  /*16180*/  LDL.LU.64 R10, [R1+0x29c8] ;  /* 0x0029c800010a7983 */ /* 0x001ee80000300a00 */
[----:B------:R-:W4:Y:S04]  /*16190*/  LDL.LU.64 R8, [R1+0x29c0] ;  /* 0x0029c00001087983 */ /* 0x000f280000300a00 */
[----:B------:R-:W3:Y:S04]  /*161a0*/  LDL.LU.64 R24, [R1+0x510] ;  /* 0x0005100001187983 */ /* 0x000ee80000300a00 */
[----:B------:R-:W3:Y:S01]  /*161b0*/  LDL.LU.64 R26, [R1+0x518] ;  /* 0x00051800011a7983 */ /* 0x000ee20000300a00 */
[----:B------:R-:W-:-:S02]  /*161c0*/  IMAD.MOV.U32 R19, RZ, RZ, R20 ;  /* 0x000000ffff137224 */ /* 0x000fc400078e0014 */
[----:B------:R-:W-:Y:S01]  /*161d0*/  IMAD.MOV.U32 R18, RZ, RZ, R21 ;  /* 0x000000ffff127224 */ /* 0x000fe200078e0015 */
[C---:B--2---:R-:W-:Y:S01]  /*161e0*/  HMMA.16816.F32 R4, R12.reuse, R20, R4 ;  /* 0x000000140c04723c */ /* 0x044fe20000001804 */
[----:B---3--:R-:W-:Y:S04]  /*161f0*/  STL.64 [R1+0x29b8], R26 ;  /* 0x0029b81a01007387 */ /* 0x008fe80000100a00 */
[----:B------:R0:W-:Y:S04]  /*16200*/  STL.64 [R1+0x29b0], R24 ;  /* 0x0029b01801007387 */ /* 0x0001e80000100a00 */
[----:B0-----:R-:W4:Y:S04]  /*16210*/  LDL.LU.64 R24, [R1+0x580] ;  /* 0x0005800001187983 */ /* 0x001f280000300a00 */
[----:B------:R-:W4:Y:S06]  /*16220*/  LDL.LU.64 R26, [R1+0x588] ;  /* 0x00058800011a7983 */ /* 0x000f2c0000300a00 */
[----:B------:R0:W-:Y:S04]  /*16230*/  STL.64 [R1+0x1b0], R4 ;  /* 0x0001b00401007387 */ /* 0x0001e80000100a00 */
[----:B------:R1:W-:Y:S04]  /*16240*/  STL.64 [R1+0x1b8], R6 ;  /* 0x0001b80601007387 */ /* 0x0003e80000100a00 */
[----:B------:R-:W2:Y:S04]  /*16250*/  LDL.LU.64 R20, [R1+0x120] ;  /* 0x0001200001147983 */ /* 0x000ea80000300a00 */
[----:B------:R-:W3:Y:S01]  /*16260*/  LDL.LU.64 R22, [R1+0x128] ;  /* 0x0001280001167983 */ /* 0x000ee20000300a00 */
[----:B----4-:R-:W-:Y:S03]  /*16270*/  HMMA.16816.F32 R24, R12, R8, R24 ;  /* 0x000000080c18723c */ /* 0x010fe60000001818 */
[----:B---3--:R-:W-:Y:S04]  /*16280*/  STL.64 [R1+0x28e8], R22 ;  /* 0x0028e81601007387 */ /* 0x008fe80000100a00 */
[----:B--2---:R2:W-:Y:S04]  /*16290*/  STL.64 [R1+0x28e0], R20 ;  /* 0x0028e01401007387 */ /* 0x0045e80000100a00 */
[----:B0-----:R-:W3:Y:S04]  /*162a0*/  LDL.LU.64 R4, [R1+0x170] ;  /* 0x0001700001047983 */ /* 0x001ee80000300a00 */
[----:B-1----:R-:W3:Y:S04]  /*162b0*/  LDL.LU.64 R6, [R1+0x178] ;  /* 0x0001780001067983 */ /* 0x002ee80000300a00 */
[----:B------:R-:W-:Y:S04]  /*162c0*/  STL.64 [R1+0x1a0], R24 ;  /* 0x0001a01801007387 */ /* 0x000fe80000100a00 */
[----:B------:R0:W-:Y:S01]  /*162d0*/  STL.64 [R1+0x1a8], R26 ;  /* 0x0001a81a01007387 */ /* 0x0001e20000100a00 */
[----:B--2---:R-:W-:-:S02]  /*162e0*/  IMAD.MOV.U32 R20, RZ, RZ, R11 ;  /* 0x000000ffff147224 */ /* 0x004fc400078e000b */
[----:B------:R-:W-:Y:S02]  /*162f0*/  IMAD.MOV.U32 R21, RZ, RZ, R10 ;  /* 0x000000ffff157224 */ /* 0x000fe400078e000a */
[----:B------:R-:W-:Y:S02]  /*16300*/  IMAD.MOV.U32 R23, RZ, RZ, R8 ;  /* 0x000000ffff177224 */ /* 0x000fe400078e0008 */
[----:B------:R-:W-:Y:S01]  /*16310*/  IMAD.MOV.U32 R22, RZ, RZ, R9 ;  /* 0x000000ffff167224 */ /* 0x000fe200078e0009 */
[----:B0-----:R-:W2:Y:S04]  /*16320*/  LDL.LU.64 R26, [R1+0x29b8] ;  /* 0x0029b800011a7983 */ /* 0x001ea80000300a00 */
[----:B------:R-:W2:Y:S04]  /*16330*/  LDL.LU.64 R24, [R1+0x29b0] ;  /* 0x0029b00001187983 */ /* 0x000ea80000300a00 */
[----:B------:R-:W4:Y:S04]  /*16340*/  LDL.LU.64 R10, [R1+0x29a8] ;  /* 0x0029a800010a7983 */ /* 0x000f280000300a00 */
[----:B------:R-:W2:Y:S02]  /*16350*/  LDL.LU.64 R8, [R1+0x29a0] ;  /* 0x0029a00001087983 */ /* 0x000ea40000300a00 */
[----:B--2---:R-:W-:-:S15]  /*16360*/  HMMA.16816.F32 R24, R12, R8, R24 ;  /* 0x000000080c18723c */ /* 0x004fde0000001818 */
[----:B------:R-:W-:-:S04]  /*16370*/  NOP ;  /* 0x0000000000007918 */ /* 0x000fc80000000000 */
[----:B------:R0:W-:Y:S04]  /*16380*/  STL.64 [R1+0x190], R24 ;  /* 0x0001901801007387 */ /* 0x0001e80000100a00 */
[----:B------:R-:W-:Y:S04]  /*16390*/  STL.64 [R1+0x198], R26 ;  /* 0x0001981a01007387 */ /* 0x000fe80000100a00 */
[----:B0-----:R-:W2:Y:S04]  /*163a0*/  LDL.LU.64 R24, [R1+0x2998] ;  /* 0x0029980001187983 */ /* 0x001ea80000300a00 */
[----:B----4-:R-:W-:Y:S04]  /*163b0*/  STL.64 [R1+0x2928], R10 ;  /* 0x0029280a01007387 */ /* 0x010fe80000100a00 */
[----:B------:R0:W-:Y:S02]  /*163c0*/  STL.64 [R1+0x2920], R8 ;  /* 0x0029200801007387 */ /* 0x0001e40000100a00 */
[----:B0-----:R-:W-:-:S02]  /*163d0*/  IMAD.MOV.U32 R8, RZ, RZ, R23 ;  /* 0x000000ffff087224 */ /* 0x001fc400078e0017 */
[----:B------:R-:W-:-:S05]  /*163e0*/  IMAD.MOV.U32 R9, RZ, RZ, R22 ;  /* 0x000000ffff097224 */ /* 0x000fca00078e0016 */
[----:B------:R0:W-:Y:S02]  /*163f0*/  STL.64 [R1+0x2940], R8 ;  /* 0x0029400801007387 */ /* 0x0001e40000100a00 */
[----:B0-----:R-:W-:Y:S02]  /*16400*/  IMAD.MOV.U32 R8, RZ, RZ, R19 ;  /* 0x000000ffff087224 */ /* 0x001fe400078e0013 */
[----:B------:R-:W-:-:S05]  /*16410*/  IMAD.MOV.U32 R9, RZ, RZ, R18 ;  /* 0x000000ffff097224 */ /* 0x000fca00078e0012 */
[----:B------:R0:W-:Y:S02]  /*16420*/  STL.64 [R1+0x2958], R8 ;  /* 0x0029580801007387 */ /* 0x0001e40000100a00 */
[----:B0-----:R-:W-:Y:S02]  /*16430*/  IMAD.MOV.U32 R8, RZ, RZ, R3 ;  /* 0x000000ffff087224 */ /* 0x001fe400078e0003 */
[----:B------:R-:W-:-:S05]  /*16440*/  IMAD.MOV.U32 R9, RZ, RZ, R2 ;  /* 0x000000ffff097224 */ /* 0x000fca00078e0002 */
[----:B------:R0:W-:Y:S04]  /*16450*/  STL.64 [R1+0x2990], R8 ;  /* 0x0029900801007387 */ /* 0x0001e80000100a00 */
[----:B0-----:R-:W4:Y:S04]  /*16460*/  LDL.LU.64 R8, [R1+0x180] ;  /* 0x0001800001087983 */ /* 0x001f280000300a00 */
[----:B------:R-:W4:Y:S01]  /*16470*/  LDL.LU.64 R10, [R1+0x188] ;  /* 0x00018800010a7983 */ /* 0x000f220000300a00 */
[----:B--2---:R-:W-:Y:S02]  /*16480*/  IMAD.MOV.U32 R3, RZ, RZ, R24 ;  /* 0x000000ffff037224 */ /* 0x004fe400078e0018 */
[----:B------:R-:W-:Y:S01]  /*16490*/  IMAD.MOV.U32 R2, RZ, RZ, R25 ;  /* 0x000000ffff027224 */ /* 0x000fe200078e0019 */
[----:B----4-:R-:W-:-:S15]  /*164a0*/  HMMA.16816.F32 R8, R12, R24, R8 ;  /* 0x000000180c08723c */ /* 0x010fde0000001808 */
[----:B------:R-:W-:-:S04]  /*164b0*/  NOP ;  /* 0x0000000000007918 */ /* 0x000fc80000000000 */
[----:B------:R-:W-:Y:S04]  /*164c0*/  STL.64 [R1+0x180], R8 ;  /* 0x0001800801007387 */ /* 0x000fe80000100a00 */
[----:B------:R3:W-:Y:S02]  /*164d0*/  STL.64 [R1+0x188], R10 ;  /* 0x0001880a01007387 */ /* 0x0007e40000100a00 */
[----:B---3--:R-:W-:Y:S01]  /*164e0*/  HMMA.16816.F32 R8, R12, R20, R4 ;  /* 0x000000140c08723c */ /* 0x008fe20000001804 */
[----:B------:R-:W-:Y:S02]  /*164f0*/  IMAD.MOV.U32 R4, RZ, RZ, R17 ;  /* 0x000000ffff047224 */ /* 0x000fe400078e0011 */
[----:B------:R-:W-:-:S15]  /*16500*/  IMAD.MOV.U32 R5, RZ, RZ, R16 ;  /* 0x000000ffff057224 */ /* 0x000fde00078e0010 */
[----:B------:R-:W-:Y:S01]  /*16510*/  NOP ;  /* 0x0000000000007918 */ /* 0x000fe20000000000 */
[----:B------:R0:W-:Y:S04]  /*16520*/  STL.64 [R1+0x170], R8 ;  /* 0x0001700801007387 */ /* 0x0001e80000100a00 */
[----:B------:R1:W-:Y:S04]  /*16530*/  STL.64 [R1+0x178], R10 ;  /* 0x0001780a01007387 */ /* 0x0003e80000100a00 */
[----:B0-----:R-:W2:Y:S04]  /*16540*/  LDL.LU.64 R8, [R1+0x160] ;  /* 0x0001600001087983 */ /* 0x001ea80000300a00 */
[----:B-1----:R-:W2:Y:S04]  /*16550*/  LDL.LU.64 R10, [R1+0x168] ;  /* 0x00016800010a7983 */ /* 0x002ea80000300a00 */
[----:B------:R0:W-:Y:S04]  /*16560*/  STL.64 [R1+0x2900], R20 ;  /* 0x0029001401007387 */ /* 0x0001e80000100a00 */
[----:B------:R-:W3:Y:S04]  /*16570*/  LDL.LU.64 R16, [R1+0x4a0] ;  /* 0x0004a00001107983 */ /* 0x000ee80000300a00 */
[----:B------:R-:W3:Y:S01]  /*16580*/  LDL.LU.64 R18, [R1+0x4a8] ;  /* 0x0004a80001127983 */ /* 0x000ee20000300a00 */
[----:B0-----:R-:W-:-:S02]  /*16590*/  IMAD.MOV.U32 R20, RZ, RZ, R3 ;  /* 0x000000ffff147224 */ /* 0x001fc400078e0003 */
[----:B------:R-:W-:-:S05]  /*165a0*/  IMAD.MOV.U32 R21, RZ, RZ, R2 ;  /* 0x000000ffff157224 */ /* 0x000fca00078e0002 */
[----:B------:R0:W-:Y:S04]  /*165b0*/  STL.64 [R1+0x2918], R20 ;  /* 0x0029181401007387 */ /* 0x0001e80000100a00 */
[----:B0-----:R-:W4:Y:S04]  /*165c0*/  LDL.LU.64 R20, [R1+0x40] ;  /* 0x0000400001147983 */ /* 0x001f280000300a00 */
[----:B------:R-:W2:Y:S04]  /*165d0*/  LDL.LU.64 R22, [R1+0x48] ;  /* 0x0000480001167983 */ /* 0x000ea80000300a00 */
[----:B--2---:R-:W-:Y:S04]  /*165e0*/  STL.64 [R1+0x2938], R22 ;  /* 0x0029381601007387 */ /* 0x004fe80000100a00 */
[----:B----4-:R0:W-:Y:S04]  /*165f0*/  STL.64 [R1+0x2930], R20 ;  /* 0x0029301401007387 */ /* 0x0101e80000100a00 */
[----:B0-----:R-:W2:Y:S04]  /*16600*/  LDL.LU.64 R20, [R1+0x150] ;  /* 0x0001500001147983 */ /* 0x001ea80000300a00 */
[----:B------:R-:W4:Y:S04]  /*16610*/  LDL.LU.64 R22, [R1+0x158] ;  /* 0x0001580001167983 */ /* 0x000f280000300a00 */
[----:B----4-:R-:W-:Y:S04]  /*16620*/  STL.64 [R1+0x2950], R22 ;  /* 0x0029501601007387 */ /* 0x010fe80000100a00 */
[----:B--2---:R0:W-:Y:S04]  /*16630*/  STL.64 [R1+0x2948], R20 ;  /* 0x0029481401007387 */ /* 0x0041e80000100a00 */
[----:B0-----:R-:W2:Y:S04]  /*16640*/  LDL.LU.64 R20, [R1+0x570] ;  /* 0x0005700001147983 */ /* 0x001ea80000300a00 */
[----:B------:R-:W4:Y:S04]  /*16650*/  LDL.LU.64 R22, [R1+0x578] ;  /* 0x0005780001167983 */ /* 0x000f280000300a00 */
[----:B----4-:R-:W-:Y:S04]  /*16660*/  STL.64 [R1+0x2968], R22 ;  /* 0x0029681601007387 */ /* 0x010fe80000100a00 */
[----:B--2---:R0:W-:Y:S04]  /*16670*/  STL.64 [R1+0x2960], R20 ;  /* 0x0029601401007387 */ /* 0x0041e80000100a00 */
[----:B0-----:R-:W2:Y:S04]  /*16680*/  LDL.LU.64 R20, [R1+0x5f0] ;  /* 0x0005f00001147983 */ /* 0x001ea80000300a00 */
[----:B------:R-:W2:Y:S04]  /*16690*/  LDL.LU.64 R22, [R1+0x5f8] ;  /* 0x0005f80001167983 */ /* 0x000ea80000300a00 */
[----:B------:R-:W4:Y:S04]  /*166a0*/  LDL.LU.64 R24, [R1+0x110] ;  /* 0x0001100001187983 */ /* 0x000f280000300a00 */
[----:B------:R-:W2:Y:S01]  /*166b0*/  LDL.LU.64 R26, [R1+0x118] ;  /* 0x00011800011a7983 */ /* 0x000ea20000300a00 */
[C---:B------:R-:W-:Y:S03]  /*166c0*/  HMMA.16816.F32 R4, R12.reuse, R4, R8 ;  /* 0x000000040c04723c */ /* 0x040fe60000001808 */
[----:B--2---:R-:W-:Y:S04]  /*166d0*/  STL.64 [R1+0x28f8], R26 ;  /* 0x0028f81a01007387 */ /* 0x004fe80000100a00 */
[----:B----4-:R0:W-:Y:S04]  /*166e0*/  STL.64 [R1+0x28f0], R24 ;  /* 0x0028f01801007387 */ /* 0x0101e80000100a00 */
[----:B0-----:R-:W2:Y:S04]  /*166f0*/  LDL.LU.64 R24, [R1+0x130] ;  /* 0x0001300001187983 */ /* 0x001ea80000300a00 */
[----:B------:R-:W4:Y:S04]  /*16700*/  LDL.LU.64 R26, [R1+0x138] ;  /* 0x00013800011a7983 */ /* 0x000f280000300a00 */
[----:B----4-:R-:W-:Y:S04]  /*16710*/  STL.64 [R1+0x2910], R26 ;  /* 0x0029101a01007387 */ /* 0x010fe80000100a00 */
[----:B--2---:R0:W-:Y:S04]  /*16720*/  STL.64 [R1+0x2908], R24 ;  /* 0x0029081801007387 */ /* 0x0041e80000100a00 */
[----:B0-----:R-:W2:Y:S04]  /*16730*/  LDL.LU.64 R24, [R1+0x140] ;  /* 0x0001400001187983 */ /* 0x001ea80000300a00 */
[----:B------:R-:W2:Y:S04]  /*16740*/  LDL.LU.64 R26, [R1+0x148] ;  /* 0x00014800011a7983 */ /* 0x000ea80000300a00 */
[----:B------:R-:W4:Y:S04]  /*16750*/  LDL.LU.64 R8, [R1+0x2990] ;  /* 0x0029900001087983 */ /* 0x000f280000300a00 */
[----:B------:R-:W-:Y:S04]  /*16760*/  STL.64 [R1+0x160], R4 ;  /* 0x0001600401007387 */ /* 0x000fe80000100a00 */
[----:B------:R0:W-:Y:S04]  /*16770*/  STL.64 [R1+0x168], R6 ;  /* 0x0001680601007387 */ /* 0x0001e80000100a00 */
[----:B0-----:R-:W2:Y:S04]  /*16780*/  LDL.LU.64 R6, [R1+0x2988] ;  /* 0x0029880001067983 */ /* 0x001ea80000300a00 */
[----:B------:R-:W3:Y:S02]  /*16790*/  LDL.LU.64 R4, [R1+0x2980] ;  /* 0x0029800001047983 */ /* 0x000ee40000300a00 */
[----:B---3--:R-:W-:Y:S02]  /*167a0*/  HMMA.16816.F32 R12, R12, R4, R16 ;  /* 0x000000040c0c723c */ /* 0x008fe40000001810 */
[----:B------:R-:W4:Y:S04]  /*167b0*/  LDL.LU.64 R18, [R1+0x2978] ;  /* 0x0029780001127983 */ /* 0x000f280000300a00 */
[----:B------:R-:W4:-:S13]  /*167c0*/  LDL.LU.64 R16, [R1+0x2970] ;  /* 0x0029700001107983 */ /* 0x000f1a0000300a00 */
[----:B------:R0:W-:Y:S04]  /*167d0*/  STL.64 [R1+0xb0], R12 ;  /* 0x0000b00c01007387 */ /* 0x0001e80000100a00 */
[----:B------:R1:W-:Y:S04]  /*167e0*/  STL.64 [R1+0xb8], R14 ;  /* 0x0000b80e01007387 */ /* 0x0003e80000100a00 */
[----:B0-----:R-:W3:Y:S04]  /*167f0*/  LDL.LU.64 R12, [R1+0x60] ;  /* 0x00006000010c7983 */ /* 0x001ee80000300a00 */
[----:B-1----:R-:W2:Y:S01]  /*16800*/  LDL.64 R14, [R1+0x68] ;  /* 0x00006800010e7983 */ /* 0x002ea20000100a00 */
[----:B----4-:R-:W-:Y:S03]  /*16810*/  HMMA.16816.F32 R8, R16, R8, R20 ;  /* 0x000000081008723c */ /* 0x010fe60000001814 */
[----:B------:R-:W4:Y:S04]  /*16820*/  LDL.LU.64 R22, [R1+0x2968] ;  /* 0x0029680001167983 */ /* 0x000f280000300a00 */
[----:B------:R-:W4:-:S12]  /*16830*/  LDL.LU.64 R20, [R1+0x2960] ;  /* 0x0029600001147983 */ /* 0x000f180000300a00 */
[----:B------:R0:W-:Y:S04]  /*16840*/  STL.64 [R1+0xa0], R8 ;  /* 0x0000a00801007387 */ /* 0x0001e80000100a00 */
[----:B------:R4:W-:Y:S04]  /*16850*/  STL.64 [R1+0xa8], R10 ;  /* 0x0000a80a01007387 */ /* 0x0009e80000100a00 */
[----:B0-----:R-:W4:Y:S02]  /*16860*/  LDL.LU.64 R8, [R1+0x2958] ;  /* 0x0029580001087983 */ /* 0x001f240000300a00 */
[----:B----4-:R-:W-:Y:S02]  /*16870*/  HMMA.16816.F32 R8, R16, R8, R20 ;  /* 0x000000081008723c */ /* 0x010fe40000001814 */
[----:B------:R-:W4:Y:S04]  /*16880*/  LDL.LU.64 R22, [R1+0x2950] ;  /* 0x0029500001167983 */ /* 0x000f280000300a00 */
[----:B------:R-:W4:-:S13]  /*16890*/  LDL.LU.64 R20, [R1+0x2948] ;  /* 0x0029480001147983 */ /* 0x000f1a0000300a00 */
[----:B------:R0:W-:Y:S04]  /*168a0*/  STL.64 [R1+0x90], R8 ;  /* 0x0000900801007387 */ /* 0x0001e80000100a00 */
[----:B------:R4:W-:Y:S04]  /*168b0*/  STL.64 [R1+0x98], R10 ;  /* 0x0000980a01007387 */ /* 0x0009e80000100a00 */
[----:B0-----:R-:W4:Y:S02]  /*168c0*/  LDL.LU.64 R8, [R1+0x2940] ;  /* 0x0029400001087983 */ /* 0x001f240000300a00 */
[----:B----4-:R-:W-:Y:S02]  /*168d0*/  HMMA.16816.F32 R8, R16, R8, R20 ;  /* 0x000000081008723c */ /* 0x010fe40000001814 */
[----:B------:R-:W4:Y:S04]  /*168e0*/  LDL.LU.64 R22, [R1+0x2938] ;  /* 0x0029380001167983 */ /* 0x000f280000300a00 */
[----:B------:R-:W4:-:S13]  /*168f0*/  LDL.LU.64 R20, [R1+0x2930] ;  /* 0x0029300001147983 */ /* 0x000f1a0000300a00 */
[----:B------:R-:W-:Y:S04]  /*16900*/  STL.64 [R1+0x80], R8 ;  /* 0x0000800801007387 */ /* 0x000fe80000100a00 */
[----:B------:R0:W-:Y:S04]  /*16910*/  STL.64 [R1+0x88], R10 ;  /* 0x0000880a01007387 */ /* 0x0001e80000100a00 */
[----:B0-----:R-:W2:Y:S04]  /*16920*/  LDL.LU.64 R10, [R1+0x2928] ;  /* 0x00292800010a7983 */ /* 0x001ea80000300a00 */
[----:B------:R-:W4:Y:S02]  /*16930*/  LDL.LU.64 R8, [R1+0x2920] ;  /* 0x0029200001087983 */ /* 0x000f240000300a00 */
[----:B----4-:R-:W-:-:S15]  /*16940*/  HMMA.16816.F32 R20, R16, R8, R20 ;  /* 0x000000081014723c */ /* 0x010fde0000001814 */
[----:B------:R-:W-:-:S04]  /*16950*/  NOP ;  /* 0x0000000000007918 */ /* 0x000fc80000000000 */
        /* <DEDUP_REMOVED lines=11> */
[----:B------:R-:W2:-:S13]  /*16a10*/  LDL.LU.64 R24, [R1+0x28f0] ;  /* 0x0028f00001187983 */ /* 0x000e9a0000300a00 */
[----:B------:R-:W-:Y:S04]  /*16a20*/  STL.64 [R1+0x130], R20 ;  /* 0x0001301401007387 */ /* 0x000fe80000100a00 */
[----:B------:R0:W-:Y:S04]  /*16a30*/  STL.64 [R1+0x138], R22 ;  /* 0x0001381601007387 */ /* 0x0001e80000100a00 */
[----:B0-----:R-:W3:Y:S04]  /*16a40*/  LDL.LU.64 R22, [R1+0x28e8] ;  /* 0x0028e80001167983 */ /* 0x001ee80000300a00 */
[----:B------:R-:W3:Y:S02]  /*16a50*/  LDL.LU.64 R20, [R1+0x28e0] ;  /* 0x0028e00001147983 */ /* 0x000ee40000300a00 */
[C---:B---3--:R-:W-:Y:S08]  /*16a60*/  HMMA.16816.F32 R20, R16.reuse, R12, R20 ;  /* 0x0000000c1014723c */ /* 0x048ff00000001814 */
[----:B--2---:R-:W-:Y:S11]  /*16a70*/  HMMA.16816.F32 R16, R16, R4, R24 ;  /* 0x000000041010723c */ /* 0x004ff60000001818 */
[----:B------:R-:W-:-:S02]  /*16a80*/  IMAD.MOV.U32 R3, RZ, RZ, R23 ;  /* 0x000000ffff037224 */ /* 0x000fc400078e0017 */
[----:B------:R-:W-:Y:S01]  /*16a90*/  IMAD.MOV.U32 R2, RZ, RZ, R22 ;  /* 0x000000ffff027224 */ /* 0x000fe200078e0016 */
[----:B------:R0:W-:Y:S04]  /*16aa0*/  STL.64 [R1+0x150], R20 ;  /* 0x0001501401007387 */ /* 0x0001e80000100a00 */
[----:B------:R-:W2:Y:S01]  /*16ab0*/  LDL.LU.64 R22, [R1+0x28d8] ;  /* 0x0028d80001167983 */ /* 0x000ea20000300a00 */
[----:B------:R-:W-:Y:S02]  /*16ac0*/  IMAD.MOV.U32 R9, RZ, RZ, R18 ;  /* 0x000000ffff097224 */ /* 0x000fe400078e0012 */
[----:B------:R-:W-:Y:S01]  /*16ad0*/  IMAD.MOV.U32 R8, RZ, RZ, R19 ;  /* 0x000000ffff087224 */ /* 0x000fe200078e0013 */
[----:B0-----:R-:W2:Y:S04]  /*16ae0*/  LDL.LU.64 R20, [R1+0x28d0] ;  /* 0x0028d00001147983 */ /* 0x001ea80000300a00 */
[----:B------:R-:W-:Y:S04]  /*16af0*/  STL.64 [R1+0x2850], R14 ;  /* 0x0028500e01007387 */ /* 0x000fe80000100a00 */
[----:B------:R-:W-:Y:S04]  /*16b00*/  STL [R1+0x2654], R3 ;  /* 0x0026540301007387 */ /* 0x000fe80000100800 */
[----:B------:R-:W-:Y:S04]  /*16b10*/  STL [R1+0x2650], R2 ;  /* 0x0026500201007387 */ /* 0x000fe80000100800 */
[----:B------:R0:W-:Y:S04]  /*16b20*/  STL.64 [R1+0x110], R16 ;  /* 0x0001101001007387 */ /* 0x0001e80000100a00 */
[----:B------:R-:W-:Y:S04]  /*16b30*/  STL.64 [R1+0x2890], R10 ;  /* 0x0028900a01007387 */ /* 0x000fe80000100a00 */
[----:B------:R-:W-:Y:S04]  /*16b40*/  STL.64 [R1+0x2888], R8 ;  /* 0x0028880801007387 */ /* 0x000fe80000100a00 */
[----:B------:R1:W-:Y:S04]  /*16b50*/  STL.64 [R1+0x2848], R6 ;  /* 0x0028480601007387 */ /* 0x0003e80000100a00 */
[----:B0-----:R-:W3:Y:S04]  /*16b60*/  LDL.LU R16, [R1+0x270] ;  /* 0x0002700001107983 */ /* 0x001ee80000300800 */
[----:B------:R-:W3:Y:S04]  /*16b70*/  LDL.LU R17, [R1+0x274] ;  /* 0x0002740001117983 */ /* 0x000ee80000300800 */
[----:B------:R-:W4:Y:S04]  /*16b80*/  LDL.LU R18, [R1+0x278] ;  /* 0x0002780001127983 */ /* 0x000f280000300800 */
[----:B------:R-:W4:Y:S04]  /*16b90*/  LDL.LU R19, [R1+0x27c] ;  /* 0x00027c0001137983 */ /* 0x000f280000300800 */
[----:B------:R-:W2:Y:S04]  /*16ba0*/  LDL.LU R4, [R1+0x310] ;  /* 0x0003100001047983 */ /* 0x000ea80000300800 */
[----:B------:R-:W2:Y:S04]  /*16bb0*/  LDL.LU R5, [R1+0x314] ;  /* 0x0003140001057983 */ /* 0x000ea80000300800 */
[----:B-1----:R-:W2:Y:S04]  /*16bc0*/  LDL.LU R6, [R1+0x318] ;  /* 0x0003180001067983 */ /* 0x002ea80000300800 */
[----:B------:R-:W2:Y:S04]  /*16bd0*/  LDL.LU R7, [R1+0x31c] ;  /* 0x00031c0001077983 */ /* 0x000ea80000300800 */
[----:B--2---:R-:W-:Y:S04]  /*16be0*/  STL.64 [R1+0x2860], R6 ;  /* 0x0028600601007387 */ /* 0x004fe80000100a00 */
[----:B------:R0:W-:Y:S04]  /*16bf0*/  STL.64 [R1+0x2858], R4 ;  /* 0x0028580401007387 */ /* 0x0001e80000100a00 */
[----:B0-----:R-:W2:Y:S04]  /*16c00*/  LDL.LU R4, [R1+0x320] ;  /* 0x0003200001047983 */ /* 0x001ea80000300800 */
[----:B------:R-:W2:Y:S04]  /*16c10*/  LDL.LU R5, [R1+0x324] ;  /* 0x0003240001057983 */ /* 0x000ea80000300800 */
[----:B------:R-:W2:Y:S04]  /*16c20*/  LDL.LU R6, [R1+0x328] ;  /* 0x0003280001067983 */ /* 0x000ea80000300800 */
[----:B------:R-:W2:Y:S04]  /*16c30*/  LDL.LU R7, [R1+0x32c] ;  /* 0x00032c0001077983 */ /* 0x000ea80000300800 */
[----:B------:R-:W2:Y:S04]  /*16c40*/  LDL R10, [R1+0x8] ;  /* 0x00000800010a7983 */ /* 0x000ea80000100800 */
[----:B------:R-:W2:Y:S04]  /*16c50*/  LDL R11, [R1+0xc] ;  /* 0x00000c00010b7983 */ /* 0x000ea80000100800 */
[----:B--2---:R0:W-:Y:S04]  /*16c60*/  STL.64 [R1+0x28a8], R10 ;  /* 0x0028a80a01007387 */ /* 0x0041e80000100a00 */
[----:B0-----:R-:W2:Y:S04]  /*16c70*/  LDL.64 R10, [R1+0x18] ;  /* 0x00001800010a7983 */ /* 0x001ea80000100a00 */
[----:B--2---:R-:W-:Y:S04]  /*16c80*/  STL.64 [R1+0x28c0], R10 ;  /* 0x0028c00a01007387 */ /* 0x004fe80000100a00 */
[----:B------:R0:W-:Y:S04]  /*16c90*/  STL.64 [R1+0x2870], R6 ;  /* 0x0028700601007387 */ /* 0x0001e80000100a00 */
[----:B------:R1:W-:Y:S04]  /*16ca0*/  STL.64 [R1+0x2868], R4 ;  /* 0x0028680401007387 */ /* 0x0003e80000100a00 */
[----:B0-----:R-:W2:Y:S04]  /*16cb0*/  LDL.64 R6, [R1+0x38] ;  /* 0x0000380001067983 */ /* 0x001ea80000100a00 */
[----:B--2---:R0:W-:Y:S04]  /*16cc0*/  STL.64 [R1+0x2880], R6 ;  /* 0x0028800601007387 */ /* 0x0041e80000100a00 */
[----:B-1----:R-:W2:Y:S04]  /*16cd0*/  LDL.LU R4, [R1+0x340] ;  /* 0x0003400001047983 */ /* 0x002ea80000300800 */
[----:B------:R-:W2:Y:S04]  /*16ce0*/  LDL.LU R5, [R1+0x344] ;  /* 0x0003440001057983 */ /* 0x000ea80000300800 */
[----:B0-----:R-:W2:Y:S04]  /*16cf0*/  LDL.LU R6, [R1+0x348] ;  /* 0x0003480001067983 */ /* 0x001ea80000300800 */
[----:B------:R-:W2:Y:S04]  /*16d00*/  LDL.LU R7, [R1+0x34c] ;  /* 0x00034c0001077983 */ /* 0x000ea80000300800 */
[----:B------:R-:W3:Y:S04]  /*16d10*/  LDL.LU R8, [R1+0x2b0] ;  /* 0x0002b00001087983 */ /* 0x000ee80000300800 */
[----:B------:R-:W3:Y:S04]  /*16d20*/  LDL.LU R9, [R1+0x2b4] ;  /* 0x0002b40001097983 */ /* 0x000ee80000300800 */
[----:B------:R-:W3:Y:S04]  /*16d30*/  LDL.LU R10, [R1+0x2b8] ;  /* 0x0002b800010a7983 */ /* 0x000ee80000300800 */
[----:B------:R-:W3:Y:S04]  /*16d40*/  LDL.LU R11, [R1+0x2bc] ;  /* 0x0002bc00010b7983 */ /* 0x000ee80000300800 */
[----:B--2---:R-:W-:Y:S04]  /*16d50*/  STL.64 [R1+0x28a0], R6 ;  /* 0x0028a00601007387 */ /* 0x004fe80000100a00 */
[----:B------:R0:W-:Y:S04]  /*16d60*/  STL.64 [R1+0x2898], R4 ;  /* 0x0028980401007387 */ /* 0x0001e80000100a00 */
[----:B0-----:R-:W2:Y:S04]  /*16d70*/  LDL.LU R4, [R1+0x350] ;  /* 0x0003500001047983 */ /* 0x001ea80000300800 */
[----:B------:R-:W2:Y:S04]  /*16d80*/  LDL.LU R5, [R1+0x354] ;  /* 0x0003540001057983 */ /* 0x000ea80000300800 */
[----:B------:R-:W2:Y:S04]  /*16d90*/  LDL.LU R6, [R1+0x358] ;  /* 0x0003580001067983 */ /* 0x000ea80000300800 */
[----:B------:R-:W2:Y:S04]  /*16da0*/  LDL.LU R7, [R1+0x35c] ;  /* 0x00035c0001077983 */ /* 0x000ea80000300800 */
[----:B--2---:R-:W-:Y:S04]  /*16db0*/  STL.64 [R1+0x28b8], R6 ;  /* 0x0028b80601007387 */ /* 0x004fe80000100a00 */
[----:B------:R0:W-:Y:S04]  /*16dc0*/  STL.64 [R1+0x28b0], R4 ;  /* 0x0028b00401007387 */ /* 0x0001e80000100a00 */
[----:B0-----:R-:W2:Y:S04]  /*16dd0*/  LDL.LU R4, [R1+0x360] ;  /* 0x0003600001047983 */ /* 0x001ea80000300800 */
[----:B------:R-:W2:Y:S04]  /*16de0*/  LDL.LU R5, [R1+0x364] ;  /* 0x0003640001057983 */ /* 0x000ea80000300800 */
[----:B------:R-:W2:Y:S04]  /*16df0*/  LDL.LU R6, [R1+0x368] ;  /* 0x0003680001067983 */ /* 0x000ea80000300800 */
[----:B------:R-:W2:Y:S04]  /*16e00*/  LDL.LU R7, [R1+0x36c] ;  /* 0x00036c0001077983 */ /* 0x000ea80000300800 */
[----:B------:R-:W2:Y:S04]  /*16e10*/  LDL.64 R14, [R1+0x58] ;  /* 0x00005800010e7983 */ /* 0x000ea80000100a00 */
[----:B--2---:R0:W-:Y:S04]  /*16e20*/  STL.64 [R1+0x2878], R14 ;  /* 0x0028780e01007387 */ /* 0x0041e80000100a00 */
[----:B------:R-:W2:Y:S04]  /*16e30*/  LDL.LU R12, [R1+0x330] ;  /* 0x00033000010c7983 */ /* 0x000ea80000300800 */
[----:B------:R-:W2:Y:S04]  /*16e40*/  LDL.LU R13, [R1+0x334] ;  /* 0x00033400010d7983 */ /* 0x000ea80000300800 */
[----:B0-----:R-:W2:Y:S04]  /*16e50*/  LDL.LU R14, [R1+0x338] ;  /* 0x00033800010e7983 */ /* 0x001ea80000300800 */
[----:B------:R-:W2:Y:S04]  /*16e60*/  LDL.LU R15, [R1+0x33c] ;  /* 0x00033c00010f7983 */ /* 0x000ea80000300800 */
[----:B----4-:R-:W-:Y:S04]  /*16e70*/  STL.64 [R1+0x2808], R18 ;  /* 0x0028081201007387 */ /* 0x010fe80000100a00 */
[----:B---3--:R0:W-:Y:S04]  /*16e80*/  STL.64 [R1+0x2800], R16 ;  /* 0x0028001001007387 */ /* 0x0081e80000100a00 */
[----:B0-----:R-:W3:Y:S04]  /*16e90*/  LDL.LU R16, [R1+0x280] ;  /* 0x0002800001107983 */ /* 0x001ee80000300800 */
[----:B------:R-:W3:Y:S04]  /*16ea0*/  LDL.LU R17, [R1+0x284] ;  /* 0x0002840001117983 */ /* 0x000ee80000300800 */
[----:B------:R-:W4:Y:S01]  /*16eb0*/  LDL.LU R18, [R1+0x288] ;  /* 0x0002880001127983 */ /* 0x000f220000300800 */
[----:B------:R-:W-:-:S03]  /*16ec0*/  IMAD.MOV.U32 R19, RZ, RZ, R28 ;  /* 0x000000ffff137224 */ /* 0x000fc600078e001c */
[----:B------:R-:W2:Y:S04]  /*16ed0*/  LDL.LU R28, [R1+0x28c8] ;  /* 0x0028c800011c7983 */ /* 0x000ea80000300800 */
[----:B----4-:R0:W-:Y:S04]  /*16ee0*/  STL.64 [R1+0x2818], R18 ;  /* 0x0028181201007387 */ /* 0x0101e80000100a00 */
[----:B---3--:R-:W-:Y:S04]  /*16ef0*/  STL.64 [R1+0x2810], R16 ;  /* 0x0028101001007387 */ /* 0x008fe80000100a00 */
[----:B0-----:R-:W3:Y:S04]  /*16f00*/  LDL R18, [R1+0x28] ;  /* 0x0000280001127983 */ /* 0x001ee80000100800 */
[----:B------:R-:W3:Y:S04]  /*16f10*/  LDL R19, [R1+0x2c] ;  /* 0x00002c0001137983 */ /* 0x000ee80000100800 */
[----:B------:R-:W4:Y:S04]  /*16f20*/  LDL.LU R24, [R1+0x2a0] ;  /* 0x0002a00001187983 */ /* 0x000f280000300800 */
[----:B------:R-:W4:Y:S04]  /*16f30*/  LDL.LU R25, [R1+0x2a4] ;  /* 0x0002a40001197983 */ /* 0x000f280000300800 */
[----:B------:R-:W4:Y:S01]  /*16f40*/  LDL.LU R26, [R1+0x2a8] ;  /* 0x0002a800011a7983 */ /* 0x000f220000300800 */
[----:B--2---:R-:W-:Y:S01]  /*16f50*/  IMAD.MOV.U32 R27, RZ, RZ, R28 ;  /* 0x000000ffff1b7224 */ /* 0x004fe200078e001c */
[----:B---3--:R-:W-:-:S15]  /*16f60*/  HMMA.16816.F32 R8, R20, R18, R8 ;  /* 0x000000121408723c */ /* 0x008fde0000001808 */
[----:B------:R-:W-:-:S04]  /*16f70*/  NOP ;  /* 0x0000000000007918 */ /* 0x000fc80000000000 */
[----:B------:R-:W-:Y:S04]  /*16f80*/  STL.64 [R1+0x120], R8 ;  /* 0x0001200801007387 */ /* 0x000fe80000100a00 */
[----:B------:R0:W-:Y:S01]  /*16f90*/  STL [R1+0x128], R10 ;  /* 0x0001280a01007387 */ /* 0x0001e20000100800 */
[----:B------:R-:W-:-:S03]  /*16fa0*/  IMAD.MOV.U32 R28, RZ, RZ, R11 ;  /* 0x000000ffff1c7224 */ /* 0x000fc600078e000b */
[----:B0-----:R-:W2:Y:S04]  /*16fb0*/  LDL.LU.64 R10, [R1+0x28c0] ;  /* 0x0028c000010a7983 */ /* 0x001ea80000300a00 */
[----:B------:R-:W-:Y:S01]  /*16fc0*/  STL [R1+0x2658], R28 ;  /* 0x0026581c01007387 */ /* 0x000fe20000100800 */
[----:B--2---:R-:W-:Y:S01]  /*16fd0*/  HMMA.16816.F32 R4, R20, R10, R4 ;  /* 0x0000000a1404723c */ /* 0x004fe20000001804 */
[----:B------:R-:W-:Y:S02]  /*16fe0*/  IMAD.MOV.U32 R17, RZ, RZ, R10 ;  /* 0x000000ffff117224 */ /* 0x000fe400078e000a */
[----:B------:R-:W-:-:S15]  /*16ff0*/  IMAD.MOV.U32 R16, RZ, RZ, R11 ;  /* 0x000000ffff107224 */ /* 0x000fde00078e000b */
[----:B------:R-:W-:Y:S01]  /*17000*/  NOP ;  /* 0x0000000000007918 */ /* 0x000fe20000000000 */
[----:B------:R-:W-:Y:S04]  /*17010*/  STL.64 [R1+0x2b0], R4 ;  /* 0x0002b00401007387 */ /* 0x000fe80000100a00 */
[----:B------:R0:W-:Y:S04]  /*17020*/  STL.64 [R1+0x2b8], R6 ;  /* 0x0002b80601007387 */ /* 0x0001e80000100a00 */
[----:B0-----:R-:W2:Y:S04]  /*17030*/  LDL.LU.64 R6, [R1+0x28b8] ;  /* 0x0028b80001067983 */ /* 0x001ea80000300a00 */
[----:B------:R-:W2:Y:S04]  /*17040*/  LDL.LU.64 R4, [R1+0x28b0] ;  /* 0x0028b00001047983 */ /* 0x000ea80000300a00 */
[----:B------:R-:W2:Y:S02]  /*17050*/  LDL.LU.64 R10, [R1+0x28a8] ;  /* 0x0028a800010a7983 */ /* 0x000ea40000300a00 */
[----:B--2---:R-:W-:Y:S02]  /*17060*/  HMMA.16816.F32 R8, R20, R10, R4 ;  /* 0x0000000a1408723c */ /* 0x004fe40000001804 */
[----:B------:R-:W2:Y:S04]  /*17070*/  LDL.LU.64 R6, [R1+0x28a0] ;  /* 0x0028a00001067983 */ /* 0x000ea80000300a00 */
[----:B------:R-:W2:-:S13]  /*17080*/  LDL.LU.64 R4, [R1+0x2898] ;  /* 0x0028980001047983 */ /* 0x000e9a0000300a00 */
[----:B------:R-:W-:Y:S04]  /*17090*/  STL.64 [R1+0x350], R8 ;  /* 0x0003500801007387 */ /* 0x000fe80000100a00 */
[----:B------:R0:W-:Y:S04]  /*170a0*/  STL.64 [R1+0x358], R10 ;  /* 0x0003580a01007387 */ /* 0x0001e80000100a00 */
[----:B0-----:R-:W2:Y:S04]  /*170b0*/  LDL.LU.64 R10, [R1+0x2890] ;  /* 0x00289000010a7983 */ /* 0x001ea80000300a00 */
[----:B------:R-:W3:Y:S01]  /*170c0*/  LDL.LU.64 R8, [R1+0x2888] ;  /* 0x0028880001087983 */ /* 0x000ee20000300a00 */
[----:B--2---:R-:W-:-:S15]  /*170d0*/  HMMA.16816.F32 R4, R20, R10, R4 ;  /* 0x0000000a1404723c */ /* 0x004fde0000001804 */
[----:B------:R-:W-:-:S04]  /*170e0*/  NOP ;  /* 0x0000000000007918 */ /* 0x000fc80000000000 */
[----:B------:R-:W-:Y:S04]  /*170f0*/  STL.64 [R1+0x340], R4 ;  /* 0x0003400401007387 */ /* 0x000fe80000100a00 */
[----:B------:R0:W-:Y:S04]  /*17100*/  STL.64 [R1+0x348], R6 ;  /* 0x0003480601007387 */ /* 0x0001e80000100a00 */
[----:B0-----:R-:W2:Y:S04]  /*17110*/  LDL.LU.64 R6, [R1+0x2880] ;  /* 0x0028800001067983 */ /* 0x001ea80000300a00 */
[----:B------:R-:W-:Y:S04]  /*17120*/  STL.64 [R1+0x2828], R10 ;  /* 0x0028280a01007387 */ /* 0x000fe80000100a00 */
[----:B---3--:R0:W-:Y:S04]  /*17130*/  STL.64 [R1+0x2820], R8 ;  /* 0x0028200801007387 */ /* 0x0081e80000100a00 */
[----:B0-----:R-:W3:Y:S04]  /*17140*/  LDL.LU R8, [R1+0x290] ;  /* 0x0002900001087983 */ /* 0x001ee80000300800 */
[----:B------:R-:W3:Y:S04]  /*17150*/  LDL.LU R9, [R1+0x294] ;  /* 0x0002940001097983 */ /* 0x000ee80000300800 */
[----:B------:R-:W3:Y:S04]  /*17160*/  LDL.LU R10, [R1+0x298] ;  /* 0x00029800010a7983 */ /* 0x000ee80000300800 */
[----:B------:R-:W3:Y:S01]  /*17170*/  LDL.LU R11, [R1+0x29c] ;  /* 0x00029c00010b7983 */ /* 0x000ee20000300800 */
        /* <DEDUP_REMOVED lines=8> */
[----:B------:R-:W2:Y:S02]  /*17200*/  LDL.LU.64 R4, [R1+0x2868] ;  /* 0x0028680001047983 */ /* 0x000ea40000300a00 */
        /* <DEDUP_REMOVED lines=9> */
[----:B--2---:R-:W-:-:S15]  /*172a0*/  HMMA.16816.F32 R4, R20, R14, R4 ;  /* 0x0000000e1404723c */ /* 0x004fde0000001804 */
[----:B------:R-:W-:-:S04]  /*172b0*/  NOP ;  /* 0x0000000000007918 */ /* 0x000fc80000000000 */
[----:B------:R-:W-:Y:S04]  /*172c0*/  STL.64 [R1+0x5c0], R4 ;  /* 0x0005c00401007387 */ /* 0x000fe80000100a00 */
[----:B------:R0:W-:Y:S04]  /*172d0*/  STL.64 [R1+0x5c8], R6 ;  /* 0x0005c80601007387 */ /* 0x0001e80000100a00 */
[----:B0-----:R-:W4:Y:S04]  /*172e0*/  LDL.LU.64 R6, [R1+0x2848] ;  /* 0x0028480001067983 */ /* 0x001f280000300a00 */
[----:B------:R-:W2:Y:S01]  /*172f0*/  LDL.LU R12, [R1+0xc0] ;  /* 0x0000c000010c7983 */ /* 0x000ea20000300800 */
[----:B------:R-:W-:-:S03]  /*17300*/  IMAD.MOV.U32 R5, RZ, RZ, R14 ;  /* 0x000000ffff057224 */ /* 0x000fc600078e000e */
[----:B------:R-:W2:Y:S01]  /*17310*/  LDL.LU R13, [R1+0xc4] ;  /* 0x0000c400010d7983 */ /* 0x000ea20000300800 */
[----:B------:R-:W-:-:S03]  /*17320*/  IMAD.MOV.U32 R4, RZ, RZ, R15 ;  /* 0x000000ffff047224 */ /* 0x000fc600078e000f */
[----:B------:R-:W2:Y:S04]  /*17330*/  LDL.LU R14, [R1+0xc8] ;  /* 0x0000c800010e7983 */ /* 0x000ea80000300800 */
[----:B------:R-:W2:Y:S01]  /*17340*/  LDL.LU R15, [R1+0xcc] ;  /* 0x0000cc00010f7983 */ /* 0x000ea20000300800 */
[----:B----4-:R-:W-:Y:S03]  /*17350*/  HMMA.16816.F32 R20, R20, R6, R24 ;  /* 0x000000061414723c */ /* 0x010fe60000001818 */
[----:B--2---:R0:W-:Y:S04]  /*17360*/  STL.64 [R1+0x2760], R14 ;  /* 0x0027600e01007387 */ /* 0x0041e80000100a00 */
[----:B------:R-:W-:Y:S04]  /*17370*/  STL.64 [R1+0x2758], R12 ;  /* 0x0027580c01007387 */ /* 0x000fe80000100a00 */
[----:B0-----:R-:W2:Y:S04]  /*17380*/  LDL.64 R14, [R1+0x8] ;  /* 0x00000800010e7983 */ /* 0x001ea80000100a00 */
[----:B------:R-:W3:Y:S04]  /*17390*/  LDL.LU.64 R26, [R1+0x2840] ;  /* 0x00284000011a7983 */ /* 0x000ee80000300a00 */
[----:B------:R-:W3:Y:S04]  /*173a0*/  LDL.LU.64 R24, [R1+0x2838] ;  /* 0x0028380001187983 */ /* 0x000ee80000300a00 */
[----:B------:R-:W-:Y:S04]  /*173b0*/  STL.64 [R1+0x27c0], R6 ;  /* 0x0027c00601007387 */ /* 0x000fe80000100a00 */
[----:B------:R-:W-:Y:S04]  /*173c0*/  STL.64 [R1+0x5b0], R20 ;  /* 0x0005b01401007387 */ /* 0x000fe80000100a00 */
[----:B------:R0:W-:Y:S02]  /*173d0*/  STL.64 [R1+0x5b8], R22 ;  /* 0x0005b81601007387 */ /* 0x0001e40000100a00 */
[----:B0-----:R-:W-:-:S02]  /*173e0*/  IMAD.MOV.U32 R22, RZ, RZ, R29 ;  /* 0x000000ffff167224 */ /* 0x001fc400078e001d */
[----:B------:R-:W-:Y:S01]  /*173f0*/  IMAD.MOV.U32 R23, RZ, RZ, R28 ;  /* 0x000000ffff177224 */ /* 0x000fe200078e001c */
[----:B------:R-:W4:Y:S04]  /*17400*/  LDL.LU R29, [R1+0x2830] ;  /* 0x00283000011d7983 */ /* 0x000f280000300800 */
[----:B------:R0:W-:Y:S02]  /*17410*/  STL.64 [R1+0x27e0], R22 ;  /* 0x0027e01601007387 */ /* 0x0001e40000100a00 */
[----:B0-----:R-:W-:Y:S02]  /*17420*/  IMAD.MOV.U32 R22, RZ, RZ, R17 ;  /* 0x000000ffff167224 */ /* 0x001fe400078e0011 */
[----:B------:R-:W-:Y:S02]  /*17430*/  IMAD.MOV.U32 R23, RZ, RZ, R16 ;  /* 0x000000ffff177224 */ /* 0x000fe400078e0010 */
[----:B---3--:R-:W-:Y:S01]  /*17440*/  HMMA.16816.F32 R16, R24, R18, R8 ;  /* 0x000000121810723c */ /* 0x008fe20000001808 */
[----:B------:R-:W3:Y:S04]  /*17450*/  LDL.LU.64 R10, [R1+0x2828] ;  /* 0x00282800010a7983 */ /* 0x000ee80000300a00 */
[----:B------:R-:W2:-:S14]  /*17460*/  LDL.LU.64 R8, [R1+0x2820] ;  /* 0x0028200001087983 */ /* 0x000e9c0000300a00 */
[----:B------:R-:W-:Y:S04]  /*17470*/  STL.64 [R1+0x6a0], R16 ;  /* 0x0006a01001007387 */ /* 0x000fe80000100a00 */
[----:B------:R0:W-:Y:S04]  /*17480*/  STL.64 [R1+0x6a8], R18 ;  /* 0x0006a81201007387 */ /* 0x0001e80000100a00 */
[----:B0-----:R-:W2:Y:S04]  /*17490*/  LDL.LU.64 R18, [R1+0x2818] ;  /* 0x0028180001127983 */ /* 0x001ea80000300a00 */
[----:B------:R-:W2:Y:S02]  /*174a0*/  LDL.LU.64 R16, [R1+0x2810] ;  /* 0x0028100001107983 */ /* 0x000ea40000300a00 */
[----:B--2---:R-:W-:Y:S02]  /*174b0*/  HMMA.16816.F32 R20, R24, R22, R16 ;  /* 0x000000161814723c */ /* 0x004fe40000001810 */
[----:B------:R-:W2:Y:S04]  /*174c0*/  LDL.LU.64 R18, [R1+0x2808] ;  /* 0x0028080001127983 */ /* 0x000ea80000300a00 */
[----:B------:R-:W2:Y:S01]  /*174d0*/  LDL.LU.64 R16, [R1+0x2800] ;  /* 0x0028000001107983 */ /* 0x000ea20000300a00 */
[----:B------:R-:W-:-:S02]  /*174e0*/  IMAD.MOV.U32 R6, RZ, RZ, R5 ;  /* 0x000000ffff067224 */ /* 0x000fc400078e0005 */
[----:B------:R-:W-:-:S10]  /*174f0*/  IMAD.MOV.U32 R7, RZ, RZ, R4 ;  /* 0x000000ffff077224 */ /* 0x000fd400078e0004 */
[----:B------:R-:W-:Y:S04]  /*17500*/  STL.64 [R1+0x690], R20 ;  /* 0x0006901401007387 */ /* 0x000fe80000100a00 */
[----:B------:R-:W-:Y:S01]  /*17510*/  STL.64 [R1+0x698], R22 ;  /* 0x0006981601007387 */ /* 0x000fe20000100a00 */
[----:B--2---:R-:W-:-:S15]  /*17520*/  HMMA.16816.F32 R16, R24, R14, R16 ;  /* 0x0000000e1810723c */ /* 0x004fde0000001810 */
[----:B------:R-:W-:-:S04]  /*17530*/  NOP ;  /* 0x0000000000007918 */ /* 0x000fc80000000000 */
[----:B------:R-:W-:Y:S04]  /*17540*/  STL.64 [R1+0x680], R16 ;  /* 0x0006801001007387 */ /* 0x000fe80000100a00 */
[----:B------:R-:W-:Y:S04]  /*17550*/  STL.64 [R1+0x688], R18 ;  /* 0x0006881201007387 */ /* 0x000fe80000100a00 */
[----:B------:R-:W-:Y:S04]  /*17560*/  STL.64 [R1+0x27d8], R6 ;  /* 0x0027d80601007387 */ /* 0x000fe80000100a00 */
[----:B------:R0:W-:Y:S04]  /*17570*/  STL.64 [R1+0x2778], R14 ;  /* 0x0027780e01007387 */ /* 0x0001e80000100a00 */
[----:B0-----:R-:W2:Y:S04]  /*17580*/  LDL.64 R14, [R1+0x18] ;  /* 0x00001800010e7983 */ /* 0x001ea80000100a00 */
[----:B--2---:R0:W-:Y:S04]  /*17590*/  STL.64 [R1+0x2790], R14 ;  /* 0x0027900e01007387 */ /* 0x0041e80000100a00 */
[----:B0-----:R-:W2:Y:S01]  /*175a0*/  LDL.64 R14, [R1+0x28] ;  /* 0x00002800010e7983 */ /* 0x001ea20000100a00 */
[----:B------:R-:W-:-:S02]  /*175b0*/  IMAD.MOV.U32 R22, RZ, RZ, R3 ;  /* 0x000000ffff167224 */ /* 0x000fc400078e0003 */
[----:B------:R-:W-:Y:S01]  /*175c0*/  IMAD.MOV.U32 R23, RZ, RZ, R2 ;  /* 0x000000ffff177224 */ /* 0x000fe200078e0002 */
[----:B--2---:R0:W-:Y:S04]  /*175d0*/  STL.64 [R1+0x27b8], R14 ;  /* 0x0027b80e01007387 */ /* 0x0041e80000100a00 */
[----:B------:R-:W2:Y:S04]  /*175e0*/  LDL.LU R12, [R1+0x100] ;  /* 0x00010000010c7983 */ /* 0x000ea80000300800 */
[----:B------:R-:W2:Y:S04]  /*175f0*/  LDL.LU R13, [R1+0x104] ;  /* 0x00010400010d7983 */ /* 0x000ea80000300800 */
[----:B0-----:R-:W2:Y:S04]  /*17600*/  LDL.LU R14, [R1+0x108] ;  /* 0x00010800010e7983 */ /* 0x001ea80000300800 */
[----:B------:R-:W2:Y:S04]  /*17610*/  LDL.LU R15, [R1+0x10c] ;  /* 0x00010c00010f7983 */ /* 0x000ea80000300800 */
[----:B------:R0:W-:Y:S04]  /*17620*/  STL.64 [R1+0x27f8], R22 ;  /* 0x0027f81601007387 */ /* 0x0001e80000100a00 */
[----:B------:R-:W2:Y:S04]  /*17630*/  LDL.LU R4, [R1+0x240] ;  /* 0x0002400001047983 */ /* 0x000ea80000300800 */
[----:B------:R-:W2:Y:S04]  /*17640*/  LDL.LU R5, [R1+0x244] ;  /* 0x0002440001057983 */ /* 0x000ea80000300800 */
[----:B------:R-:W2:Y:S04]  /*17650*/  LDL.LU R6, [R1+0x248] ;  /* 0x0002480001067983 */ /* 0x000ea80000300800 */
[----:B------:R-:W2:Y:S04]  /*17660*/  LDL.LU R7, [R1+0x24c] ;  /* 0x00024c0001077983 */ /* 0x000ea80000300800 */
[----:B------:R-:W3:Y:S04]  /*17670*/  LDL.LU R20, [R1+0x260] ;  /* 0x0002600001147983 */ /* 0x000ee80000300800 */
[----:B------:R-:W3:Y:S04]  /*17680*/  LDL.LU R21, [R1+0x264] ;  /* 0x0002640001157983 */ /* 0x000ee80000300800 */
[----:B0-----:R-:W3:Y:S04]  /*17690*/  LDL.LU R22, [R1+0x268] ;  /* 0x0002680001167983 */ /* 0x001ee80000300800 */
[----:B------:R-:W3:Y:S04]  /*176a0*/  LDL.LU R23, [R1+0x26c] ;  /* 0x00026c0001177983 */ /* 0x000ee80000300800 */
[----:B--2---:R-:W-:Y:S04]  /*176b0*/  STL.64 [R1+0x27f0], R6 ;  /* 0x0027f00601007387 */ /* 0x004fe80000100a00 */
[----:B------:R0:W-:Y:S04]  /*176c0*/  STL.64 [R1+0x27e8], R4 ;  /* 0x0027e80401007387 */ /* 0x0001e80000100a00 */
[----:B0-----:R-:W2:Y:S04]  /*176d0*/  LDL.LU R4, [R1+0x250] ;  /* 0x0002500001047983 */ /* 0x001ea80000300800 */
[----:B------:R-:W2:Y:S04]  /*176e0*/  LDL.LU R5, [R1+0x254] ;  /* 0x0002540001057983 */ /* 0x000ea80000300800 */
[----:B------:R-:W2:Y:S04]  /*176f0*/  LDL.LU R6, [R1+0x258] ;  /* 0x0002580001067983 */ /* 0x000ea80000300800 */
[----:B------:R-:W2:Y:S04]  /*17700*/  LDL.LU R7, [R1+0x25c] ;  /* 0x00025c0001077983 */ /* 0x000ea80000300800 */
[----:B------:R-:W-:Y:S04]  /*17710*/  STL.64 [R1+0x27d0], R14 ;  /* 0x0027d00e01007387 */ /* 0x000fe80000100a00 */
[----:B------:R0:W-:Y:S04]  /*17720*/  STL.64 [R1+0x27c8], R12 ;  /* 0x0027c80c01007387 */ /* 0x0001e80000100a00 */
[----:B0-----:R-:W2:Y:S04]  /*17730*/  LDL.LU R12, [R1+0x230] ;  /* 0x00023000010c7983 */ /* 0x001ea80000300800 */
[----:B------:R-:W2:Y:S04]  /*17740*/  LDL.LU R13, [R1+0x234] ;  /* 0x00023400010d7983 */ /* 0x000ea80000300800 */
[----:B------:R-:W2:Y:S04]  /*17750*/  LDL.LU R14, [R1+0x238] ;  /* 0x00023800010e7983 */ /* 0x000ea80000300800 */
[----:B------:R-:W2:Y:S04]  /*17760*/  LDL.LU R15, [R1+0x23c] ;  /* 0x00023c00010f7983 */ /* 0x000ea80000300800 */
[----:B------:R-:W2:Y:S04]  /*17770*/  LDL.LU R16, [R1+0x220] ;  /* 0x0002200001107983 */ /* 0x000ea80000300800 */
        /* <DEDUP_REMOVED lines=8> */
[----:B------:R-:W2:Y:S01]  /*17800*/  LDL.LU R19, [R1+0xdc] ;  /* 0x0000dc0001137983 */ /* 0x000ea20000300800 */
[C---:B---3--:R-:W-:Y:S03]  /*17810*/  HMMA.16816.F32 R20, R24.reuse, R10, R20 ;  /* 0x0000000a1814723c */ /* 0x048fe60000001814 */
[----:B--2---:R-:W-:Y:S04]  /*17820*/  STL.64 [R1+0x2788], R18 ;  /* 0x0027881201007387 */ /* 0x004fe80000100a00 */
[----:B------:R0:W-:Y:S04]  /*17830*/  STL.64 [R1+0x2780], R16 ;  /* 0x0027801001007387 */ /* 0x0001e80000100a00 */
[----:B0-----:R-:W2:Y:S04]  /*17840*/  LDL.LU R16, [R1+0xe0] ;  /* 0x0000e00001107983 */ /* 0x001ea80000300800 */
[----:B------:R-:W2:Y:S04]  /*17850*/  LDL.LU R17, [R1+0xe4] ;  /* 0x0000e40001117983 */ /* 0x000ea80000300800 */
[----:B------:R-:W3:Y:S04]  /*17860*/  LDL.LU R18, [R1+0xe8] ;  /* 0x0000e80001127983 */ /* 0x000ee80000300800 */
[----:B------:R-:W3:Y:S04]  /*17870*/  LDL.LU R19, [R1+0xec] ;  /* 0x0000ec0001137983 */ /* 0x000ee80000300800 */
[----:B---3--:R-:W-:Y:S04]  /*17880*/  STL.64 [R1+0x27a0], R18 ;  /* 0x0027a01201007387 */ /* 0x008fe80000100a00 */
[----:B--2---:R0:W-:Y:S04]  /*17890*/  STL.64 [R1+0x2798], R16 ;  /* 0x0027981001007387 */ /* 0x0041e80000100a00 */
[----:B0-----:R-:W2:Y:S04]  /*178a0*/  LDL.LU R16, [R1+0xf0] ;  /* 0x0000f00001107983 */ /* 0x001ea80000300800 */
[----:B------:R-:W2:Y:S04]  /*178b0*/  LDL.LU R17, [R1+0xf4] ;  /* 0x0000f40001117983 */ /* 0x000ea80000300800 */
[----:B------:R-:W2:Y:S04]  /*178c0*/  LDL.LU R18, [R1+0xf8] ;  /* 0x0000f80001127983 */ /* 0x000ea80000300800 */
[----:B------:R-:W2:Y:S04]  /*178d0*/  LDL.LU R19, [R1+0xfc] ;  /* 0x0000fc0001137983 */ /* 0x000ea80000300800 */
[----:B------:R-:W-:Y:S04]  /*178e0*/  STL.64 [R1+0x670], R20 ;  /* 0x0006701401007387 */ /* 0x000fe80000100a00 */
[----:B------:R0:W-:Y:S04]  /*178f0*/  STL.64 [R1+0x678], R22 ;  /* 0x0006781601007387 */ /* 0x0001e80000100a00 */
[----:B0-----:R-:W3:Y:S02]  /*17900*/  LDL.LU.64 R22, [R1+0x27f8] ;  /* 0x0027f80001167983 */ /* 0x001ee40000300a00 */
[----:B---3--:R-:W-:Y:S02]  /*17910*/  HMMA.16816.F32 R20, R24, R22, R4 ;  /* 0x000000161814723c */ /* 0x008fe40000001804 */
[----:B------:R-:W3:Y:S04]  /*17920*/  LDL.LU.64 R6, [R1+0x27f0] ;  /* 0x0027f00001067983 */ /* 0x000ee80000300a00 */
[----:B------:R-:W3:-:S13]  /*17930*/  LDL.LU.64 R4, [R1+0x27e8] ;  /* 0x0027e80001047983 */ /* 0x000eda0000300a00 */
[----:B------:R-:W-:Y:S04]  /*17940*/  STL.64 [R1+0x660], R20 ;  /* 0x0006601401007387 */ /* 0x000fe80000100a00 */
[----:B------:R0:W-:Y:S04]  /*17950*/  STL.64 [R1+0x668], R22 ;  /* 0x0006681601007387 */ /* 0x0001e80000100a00 */
[----:B0-----:R-:W3:Y:S02]  /*17960*/  LDL.LU.64 R22, [R1+0x27e0] ;  /* 0x0027e00001167983 */ /* 0x001ee40000300a00 */
[----:B---3--:R-:W-:-:S15]  /*17970*/  HMMA.16816.F32 R4, R24, R22, R4 ;  /* 0x000000161804723c */ /* 0x008fde0000001804 */
[----:B------:R-:W-:-:S04]  /*17980*/  NOP ;  /* 0x0000000000007918 */ /* 0x000fc80000000000 */
[----:B------:R-:W-:Y:S04]  /*17990*/  STL.64 [R1+0x650], R4 ;  /* 0x0006500401007387 */ /* 0x000fe80000100a00 */
[----:B------:R0:W-:Y:S04]  /*179a0*/  STL.64 [R1+0x658], R6 ;  /* 0x0006580601007387 */ /* 0x0001e80000100a00 */
[----:B0-----:R-:W3:Y:S04]  /*179b0*/  LDL.LU.64 R6, [R1+0x27d8] ;  /* 0x0027d80001067983 */ /* 0x001ee80000300a00 */
[----:B------:R0:W-:Y:S04]  /*179c0*/  STL.64 [R1+0x2750], R22 ;  /* 0x0027501601007387 */ /* 0x0001e80000100a00 */
[----:B0-----:R-:W2:Y:S01]  /*179d0*/  LDL.64 R22, [R1+0x38] ;  /* 0x0000380001167983 */ /* 0x001ea20000100a00 */
[----:B---3--:R-:W-:Y:S03]  /*179e0*/  HMMA.16816.F32 R4, R24, R6, R12 ;  /* 0x000000061804723c */ /* 0x008fe6000000180c */
[----:B------:R-:W3:Y:S04]  /*179f0*/  LDL.LU.64 R14, [R1+0x27d0] ;  /* 0x0027d000010e7983 */ /* 0x000ee80000300a00 */
[----:B------:R-:W3:-:S12]  /*17a00*/  LDL.LU.64 R12, [R1+0x27c8] ;  /* 0x0027c800010c7983 */ /* 0x000ed80000300a00 */
[----:B------:R-:W-:Y:S04]  /*17a10*/  STL.64 [R1+0x640], R4 ;  /* 0x0006400401007387 */ /* 0x000fe80000100a00 */
[----:B------:R0:W-:Y:S04]  /*17a20*/  STL.64 [R1+0x648], R6 ;  /* 0x0006480601007387 */ /* 0x0001e80000100a00 */
[----:B0-----:R-:W3:Y:S02]  /*17a30*/  LDL.LU.64 R6, [R1+0x27c0] ;  /* 0x0027c00001067983 */ /* 0x001ee40000300a00 */
[----:B---3--:R-:W-:Y:S02]  /*17a40*/  HMMA.16816.F32 R24, R24, R6, R12 ;  /* 0x000000061818723c */ /* 0x008fe4000000180c */
[----:B------:R-:W2:Y:S01]  /*17a50*/  LDL.LU.64 R14, [R1+0x27b8] ;  /* 0x0027b800010e7983 */ /* 0x000ea20000300a00 */
[----:B------:R-:W-:-:S02]  /*17a60*/  IMAD.MOV.U32 R3, RZ, RZ, R6 ;  /* 0x000000ffff037224 */ /* 0x000fc400078e0006 */
[----:B------:R-:W-:-:S14]  /*17a70*/  IMAD.MOV.U32 R2, RZ, RZ, R7 ;  /* 0x000000ffff027224 */ /* 0x000fdc00078e0007 */
[----:B------:R-:W-:Y:S04]  /*17a80*/  STL.64 [R1+0x100], R24 ;  /* 0x0001001801007387 */ /* 0x000fe80000100a00 */
[----:B------:R0:W-:Y:S04]  /*17a90*/  STL.64 [R1+0x108], R26 ;  /* 0x0001081a01007387 */ /* 0x0001e80000100a00 */
[----:B------:R-:W2:Y:S04]  /*17aa0*/  LDL.LU.64 R6, [R1+0x27b0] ;  /* 0x0027b00001067983 */ /* 0x000ea80000300a00 */
[----:B------:R-:W2:Y:S04]  /*17ab0*/  LDL.LU.64 R4, [R1+0x27a8] ;  /* 0x0027a80001047983 */ /* 0x000ea80000300a00 */
[----:B0-----:R-:W3:Y:S04]  /*17ac0*/  LDL.64 R26, [R1+0x68] ;  /* 0x00006800011a7983 */ /* 0x001ee80000100a00 */
[----:B------:R-:W-:Y:S04]  /*17ad0*/  STL [R1+0x2744], R2 ;  /* 0x0027440201007387 */ /* 0x000fe80000100800 */
[----:B------:R-:W-:Y:S01]  /*17ae0*/  STL [R1+0x2740], R3 ;  /* 0x0027400301007387 */ /* 0x000fe20000100800 */
[----:B--2---:R-:W-:Y:S01]  /*17af0*/  HMMA.16816.F32 R16, R4, R14, R16 ;  /* 0x0000000e0410723c */ /* 0x004fe20000001810 */
[----:B------:R-:W-:-:S15]  /*17b00*/  IMAD.MOV.U32 R28, RZ, RZ, R15 ;  /* 0x000000ffff1c7224 */ /* 0x000fde00078e000f */
[----:B------:R-:W-:-:S03]  /*17b10*/  NOP ;  /* 0x0000000000007918 */ /* 0x000fc60000000000 */
[----:B------:R-:W-:Y:S04]  /*17b20*/  STL.64 [R1+0xf0], R16 ;  /* 0x0000f01001007387 */ /* 0x000fe80000100a00 */
[----:B------:R0:W-:Y:S04]  /*17b30*/  STL.64 [R1+0xf8], R18 ;  /* 0x0000f81201007387 */ /* 0x0001e80000100a00 */
[----:B0-----:R-:W2:Y:S04]  /*17b40*/  LDL.LU.64 R18, [R1+0x27a0] ;  /* 0x0027a00001127983 */ /* 0x001ea80000300a00 */
[----:B------:R-:W2:Y:S04]  /*17b50*/  LDL.LU.64 R16, [R1+0x2798] ;  /* 0x0027980001107983 */ /* 0x000ea80000300a00 */
[----:B------:R-:W2:Y:S04]  /*17b60*/  LDL.LU.64 R14, [R1+0x2790] ;  /* 0x00279000010e7983 */ /* 0x000ea80000300a00 */
[----:B------:R-:W-:Y:S01]  /*17b70*/  STL [R1+0x2748], R28 ;  /* 0x0027481c01007387 */ /* 0x000fe20000100800 */
        /* <DEDUP_REMOVED lines=17> */
[----:B------:R-:W2:Y:S04]  /*17c90*/  LDL.LU.64 R12, [R1+0x2758] ;  /* 0x00275800010c7983 */ /* 0x000ea80000300a00 */
[----:B------:R-:W-:Y:S04]  /*17ca0*/  STL.64 [R1+0x26f8], R10 ;  /* 0x0026f80a01007387 */ /* 0x000fe80000100a00 */
[----:B------:R0:W-:Y:S01]  /*17cb0*/  STL.64 [R1+0x26f0], R8 ;  /* 0x0026f00801007387 */ /* 0x0001e20000100a00 */
[----:B--2---:R-:W-:-:S15]  /*17cc0*/  HMMA.16816.F32 R12, R4, R10, R12 ;  /* 0x0000000a040c723c */ /* 0x004fde000000180c */
[----:B------:R-:W-:-:S04]  /*17cd0*/  NOP ;  /* 0x0000000000007918 */ /* 0x000fc80000000000 */
[----:B------:R-:W-:Y:S04]  /*17ce0*/  STL.64 [R1+0xc0], R12 ;  /* 0x0000c00c01007387 */ /* 0x000fe80000100a00 */
[----:B------:R-:W-:Y:S04]  /*17cf0*/  STL.64 [R1+0xc8], R14 ;  /* 0x0000c80e01007387 */ /* 0x000fe80000100a00 */
[----:B------:R-:W1:Y:S01]  /*17d00*/  LDSM.16.MT88.4 R12, [R0+0x4180] ;  /* 0x00418000000c783b */ /* 0x000e620000004200 */
[----:B------:R-:W-:Y:S03]  /*17d10*/  HMMA.16816.F32 R16, R4, R22, R16 ;  /* 0x000000160410723c */ /* 0x000fe60000001810 */
[----:B0-----:R-:W3:Y:S04]  /*17d20*/  LDL.LU R8, [R1+0x400] ;  /* 0x0004000001087983 */ /* 0x001ee80000300800 */
[----:B------:R-:W3:Y:S04]  /*17d30*/  LDL.LU R9, [R1+0x404] ;  /* 0x0004040001097983 */ /* 0x000ee80000300800 */
[----:B------:R-:W3:Y:S01]  /*17d40*/  LDL.LU R10, [R1+0x408] ;  /* 0x00040800010a7983 */ /* 0x000ee20000300800 */
[----:B----4-:R-:W-:-:S07]  /*17d50*/  IMAD.MOV.U32 R11, RZ, RZ, R29 ;  /* 0x000000ffff0b7224 */ /* 0x010fce00078e001d */
[----:B------:R-:W-:Y:S01]  /*17d60*/  IMAD.MOV.U32 R29, RZ, RZ, R19 ;  /* 0x000000ffff1d7224 */ /* 0x000fe200078e0013 */
[----:B-1----:R-:W-:Y:S04]  /*17d70*/  STL.64 [R1+0x2738], R14 ;  /* 0x0027380e01007387 */ /* 0x002fe80000100a00 */
[----:B------:R0:W-:Y:S02]  /*17d80*/  STL.64 [R1+0x2730], R12 ;  /* 0x0027300c01007387 */ /* 0x0001e40000100a00 */
[----:B0-----:R-:W-:Y:S02]  /*17d90*/  IMAD.MOV.U32 R13, RZ, RZ, R22 ;  /* 0x000000ffff0d7224 */ /* 0x001fe400078e0016 */
[----:B------:R-:W-:Y:S02]  /*17da0*/  IMAD.MOV.U32 R12, RZ, RZ, R23 ;  /* 0x000000ffff0c7224 */ /* 0x000fe400078e0017 */
[----:B------:R-:W2:Y:S04]  /*17db0*/  LDL.LU.64 R22, [R1+0x2750] ;  /* 0x0027500001167983 */ /* 0x000ea80000300a00 */
[----:B------:R-:W-:Y:S04]  /*17dc0*/  STL.64 [R1+0x5a0], R16 ;  /* 0x0005a01001007387 */ /* 0x000fe80000100a00 */
[----:B------:R-:W-:Y:S04]  /*17dd0*/  STL [R1+0x5a8], R18 ;  /* 0x0005a81201007387 */ /* 0x000fe80000100800 */
[----:B------:R-:W0:Y:S04]  /*17de0*/  LDSM.16.MT88.4 R16, [R0+0x4200] ;  /* 0x004200000010783b */ /* 0x000e280000004200 */
[----:B------:R-:W-:Y:S04]  /*17df0*/  STL [R1+0x2438], R29 ;  /* 0x0024381d01007387 */ /* 0x000fe80000100800 */
[----:B0-----:R-:W-:Y:S04]  /*17e00*/  STL.64 [R1+0x26a8], R18 ;  /* 0x0026a81201007387 */ /* 0x001fe80000100a00 */
[----:B------:R0:W-:Y:S04]  /*17e10*/  STL.64 [R1+0x26a0], R16 ;  /* 0x0026a01001007387 */ /* 0x0001e80000100a00 */
[----:B0-----:R-:W2:Y:S04]  /*17e20*/  LDL.LU R16, [R1+0x300] ;  /* 0x0003000001107983 */ /* 0x001ea80000300800 */
[----:B------:R-:W2:Y:S04]  /*17e30*/  LDL.LU R17, [R1+0x304] ;  /* 0x0003040001117983 */ /* 0x000ea80000300800 */
[----:B------:R-:W2:Y:S04]  /*17e40*/  LDL.LU R18, [R1+0x308] ;  /* 0x0003080001127983 */ /* 0x000ea80000300800 */
[----:B------:R-:W2:Y:S01]  /*17e50*/  LDL.LU R19, [R1+0x30c] ;  /* 0x00030c0001137983 */ /* 0x000ea20000300800 */
[C---:B---3--:R-:W-:Y:S08]  /*17e60*/  HMMA.16816.F32 R8, R4.reuse, R26, R8 ;  /* 0x0000001a0408723c */ /* 0x048ff00000001808 */
[----:B--2---:R-:W-:Y:S01]  /*17e70*/  HMMA.16816.F32 R16, R4, R22, R16 ;  /* 0x000000160410723c */ /* 0x004fe20000001810 */
[----:B------:R-:W0:Y:S04]  /*17e80*/  LDSM.16.MT88.4 R20, [R0+0x4280] ;  /* 0x004280000014783b */ /* 0x000e280000004200 */
[----:B0-----:R-:W-:-:S14]  /*17e90*/  STL.64 [R1+0x2628], R22 ;  /* 0x0026281601007387 */ /* 0x001fdc0000100a00 */
[----:B------:R-:W-:Y:S04]  /*17ea0*/  STL.64 [R1+0x590], R16 ;  /* 0x0005901001007387 */ /* 0x000fe80000100a00 */
[----:B------:R-:W-:Y:S04]  /*17eb0*/  STL.64 [R1+0x598], R18 ;  /* 0x0005981201007387 */ /* 0x000fe80000100a00 */
[----:B------:R0:W-:Y:S02]  /*17ec0*/  STL.64 [R1+0x2620], R20 ;  /* 0x0026201401007387 */ /* 0x0001e40000100a00 */
[----:B0-----:R-:W-:-:S02]  /*17ed0*/  IMAD.MOV.U32 R21, RZ, RZ, R26 ;  /* 0x000000ffff157224 */ /* 0x001fc400078e001a */
[----:B------:R-:W-:Y:S02]  /*17ee0*/  IMAD.MOV.U32 R20, RZ, RZ, R27 ;  /* 0x000000ffff147224 */ /* 0x000fe400078e001b */
[----:B------:R-:W0:Y:S01]  /*17ef0*/  LDSM.16.MT88.4 R24, [R0+0x4300] ;  /* 0x004300000018783b */ /* 0x000e220000004200 */
[----:B------:R-:W-:Y:S02]  /*17f00*/  IMAD.MOV.U32 R22, RZ, RZ, R13 ;  /* 0x000000ffff167224 */ /* 0x000fe400078e000d */
[----:B------:R-:W-:-:S05]  /*17f10*/  IMAD.MOV.U32 R23, RZ, RZ, R12 ;  /* 0x000000ffff177224 */ /* 0x000fca00078e000c */
[----:B------:R-:W-:Y:S04]  /*17f20*/  STL.64 [R1+0x26e8], R22 ;  /* 0x0026e81601007387 */ /* 0x000fe80000100a00 */
[----:B------:R-:W-:Y:S04]  /*17f30*/  STL.64 [R1+0x580], R8 ;  /* 0x0005800801007387 */ /* 0x000fe80000100a00 */
[----:B------:R-:W-:Y:S04]  /*17f40*/  STL.64 [R1+0x588], R10 ;  /* 0x0005880a01007387 */ /* 0x000fe80000100a00 */
[----:B0-----:R-:W-:Y:S04]  /*17f50*/  STL.64 [R1+0x2590], R26 ;  /* 0x0025901a01007387 */ /* 0x001fe80000100a00 */
[----:B------:R0:W-:Y:S04]  /*17f60*/  STL.64 [R1+0x2588], R24 ;  /* 0x0025881801007387 */ /* 0x0001e80000100a00 */
[----:B0-----:R-:W2:Y:S04]  /*17f70*/  LDL.LU R24, [R1+0x390] ;  /* 0x0003900001187983 */ /* 0x001ea80000300800 */
[----:B------:R-:W2:Y:S04]  /*17f80*/  LDL.LU R25, [R1+0x394] ;  /* 0x0003940001197983 */ /* 0x000ea80000300800 */
[----:B------:R-:W3:Y:S04]  /*17f90*/  LDL.LU R26, [R1+0x398] ;  /* 0x00039800011a7983 */ /* 0x000ee80000300800 */
[----:B------:R-:W3:Y:S04]  /*17fa0*/  LDL.LU R27, [R1+0x39c] ;  /* 0x00039c00011b7983 */ /* 0x000ee80000300800 */
[----:B---3--:R0:W-:Y:S04]  /*17fb0*/  STL.64 [R1+0x2668], R26 ;  /* 0x0026681a01007387 */ /* 0x0081e80000100a00 */
[----:B--2---:R-:W-:Y:S04]  /*17fc0*/  STL.64 [R1+0x2660], R24 ;  /* 0x0026601801007387 */ /* 0x004fe80000100a00 */
[----:B0-----:R-:W2:Y:S01]  /*17fd0*/  LDL R26, [R1+0x8] ;  /* 0x00000800011a7983 */ /* 0x001ea20000100800 */
[----:B------:R-:W-:-:S03]  /*17fe0*/  IMAD.MOV.U32 R27, RZ, RZ, R28 ;  /* 0x000000ffff1b7224 */ /* 0x000fc600078e001c */
[----:B------:R-:W3:Y:S04]  /*17ff0*/  LDL.LU R28, [R1+0x2748] ;  /* 0x00274800011c7983 */ /* 0x000ee80000300800 */
[----:B--2---:R0:W-:Y:S04]  /*18000*/  STL.64 [R1+0x2700], R26 ;  /* 0x0027001a01007387 */ /* 0x0041e80000100a00 */
[----:B------:R-:W2:Y:S04]  /*18010*/  LDL.LU R16, [R1+0x3e0] ;  /* 0x0003e00001107983 */ /* 0x000ea80000300800 */
[----:B------:R-:W2:Y:S04]  /*18020*/  LDL.LU R17, [R1+0x3e4] ;  /* 0x0003e40001117983 */ /* 0x000ea80000300800 */
[----:B------:R-:W4:Y:S04]  /*18030*/  LDL.LU R18, [R1+0x3e8] ;  /* 0x0003e80001127983 */ /* 0x000f280000300800 */
[----:B------:R-:W4:Y:S04]  /*18040*/  LDL.LU R19, [R1+0x3ec] ;  /* 0x0003ec0001137983 */ /* 0x000f280000300800 */
[----:B------:R-:W2:Y:S04]  /*18050*/  LDL.LU R12, [R1+0x3f0] ;  /* 0x0003f000010c7983 */ /* 0x000ea80000300800 */
[----:B------:R-:W2:Y:S04]  /*18060*/  LDL.LU R13, [R1+0x3f4] ;  /* 0x0003f400010d7983 */ /* 0x000ea80000300800 */
[----:B------:R-:W2:Y:S04]  /*18070*/  LDL.LU R14, [R1+0x3f8] ;  /* 0x0003f800010e7983 */ /* 0x000ea80000300800 */
[----:B------:R-:W2:Y:S04]  /*18080*/  LDL.LU R15, [R1+0x3fc] ;  /* 0x0003fc00010f7983 */ /* 0x000ea80000300800 */
[----:B------:R-:W2:Y:S04]  /*18090*/  LDL.LU R8, [R1+0x450] ;  /* 0x0004500001087983 */ /* 0x000ea80000300800 */
[----:B------:R-:W2:Y:S04]  /*180a0*/  LDL.LU R9, [R1+0x454] ;  /* 0x0004540001097983 */ /* 0x000ea80000300800 */
[----:B------:R-:W2:Y:S04]  /*180b0*/  LDL.LU R10, [R1+0x458] ;  /* 0x00045800010a7983 */ /* 0x000ea80000300800 */
[----:B------:R-:W2:Y:S01]  /*180c0*/  LDL.LU R11, [R1+0x45c] ;  /* 0x00045c00010b7983 */ /* 0x000ea20000300800 */
[----:B0-----:R-:W-:-:S02]  /*180d0*/  IMAD.MOV.U32 R26, RZ, RZ, R2 ;  /* 0x000000ffff1a7224 */ /* 0x001fc400078e0002 */
[----:B------:R-:W-:Y:S01]  /*180e0*/  IMAD.MOV.U32 R27, RZ, RZ, R3 ;  /* 0x000000ffff1b7224 */ /* 0x000fe200078e0003 */
[----:B--2---:R-:W-:Y:S04]  /*180f0*/  STL.64 [R1+0x2710], R10 ;  /* 0x0027100a01007387 */ /* 0x004fe80000100a00 */
[----:B------:R0:W-:Y:S04]  /*18100*/  STL.64 [R1+0x2708], R8 ;  /* 0x0027080801007387 */ /* 0x0001e80000100a00 */
[----:B------:R-:W2:Y:S04]  /*18110*/  LDL.LU R2, [R1+0x2744] ;  /* 0x0027440001027983 */ /* 0x000ea80000300800 */
[----:B------:R-:W2:Y:S04]  /*18120*/  LDL.LU R3, [R1+0x2740] ;  /* 0x0027400001037983 */ /* 0x000ea80000300800 */
[----:B------:R1:W-:Y:S04]  /*18130*/  STL.64 [R1+0x2718], R26 ;  /* 0x0027181a01007387 */ /* 0x0003e80000100a00 */
[----:B0-----:R-:W2:Y:S04]  /*18140*/  LDL.LU R8, [R1+0x460] ;  /* 0x0004600001087983 */ /* 0x001ea80000300800 */
[----:B------:R-:W2:Y:S04]  /*18150*/  LDL.LU R9, [R1+0x464] ;  /* 0x0004640001097983 */ /* 0x000ea80000300800 */
[----:B------:R-:W2:Y:S04]  /*18160*/  LDL.LU R10, [R1+0x468] ;  /* 0x00046800010a7983 */ /* 0x000ea80000300800 */
[----:B------:R-:W2:Y:S04]  /*18170*/  LDL.LU R11, [R1+0x46c] ;  /* 0x00046c00010b7983 */ /* 0x000ea80000300800 */
[----:B--2---:R-:W-:Y:S04]  /*18180*/  STL.64 [R1+0x2728], R10 ;  /* 0x0027280a01007387 */ /* 0x004fe80000100a00 */
[----:B------:R0:W-:Y:S04]  /*18190*/  STL.64 [R1+0x2720], R8 ;  /* 0x0027200801007387 */ /* 0x0001e80000100a00 */
[----:B-1----:R-:W2:Y:S04]  /*181a0*/  LDL R26, [R1+0x28] ;  /* 0x00002800011a7983 */ /* 0x002ea80000100800 */
[----:B0-----:R-:W2:Y:S04]  /*181b0*/  LDL.LU R8, [R1+0x470] ;  /* 0x0004700001087983 */ /* 0x001ea80000300800 */
[----:B------:R-:W2:Y:S04]  /*181c0*/  LDL.LU R9, [R1+0x474] ;  /* 0x0004740001097983 */ /* 0x000ea80000300800 */
[----:B------:R-:W2:Y:S04]  /*181d0*/  LDL.LU R10, [R1+0x478] ;  /* 0x00047800010a7983 */ /* 0x000ea80000300800 */
[----:B------:R-:W2:Y:S04]  /*181e0*/  LDL.LU R11, [R1+0x47c] ;  /* 0x00047c00010b7983 */ /* 0x000ea80000300800 */
[----:B----4-:R0:W-:Y:S04]  /*181f0*/  STL.64 [R1+0x26b8], R18 ;  /* 0x0026b81201007387 */ /* 0x0101e80000100a00 */
[----:B------:R-:W-:Y:S01]  /*18200*/  STL.64 [R1+0x26b0], R16 ;  /* 0x0026b01001007387 */ /* 0x000fe20000100a00 */
[----:B0-----:R-:W-:-:S02]  /*18210*/  IMAD.MOV.U32 R18, RZ, RZ, R21 ;  /* 0x000000ffff127224 */ /* 0x001fc400078e0015 */
[----:B------:R-:W-:Y:S02]  /*18220*/  IMAD.MOV.U32 R19, RZ, RZ, R20 ;  /* 0x000000ffff137224 */ /* 0x000fe400078e0014 */
[----:B------:R-:W4:Y:S04]  /*18230*/  LDL.LU R20, [R1+0x440] ;  /* 0x0004400001147983 */ /* 0x000f280000300800 */
[----:B------:R-:W4:Y:S04]  /*18240*/  LDL.LU R21, [R1+0x444] ;  /* 0x0004440001157983 */ /* 0x000f280000300800 */
[----:B------:R-:W4:Y:S04]  /*18250*/  LDL.LU R22, [R1+0x448] ;  /* 0x0004480001167983 */ /* 0x000f280000300800 */
[----:B------:R-:W4:Y:S04]  /*18260*/  LDL.LU R23, [R1+0x44c] ;  /* 0x00044c0001177983 */ /* 0x000f280000300800 */
[----:B------:R0:W-:Y:S02]  /*18270*/  STL.64 [R1+0x26c8], R18 ;  /* 0x0026c81201007387 */ /* 0x0001e40000100a00 */
[----:B0-----:R-:W-:-:S02]  /*18280*/  IMAD.MOV.U32 R18, RZ, RZ, R3 ;  /* 0x000000ffff127224 */ /* 0x001fc400078e0003 */
[----:B------:R-:W-:-:S07]  /*18290*/  IMAD.MOV.U32 R19, RZ, RZ, R2 ;  /* 0x000000ffff137224 */ /* 0x000fce00078e0002 */
[----:B------:R-:W-:Y:S01]  /*182a0*/  HMMA.16816.F32 R4, R4, R18, R12 ;  /* 0x000000120404723c */ /* 0x000fe2000000180c */
[----:B------:R-:W2:Y:S04]  /*182b0*/  LDL.LU.64 R14, [R1+0x2738] ;  /* 0x00273800010e7983 */ /* 0x000ea80000300a00 */
[----:B------:R-:W2:Y:S04]  /*182c0*/  LDL.LU.64 R12, [R1+0x2730] ;  /* 0x00273000010c7983 */ /* 0x000ea80000300a00 */
[----:B------:R-:W2:Y:S04]  /*182d0*/  LDL.64 R18, [R1+0x58] ;  /* 0x0000580001127983 */ /* 0x000ea80000100a00 */
[----:B--2---:R0:W-:Y:S06]  /*182e0*/  STL.64 [R1+0x26e0], R18 ;  /* 0x0026e01201007387 */ /* 0x0041ec0000100a00 */
[----:B------:R-:W-:Y:S04]  /*182f0*/  STL.64 [R1+0x540], R4 ;  /* 0x0005400401007387 */ /* 0x000fe80000100a00 */
[----:B------:R-:W-:Y:S04]  /*18300*/  STL.64 [R1+0x548], R6 ;  /* 0x0005480601007387 */ /* 0x000fe80000100a00 */
[----:B------:R-:W1:Y:S04]  /*18310*/  LDSM.16.MT88.4 R4, [R0+0x4380] ;  /* 0x004380000004783b */ /* 0x000e680000004200 */
[----:B------:R-:W2:Y:S04]  /*18320*/  LDL.LU R16, [R1+0x430] ;  /* 0x0004300001107983 */ /* 0x000ea80000300800 */
[----:B------:R-:W2:Y:S04]  /*18330*/  LDL.LU R17, [R1+0x434] ;  /* 0x0004340001117983 */ /* 0x000ea80000300800 */
[----:B0-----:R-:W2:Y:S04]  /*18340*/  LDL.LU R18, [R1+0x438] ;  /* 0x0004380001127983 */ /* 0x001ea80000300800 */
[----:B------:R-:W2:Y:S04]  /*18350*/  LDL.LU R19, [R1+0x43c] ;  /* 0x00043c0001137983 */ /* 0x000ea80000300800 */
[----:B-1----:R0:W-:Y:S04]  /*18360*/  STL.64 [R1+0x2528], R6 ;  /* 0x0025280601007387 */ /* 0x0021e80000100a00 */
[----:B------:R1:W-:Y:S04]  /*18370*/  STL.64 [R1+0x2520], R4 ;  /* 0x0025200401007387 */ /* 0x0003e80000100a00 */
[----:B0-----:R-:W2:Y:S01]  /*18380*/  LDL.64 R6, [R1+0x78] ;  /* 0x0000780001067983 */ /* 0x001ea20000100a00 */
[----:B---3--:R-:W-:-:S03]  /*18390*/  IMAD.MOV.U32 R27, RZ, RZ, R28 ;  /* 0x000000ffff1b7224 */ /* 0x008fc600078e001c */
[----:B--2---:R0:W-:Y:S04]  /*183a0*/  STL.64 [R1+0x26c0], R6 ;  /* 0x0026c00601007387 */ /* 0x0041e80000100a00 */
[----:B-1----:R-:W2:Y:S04]  /*183b0*/  LDL.LU R4, [R1+0x410] ;  /* 0x0004100001047983 */ /* 0x002ea80000300800 */
[----:B------:R-:W2:Y:S04]  /*183c0*/  LDL.LU R5, [R1+0x414] ;  /* 0x0004140001057983 */ /* 0x000ea80000300800 */
[----:B0-----:R-:W3:Y:S04]  /*183d0*/  LDL.LU R6, [R1+0x418] ;  /* 0x0004180001067983 */ /* 0x001ee80000300800 */
[----:B------:R-:W3:Y:S01]  /*183e0*/  LDL.LU R7, [R1+0x41c] ;  /* 0x00041c0001077983 */ /* 0x000ee20000300800 */
[C---:B------:R-:W-:Y:S03]  /*183f0*/  HMMA.16816.F32 R24, R12.reuse, R26, R8 ;  /* 0x0000001a0c18723c */ /* 0x040fe60000001808 */
[----:B---3--:R-:W-:Y:S04]  /*18400*/  STL.64 [R1+0x26d8], R6 ;  /* 0x0026d80601007387 */ /* 0x008fe80000100a00 */
[----:B--2---:R0:W-:Y:S04]  /*18410*/  STL.64 [R1+0x26d0], R4 ;  /* 0x0026d00401007387 */ /* 0x0041e80000100a00 */
[----:B0-----:R-:W2:Y:S04]  /*18420*/  LDL.LU R4, [R1+0x420] ;  /* 0x0004200001047983 */ /* 0x001ea80000300800 */
[----:B------:R-:W2:Y:S04]  /*18430*/  LDL.LU R5, [R1+0x424] ;  /* 0x0004240001057983 */ /* 0x000ea80000300800 */
[----:B------:R-:W2:Y:S04]  /*18440*/  LDL.LU R6, [R1+0x428] ;  /* 0x0004280001067983 */ /* 0x000ea80000300800 */
[----:B------:R-:W2:Y:S04]  /*18450*/  LDL.LU R7, [R1+0x42c] ;  /* 0x00042c0001077983 */ /* 0x000ea80000300800 */
[----:B------:R-:W3:Y:S04]  /*18460*/  LDL.LU.64 R10, [R1+0x2728] ;  /* 0x00272800010a7983 */ /* 0x000ee80000300a00 */
[----:B------:R-:W3:Y:S04]  /*18470*/  LDL.LU.64 R8, [R1+0x2720] ;  /* 0x0027200001087983 */ /* 0x000ee80000300a00 */
        /* <DEDUP_REMOVED lines=13> */
[----:B0-----:R-:W4:Y:S04]  /*18550*/  LDL.LU.64 R10, [R1+0x26f8] ;  /* 0x0026f800010a7983 */ /* 0x001f280000300a00 */
[----:B------:R-:W3:Y:S04]  /*18560*/  LDL.LU.64 R8, [R1+0x26f0] ;  /* 0x0026f00001087983 */ /* 0x000ee80000300a00 */
[----:B------:R0:W-:Y:S04]  /*18570*/  STL.64 [R1+0x2680], R26 ;  /* 0x0026801a01007387 */ /* 0x0001e80000100a00 */
[----:B0-----:R-:W2:Y:S01]  /*18580*/  LDL.64 R26, [R1+0x18] ;  /* 0x00001800011a7983 */ /* 0x001ea20000100a00 */
[----:B----4-:R-:W-:Y:S03]  /*18590*/  HMMA.16816.F32 R20, R12, R10, R20 ;  /* 0x0000000a0c14723c */ /* 0x010fe60000001814 */
[----:B--2---:R0:W-:Y:S04]  /*185a0*/  STL.64 [R1+0x2688], R26 ;  /* 0x0026881a01007387 */ /* 0x0041e80000100a00 */
[----:B0-----:R-:W2:-:S12]  /*185b0*/  LDL.64 R26, [R1+0x28] ;  /* 0x00002800011a7983 */ /* 0x001e980000100a00 */
[----:B------:R-:W-:Y:S04]  /*185c0*/  STL.64 [R1+0x500], R20 ;  /* 0x0005001401007387 */ /* 0x000fe80000100a00 */
[----:B------:R0:W-:Y:S04]  /*185d0*/  STL.64 [R1+0x508], R22 ;  /* 0x0005081601007387 */ /* 0x0001e80000100a00 */
[----:B0-----:R-:W4:Y:S04]  /*185e0*/  LDL.LU.64 R22, [R1+0x26e8] ;  /* 0x0026e80001167983 */ /* 0x001f280000300a00 */
[----:B------:R-:W-:Y:S04]  /*185f0*/  STL.64 [R1+0x2678], R10 ;  /* 0x0026780a01007387 */ /* 0x000fe80000100a00 */
[----:B---3--:R0:W-:Y:S04]  /*18600*/  STL.64 [R1+0x2670], R8 ;  /* 0x0026700801007387 */ /* 0x0081e80000100a00 */
[----:B0-----:R-:W3:Y:S04]  /*18610*/  LDL.LU R8, [R1+0x3b0] ;  /* 0x0003b00001087983 */ /* 0x001ee80000300800 */
[----:B------:R-:W3:Y:S04]  /*18620*/  LDL.LU R9, [R1+0x3b4] ;  /* 0x0003b40001097983 */ /* 0x000ee80000300800 */
[----:B------:R-:W2:Y:S04]  /*18630*/  LDL.LU R10, [R1+0x3b8] ;  /* 0x0003b800010a7983 */ /* 0x000ea80000300800 */
[----:B------:R-:W2:Y:S01]  /*18640*/  LDL.LU R11, [R1+0x3bc] ;  /* 0x0003bc00010b7983 */ /* 0x000ea20000300800 */
[C---:B----4-:R-:W-:Y:S03]  /*18650*/  HMMA.16816.F32 R16, R12.reuse, R22, R16 ;  /* 0x000000160c10723c */ /* 0x050fe60000001810 */
[----:B--2---:R-:W-:Y:S04]  /*18660*/  STL.64 [R1+0x2698], R10 ;  /* 0x0026980a01007387 */ /* 0x004fe80000100a00 */
[----:B---3--:R0:W-:Y:S04]  /*18670*/  STL.64 [R1+0x2690], R8 ;  /* 0x0026900801007387 */ /* 0x0081e80000100a00 */
[----:B0-----:R-:W2:Y:S04]  /*18680*/  LDL.LU R8, [R1+0x3d0] ;  /* 0x0003d00001087983 */ /* 0x001ea80000300800 */
[----:B------:R-:W2:Y:S04]  /*18690*/  LDL.LU R9, [R1+0x3d4] ;  /* 0x0003d40001097983 */ /* 0x000ea80000300800 */
[----:B------:R-:W2:Y:S04]  /*186a0*/  LDL.LU R10, [R1+0x3d8] ;  /* 0x0003d800010a7983 */ /* 0x000ea80000300800 */
[----:B------:R-:W2:Y:S04]  /*186b0*/  LDL.LU R11, [R1+0x3dc] ;  /* 0x0003dc00010b7983 */ /* 0x000ea80000300800 */
[----:B------:R-:W-:Y:S04]  /*186c0*/  STL.64 [R1+0x4f0], R16 ;  /* 0x0004f01001007387 */ /* 0x000fe80000100a00 */
[----:B------:R0:W-:Y:S04]  /*186d0*/  STL.64 [R1+0x4f8], R18 ;  /* 0x0004f81201007387 */ /* 0x0001e80000100a00 */
[----:B0-----:R-:W3:Y:S02]  /*186e0*/  LDL.LU.64 R18, [R1+0x26e0] ;  /* 0x0026e00001127983 */ /* 0x001ee40000300a00 */
[----:B---3--:R-:W-:Y:S01]  /*186f0*/  HMMA.16816.F32 R4, R12, R18, R4 ;  /* 0x000000120c04723c */ /* 0x008fe20000001804 */
[----:B------:R-:W-:-:S02]  /*18700*/  IMAD.MOV.U32 R28, RZ, RZ, R18 ;  /* 0x000000ffff1c7224 */ /* 0x000fc400078e0012 */
[----:B------:R-:W-:-:S15]  /*18710*/  IMAD.MOV.U32 R3, RZ, RZ, R19 ;  /* 0x000000ffff037224 */ /* 0x000fde00078e0013 */
[----:B------:R-:W-:Y:S01]  /*18720*/  NOP ;  /* 0x0000000000007918 */ /* 0x000fe20000000000 */
[----:B------:R-:W-:Y:S04]  /*18730*/  STL.64 [R1+0x400], R4 ;  /* 0x0004000401007387 */ /* 0x000fe80000100a00 */
[----:B------:R0:W-:Y:S04]  /*18740*/  STL.64 [R1+0x408], R6 ;  /* 0x0004080601007387 */ /* 0x0001e80000100a00 */
[----:B0-----:R-:W3:Y:S04]  /*18750*/  LDL.LU.64 R6, [R1+0x26d8] ;  /* 0x0026d80001067983 */ /* 0x001ee80000300a00 */
[----:B------:R-:W3:Y:S04]  /*18760*/  LDL.LU.64 R4, [R1+0x26d0] ;  /* 0x0026d00001047983 */ /* 0x000ee80000300a00 */
[----:B------:R-:W3:Y:S02]  /*18770*/  LDL.LU.64 R18, [R1+0x26c8] ;  /* 0x0026c80001127983 */ /* 0x000ee40000300a00 */
[----:B---3--:R-:W-:Y:S02]  /*18780*/  HMMA.16816.F32 R16, R12, R18, R4 ;  /* 0x000000120c10723c */ /* 0x008fe40000001804 */
[----:B------:R-:W3:-:S15]  /*18790*/  LDL.LU.64 R6, [R1+0x26c0] ;  /* 0x0026c00001067983 */ /* 0x000ede0000300a00 */
[----:B------:R-:W-:Y:S02]  /*187a0*/  NOP ;  /* 0x0000000000007918 */ /* 0x000fe40000000000 */
[----:B------:R-:W-:Y:S04]  /*187b0*/  STL.64 [R1+0x3f0], R16 ;  /* 0x0003f01001007387 */ /* 0x000fe80000100a00 */
[----:B------:R0:W-:Y:S04]  /*187c0*/  STL.64 [R1+0x3f8], R18 ;  /* 0x0003f81201007387 */ /* 0x0001e80000100a00 */
[----:B0-----:R-:W3:Y:S04]  /*187d0*/  LDL.LU.64 R18, [R1+0x26b8] ;  /* 0x0026b80001127983 */ /* 0x001ee80000300a00 */
[----:B------:R-:W3:Y:S02]  /*187e0*/  LDL.LU.64 R16, [R1+0x26b0] ;  /* 0x0026b00001107983 */ /* 0x000ee40000300a00 */
[----:B---3--:R-:W-:Y:S02]  /*187f0*/  HMMA.16816.F32 R12, R12, R6, R16 ;  /* 0x000000060c0c723c */ /* 0x008fe40000001810 */
[----:B------:R-:W2:Y:S04]  /*18800*/  LDL.LU.64 R18, [R1+0x26a8] ;  /* 0x0026a80001127983 */ /* 0x000ea80000300a00 */
[----:B------:R-:W2:Y:S01]  /*18810*/  LDL.LU.64 R16, [R1+0x26a0] ;  /* 0x0026a00001107983 */ /* 0x000ea20000300a00 */
[----:B------:R-:W-:-:S02]  /*18820*/  IMAD.MOV.U32 R2, RZ, RZ, R26 ;  /* 0x000000ffff027224 */ /* 0x000fc400078e001a */
[----:B------:R-:W-:-:S10]  /*18830*/  IMAD.MOV.U32 R29, RZ, RZ, R27 ;  /* 0x000000ffff1d7224 */ /* 0x000fd400078e001b */
[----:B------:R0:W-:Y:S04]  /*18840*/  STL.64 [R1+0x4c0], R12 ;  /* 0x0004c00c01007387 */ /* 0x0001e80000100a00 */
[----:B------:R1:W-:Y:S04]  /*18850*/  STL.64 [R1+0x4c8], R14 ;  /* 0x0004c80e01007387 */ /* 0x0003e80000100a00 */
[----:B0-----:R-:W3:Y:S04]  /*18860*/  LDL.LU R12, [R1+0x3a0] ;  /* 0x0003a000010c7983 */ /* 0x001ee80000300800 */
[----:B------:R-:W3:Y:S04]  /*18870*/  LDL.LU R13, [R1+0x3a4] ;  /* 0x0003a400010d7983 */ /* 0x000ee80000300800 */
[----:B-1----:R-:W3:Y:S04]  /*18880*/  LDL.LU R14, [R1+0x3a8] ;  /* 0x0003a800010e7983 */ /* 0x002ee80000300800 */
[----:B------:R-:W3:Y:S04]  /*18890*/  LDL.LU R15, [R1+0x3ac] ;  /* 0x0003ac00010f7983 */ /* 0x000ee80000300800 */
[----:B------:R0:W-:Y:S04]  /*188a0*/  STL.64 [R1+0x2630], R6 ;  /* 0x0026300601007387 */ /* 0x0001e80000100a00 */
[----:B------:R-:W4:Y:S04]  /*188b0*/  LDL.LU R4, [R1+0x3c0] ;  /* 0x0003c00001047983 */ /* 0x000f280000300800 */
[----:B------:R-:W4:Y:S04]  /*188c0*/  LDL.LU R5, [R1+0x3c4] ;  /* 0x0003c40001057983 */ /* 0x000f280000300800 */
[----:B0-----:R-:W4:Y:S04]  /*188d0*/  LDL.LU R6, [R1+0x3c8] ;  /* 0x0003c80001067983 */ /* 0x001f280000300800 */
[----:B------:R-:W4:Y:S01]  /*188e0*/  LDL.LU R7, [R1+0x3cc] ;  /* 0x0003cc0001077983 */ /* 0x000f220000300800 */
[----:B--2---:R-:W-:-:S15]  /*188f0*/  HMMA.16816.F32 R8, R16, R26, R8 ;  /* 0x0000001a1008723c */ /* 0x004fde0000001808 */
[----:B------:R-:W-:-:S04]  /*18900*/  NOP ;  /* 0x0000000000007918 */ /* 0x000fc80000000000 */
[----:B------:R-:W-:Y:S04]  /*18910*/  STL.64 [R1+0x4b0], R8 ;  /* 0x0004b00801007387 */ /* 0x000fe80000100a00 */
[----:B------:R0:W-:Y:S04]  /*18920*/  STL.64 [R1+0x4b8], R10 ;  /* 0x0004b80a01007387 */ /* 0x0001e80000100a00 */
[----:B0-----:R-:W2:Y:S04]  /*18930*/  LDL.LU.64 R10, [R1+0x2698] ;  /* 0x00269800010a7983 */ /* 0x001ea80000300a00 */
[----:B------:R-:W2:Y:S04]  /*18940*/  LDL.LU.64 R8, [R1+0x2690] ;  /* 0x0026900001087983 */ /* 0x000ea80000300a00 */
[----:B------:R-:W4:Y:S02]  /*18950*/  LDL.LU.64 R26, [R1+0x2688] ;  /* 0x00268800011a7983 */ /* 0x000f240000300a00 */
[----:B----4-:R-:W-:-:S15]  /*18960*/  HMMA.16816.F32 R4, R16, R26, R4 ;  /* 0x0000001a1004723c */ /* 0x010fde0000001804 */
[----:B------:R-:W-:-:S04]  /*18970*/  NOP ;  /* 0x0000000000007918 */ /* 0x000fc80000000000 */
[----:B------:R0:W-:Y:S04]  /*18980*/  STL.64 [R1+0x4a0], R4 ;  /* 0x0004a00401007387 */ /* 0x0001e80000100a00 */
[----:B------:R-:W-:Y:S01]  /*18990*/  STL.64 [R1+0x4a8], R6 ;  /* 0x0004a80601007387 */ /* 0x000fe20000100a00 */
[----:B0-----:R-:W-:Y:S02]  /*189a0*/  IMAD.MOV.U32 R5, RZ, RZ, R26 ;  /* 0x000000ffff057224 */ /* 0x001fe400078e001a */
[----:B------:R-:W-:Y:S02]  /*189b0*/  IMAD.MOV.U32 R4, RZ, RZ, R27 ;  /* 0x000000ffff047224 */ /* 0x000fe400078e001b */
[----:B------:R-:W2:Y:S02]  /*189c0*/  LDL.LU.64 R26, [R1+0x2680] ;  /* 0x00268000011a7983 */ /* 0x000ea40000300a00 */
[----:B--2---:R-:W-:Y:S02]  /*189d0*/  HMMA.16816.F32 R24, R16, R26, R8 ;  /* 0x0000001a1018723c */ /* 0x004fe40000001808 */
[----:B------:R-:W3:Y:S04]  /*189e0*/  LDL.LU.64 R10, [R1+0x2678] ;  /* 0x00267800010a7983 */ /* 0x000ee80000300a00 */
[----:B------:R-:W2:-:S13]  /*189f0*/  LDL.LU.64 R8, [R1+0x2670] ;  /* 0x0026700001087983 */ /* 0x000e9a0000300a00 */
[----:B------:R-:W-:Y:S04]  /*18a00*/  STL.64 [R1+0x490], R24 ;  /* 0x0004901801007387 */ /* 0x000fe80000100a00 */
[----:B------:R0:W-:Y:S04]  /*18a10*/  STL.64 [R1+0x498], R26 ;  /* 0x0004981a01007387 */ /* 0x0001e80000100a00 */
[----:B0-----:R-:W4:Y:S04]  /*18a20*/  LDL.LU.64 R26, [R1+0x2668] ;  /* 0x00266800011a7983 */ /* 0x001f280000300a00 */
[----:B------:R-:W4:Y:S01]  /*18a30*/  LDL.LU.64 R24, [R1+0x2660] ;  /* 0x0026600001187983 */ /* 0x000f220000300a00 */
[C---:B---3--:R-:W-:Y:S03]  /*18a40*/  HMMA.16816.F32 R12, R16.reuse, R10, R12 ;  /* 0x0000000a100c723c */ /* 0x048fe6000000180c */
[----:B------:R-:W-:Y:S04]  /*18a50*/  STL.64 [R1+0x25e8], R10 ;  /* 0x0025e80a01007387 */ /* 0x000fe80000100a00 */
[----:B--2---:R4:W-:Y:S02]  /*18a60*/  STL.64 [R1+0x25e0], R8 ;  /* 0x0025e00801007387 */ /* 0x0049e40000100a00 */
[----:B----4-:R-:W-:Y:S10]  /*18a70*/  HMMA.16816.F32 R8, R16, R22, R24 ;  /* 0x000000161008723c */ /* 0x010ff40000001818 */
[----:B------:R0:W-:Y:S04]  /*18a80*/  STL.64 [R1+0x360], R12 ;  /* 0x0003600c01007387 */ /* 0x0001e80000100a00 */
[----:B------:R1:W-:Y:S04]  /*18a90*/  STL.64 [R1+0x368], R14 ;  /* 0x0003680e01007387 */ /* 0x0003e80000100a00 */
[----:B0-----:R-:W2:Y:S04]  /*18aa0*/  LDL.LU R12, [R1+0x180] ;  /* 0x00018000010c7983 */ /* 0x001ea80000300800 */
[----:B------:R-:W-:Y:S04]  /*18ab0*/  STL.64 [R1+0x2a0], R8 ;  /* 0x0002a00801007387 */ /* 0x000fe80000100a00 */
[----:B------:R-:W-:Y:S04]  /*18ac0*/  STL.64 [R1+0x2a8], R10 ;  /* 0x0002a80a01007387 */ /* 0x000fe80000100a00 */
[----:B------:R-:W2:Y:S04]  /*18ad0*/  LDL.LU R13, [R1+0x184] ;  /* 0x00018400010d7983 */ /* 0x000ea80000300800 */
[----:B-1----:R-:W3:Y:S04]  /*18ae0*/  LDL.LU R14, [R1+0x188] ;  /* 0x00018800010e7983 */ /* 0x002ee80000300800 */
[----:B------:R-:W3:Y:S04]  /*18af0*/  LDL.LU R15, [R1+0x18c] ;  /* 0x00018c00010f7983 */ /* 0x000ee80000300800 */
[----:B---3--:R-:W-:Y:S04]  /*18b00*/  STL.64 [R1+0x2550], R14 ;  /* 0x0025500e01007387 */ /* 0x008fe80000100a00 */
[----:B--2---:R0:W-:Y:S04]  /*18b10*/  STL.64 [R1+0x2548], R12 ;  /* 0x0025480c01007387 */ /* 0x0041e80000100a00 */
[----:B0-----:R-:W2:Y:S04]  /*18b20*/  LDL.LU R12, [R1+0x190] ;  /* 0x00019000010c7983 */ /* 0x001ea80000300800 */
[----:B------:R-:W2:Y:S04]  /*18b30*/  LDL.LU R13, [R1+0x194] ;  /* 0x00019400010d7983 */ /* 0x000ea80000300800 */
[----:B------:R-:W3:Y:S04]  /*18b40*/  LDL.LU R14, [R1+0x198] ;  /* 0x00019800010e7983 */ /* 0x000ee80000300800 */
[----:B------:R-:W3:Y:S04]  /*18b50*/  LDL.LU R15, [R1+0x19c] ;  /* 0x00019c00010f7983 */ /* 0x000ee80000300800 */
[----:B------:R-:W4:Y:S04]  /*18b60*/  LDL.LU R24, [R1+0x1d0] ;  /* 0x0001d00001187983 */ /* 0x000f280000300800 */
[----:B------:R-:W4:Y:S04]  /*18b70*/  LDL.LU R25, [R1+0x1d4] ;  /* 0x0001d40001197983 */ /* 0x000f280000300800 */
[----:B------:R-:W2:Y:S04]  /*18b80*/  LDL.LU R26, [R1+0x1d8] ;  /* 0x0001d800011a7983 */ /* 0x000ea80000300800 */
[----:B------:R-:W2:Y:S04]  /*18b90*/  LDL.LU R27, [R1+0x1dc] ;  /* 0x0001dc00011b7983 */ /* 0x000ea80000300800 */
[----:B--2---:R-:W-:Y:S04]  /*18ba0*/  STL.64 [R1+0x25a0], R26 ;  /* 0x0025a01a01007387 */ /* 0x004fe80000100a00 */
[----:B----4-:R0:W-:Y:S04]  /*18bb0*/  STL.64 [R1+0x2598], R24 ;  /* 0x0025981801007387 */ /* 0x0101e80000100a00 */
[----:B0-----:R-:W2:Y:S04]  /*18bc0*/  LDL.LU R24, [R1+0x1e0] ;  /* 0x0001e00001187983 */ /* 0x001ea80000300800 */
[----:B------:R-:W2:Y:S04]  /*18bd0*/  LDL.LU R25, [R1+0x1e4] ;  /* 0x0001e40001197983 */ /* 0x000ea80000300800 */
[----:B------:R-:W4:Y:S04]  /*18be0*/  LDL.LU R26, [R1+0x1e8] ;  /* 0x0001e800011a7983 */ /* 0x000f280000300800 */
[----:B------:R-:W4:Y:S04]  /*18bf0*/  LDL.LU R27, [R1+0x1ec] ;  /* 0x0001ec00011b7983 */ /* 0x000f280000300800 */
[----:B------:R-:W2:Y:S04]  /*18c00*/  LDL.LU R8, [R1+0x2c0] ;  /* 0x0002c00001087983 */ /* 0x000ea80000300800 */
[----:B------:R-:W2:Y:S04]  /*18c10*/  LDL.LU R9, [R1+0x2c4] ;  /* 0x0002c40001097983 */ /* 0x000ea80000300800 */
[----:B------:R-:W2:Y:S04]  /*18c20*/  LDL.LU R10, [R1+0x2c8] ;  /* 0x0002c800010a7983 */ /* 0x000ea80000300800 */
[----:B------:R-:W2:Y:S04]  /*18c30*/  LDL.LU R11, [R1+0x2cc] ;  /* 0x0002cc00010b7983 */ /* 0x000ea80000300800 */
[----:B--2---:R0:W-:Y:S04]  /*18c40*/  STL.64 [R1+0x25f8], R10 ;  /* 0x0025f80a01007387 */ /* 0x0041e80000100a00 */
[----:B------:R-:W-:Y:S04]  /*18c50*/  STL.64 [R1+0x25f0], R8 ;  /* 0x0025f00801007387 */ /* 0x000fe80000100a00 */
[----:B------:R-:W2:Y:S01]  /*18c60*/  LDL.LU.64 R6, [R1+0x68] ;  /* 0x0000680001067983 */ /* 0x000ea20000300a00 */
[----:B0-----:R-:W-:-:S02]  /*18c70*/  IMAD.MOV.U32 R11, RZ, RZ, R4 ;  /* 0x000000ffff0b7224 */ /* 0x001fc400078e0004 */
[----:B------:R-:W-:Y:S01]  /*18c80*/  IMAD.MOV.U32 R10, RZ, RZ, R5 ;  /* 0x000000ffff0a7224 */ /* 0x000fe200078e0005 */
[----:B--2---:R0:W-:Y:S04]  /*18c90*/  STL.64 [R1+0x2648], R6 ;  /* 0x0026480601007387 */ /* 0x0041e80000100a00 */
[----:B------:R-:W2:Y:S04]  /*18ca0*/  LDL.LU R4, [R1+0x380] ;  /* 0x0003800001047983 */ /* 0x000ea80000300800 */
[----:B------:R-:W2:Y:S04]  /*18cb0*/  LDL.LU R5, [R1+0x384] ;  /* 0x0003840001057983 */ /* 0x000ea80000300800 */
[----:B0-----:R-:W2:Y:S04]  /*18cc0*/  LDL.LU R6, [R1+0x388] ;  /* 0x0003880001067983 */ /* 0x001ea80000300800 */
        /* <DEDUP_REMOVED lines=11> */
[----:B------:R-:W-:Y:S04]  /*18d80*/  STL.64 [R1+0x2608], R10 ;  /* 0x0026080a01007387 */ /* 0x000fe80000100a00 */
[----:B----4-:R0:W-:Y:S04]  /*18d90*/  STL.64 [R1+0x25b0], R26 ;  /* 0x0025b01a01007387 */ /* 0x0101e80000100a00 */
[----:B------:R-:W-:Y:S01]  /*18da0*/  STL.64 [R1+0x25a8], R24 ;  /* 0x0025a81801007387 */ /* 0x000fe20000100a00 */
[----:B0-----:R-:W-:-:S02]  /*18db0*/  IMAD.MOV.U32 R26, RZ, RZ, R28 ;  /* 0x000000ffff1a7224 */ /* 0x001fc400078e001c */
[----:B------:R-:W-:Y:S01]  /*18dc0*/  IMAD.MOV.U32 R27, RZ, RZ, R3 ;  /* 0x000000ffff1b7224 */ /* 0x000fe200078e0003 */
[----:B------:R-:W4:Y:S04]  /*18dd0*/  LDL.LU R28, [R1+0x2658] ;  /* 0x00265800011c7983 */ /* 0x000f280000300800 */
[----:B------:R-:W2:Y:S01]  /*18de0*/  LDL.LU R3, [R1+0x2654] ;  /* 0x0026540001037983 */ /* 0x000ea20000300800 */
[----:B------:R-:W-:-:S03]  /*18df0*/  IMAD.MOV.U32 R10, RZ, RZ, R2 ;  /* 0x000000ffff0a7224 */ /* 0x000fc600078e0002 */
[----:B------:R-:W2:Y:S04]  /*18e00*/  LDL.LU R2, [R1+0x2650] ;  /* 0x0026500001027983 */ /* 0x000ea80000300800 */
[----:B---3--:R0:W-:Y:S04]  /*18e10*/  STL.64 [R1+0x2560], R14 ;  /* 0x0025600e01007387 */ /* 0x0081e80000100a00 */
[----:B------:R1:W-:Y:S04]  /*18e20*/  STL.64 [R1+0x2558], R12 ;  /* 0x0025580c01007387 */ /* 0x0003e80000100a00 */
[----:B0-----:R-:W3:Y:S01]  /*18e30*/  LDL.LU.64 R14, [R1+0x8] ;  /* 0x00000800010e7983 */ /* 0x001ee20000300a00 */
[C---:B------:R-:W-:Y:S03]  /*18e40*/  HMMA.16816.F32 R4, R16.reuse, R26, R4 ;  /* 0x0000001a1004723c */ /* 0x040fe60000001804 */
[----:B---3--:R0:W-:Y:S04]  /*18e50*/  STL.64 [R1+0x2600], R14 ;  /* 0x0026000e01007387 */ /* 0x0081e80000100a00 */
[----:B-1----:R-:W3:Y:S04]  /*18e60*/  LDL.LU R12, [R1+0x2d0] ;  /* 0x0002d000010c7983 */ /* 0x002ee80000300800 */
[----:B------:R-:W3:Y:S04]  /*18e70*/  LDL.LU R13, [R1+0x2d4] ;  /* 0x0002d400010d7983 */ /* 0x000ee80000300800 */
[----:B0-----:R-:W2:Y:S04]  /*18e80*/  LDL.LU R14, [R1+0x2d8] ;  /* 0x0002d800010e7983 */ /* 0x001ea80000300800 */
[----:B------:R-:W2:Y:S04]  /*18e90*/  LDL.LU R15, [R1+0x2dc] ;  /* 0x0002dc00010f7983 */ /* 0x000ea80000300800 */
        /* <DEDUP_REMOVED lines=8> */
[----:B0-----:R-:W3:Y:S04]  /*18f20*/  LDL.LU.64 R6, [R1+0x2648] ;  /* 0x0026480001067983 */ /* 0x001ee80000300a00 */
[----:B------:R0:W-:Y:S04]  /*18f30*/  STL.64 [R1+0x25c0], R26 ;  /* 0x0025c01a01007387 */ /* 0x0001e80000100a00 */
[----:B0-----:R-:W2:Y:S01]  /*18f40*/  LDL.LU.64 R26, [R1+0x38] ;  /* 0x00003800011a7983 */ /* 0x001ea20000300a00 */
[----:B---3--:R-:W-:Y:S01]  /*18f50*/  HMMA.16816.F32 R20, R16, R6, R20 ;  /* 0x000000061014723c */ /* 0x008fe20000001814 */
[----:B------:R-:W-:-:S02]  /*18f60*/  IMAD.MOV.U32 R9, RZ, RZ, R6 ;  /* 0x000000ffff097224 */ /* 0x000fc400078e0006 */
[----:B------:R-:W-:Y:S01]  /*18f70*/  IMAD.MOV.U32 R8, RZ, RZ, R7 ;  /* 0x000000ffff087224 */ /* 0x000fe200078e0007 */
[----:B--2---:R0:W-:Y:S04]  /*18f80*/  STL.64 [R1+0x25d8], R26 ;  /* 0x0025d81a01007387 */ /* 0x0041e80000100a00 */
[----:B------:R-:W2:Y:S04]  /*18f90*/  LDL.LU R24, [R1+0x210] ;  /* 0x0002100001187983 */ /* 0x000ea80000300800 */
[----:B------:R-:W2:Y:S04]  /*18fa0*/  LDL.LU R25, [R1+0x214] ;  /* 0x0002140001197983 */ /* 0x000ea80000300800 */
[----:B0-----:R-:W2:Y:S04]  /*18fb0*/  LDL.LU R26, [R1+0x218] ;  /* 0x00021800011a7983 */ /* 0x001ea80000300800 */
[----:B------:R-:W2:Y:S04]  /*18fc0*/  LDL.LU R27, [R1+0x21c] ;  /* 0x00021c00011b7983 */ /* 0x000ea80000300800 */
[----:B------:R-:W-:Y:S04]  /*18fd0*/  STL.64 [R1+0x280], R20 ;  /* 0x0002801401007387 */ /* 0x000fe80000100a00 */
[----:B------:R0:W-:Y:S04]  /*18fe0*/  STL.64 [R1+0x288], R22 ;  /* 0x0002881601007387 */ /* 0x0001e80000100a00 */
[----:B0-----:R-:W3:Y:S04]  /*18ff0*/  LDL.LU.64 R22, [R1+0x2640] ;  /* 0x0026400001167983 */ /* 0x001ee80000300a00 */
[----:B------:R-:W3:Y:S04]  /*19000*/  LDL.LU.64 R20, [R1+0x2638] ;  /* 0x0026380001147983 */ /* 0x000ee80000300a00 */
[----:B------:R-:W3:Y:S02]  /*19010*/  LDL.LU.64 R6, [R1+0x2630] ;  /* 0x0026300001067983 */ /* 0x000ee40000300a00 */
[----:B---3--:R-:W-:Y:S02]  /*19020*/  HMMA.16816.F32 R16, R16, R6, R20 ;  /* 0x000000061010723c */ /* 0x008fe40000001814 */
[----:B------:R-:W3:Y:S04]  /*19030*/  LDL.LU.64 R22, [R1+0x2628] ;  /* 0x0026280001167983 */ /* 0x000ee80000300a00 */
[----:B------:R-:W3:Y:S04]  /*19040*/  LDL.LU.64 R20, [R1+0x2620] ;  /* 0x0026200001147983 */ /* 0x000ee80000300a00 */
[----:B------:R0:W-:Y:S04]  /*19050*/  STL.64 [R1+0x25b8], R6 ;  /* 0x0025b80601007387 */ /* 0x0001e80000100a00 */
[----:B------:R-:W2:Y:S05]  /*19060*/  LDL.LU R4, [R1+0x1f0] ;  /* 0x0001f00001047983 */ /* 0x000eaa0000300800 */
[----:B------:R-:W-:Y:S04]  /*19070*/  STL.64 [R1+0x270], R16 ;  /* 0x0002701001007387 */ /* 0x000fe80000100a00 */
[----:B------:R1:W-:Y:S04]  /*19080*/  STL.64 [R1+0x278], R18 ;  /* 0x0002781201007387 */ /* 0x0003e80000100a00 */
[----:B------:R-:W2:Y:S04]  /*19090*/  LDL.LU R5, [R1+0x1f4] ;  /* 0x0001f40001057983 */ /* 0x000ea80000300800 */
[----:B0-----:R-:W2:Y:S04]  /*190a0*/  LDL.LU R6, [R1+0x1f8] ;  /* 0x0001f80001067983 */ /* 0x001ea80000300800 */
[----:B------:R-:W2:Y:S01]  /*190b0*/  LDL.LU R7, [R1+0x1fc] ;  /* 0x0001fc0001077983 */ /* 0x000ea20000300800 */
[----:B------:R-:W-:-:S02]  /*190c0*/  IMAD.MOV.U32 R11, RZ, RZ, R29 ;  /* 0x000000ffff0b7224 */ /* 0x000fc400078e001d */
[----:B-1----:R-:W-:Y:S02]  /*190d0*/  IMAD.MOV.U32 R18, RZ, RZ, R9 ;  /* 0x000000ffff127224 */ /* 0x002fe400078e0009 */
[----:B------:R-:W-:-:S03]  /*190e0*/  IMAD.MOV.U32 R19, RZ, RZ, R8 ;  /* 0x000000ffff137224 */ /* 0x000fc600078e0008 */
[C---:B---3--:R-:W-:Y:S01]  /*190f0*/  HMMA.16816.F32 R8, R20.reuse, R10, R12 ;  /* 0x0000000a1408723c */ /* 0x048fe2000000180c */
[----:B--2---:R-:W-:Y:S04]  /*19100*/  STL.64 [R1+0x25d0], R6 ;  /* 0x0025d00601007387 */ /* 0x004fe80000100a00 */
[----:B------:R0:W-:Y:S04]  /*19110*/  STL.64 [R1+0x25c8], R4 ;  /* 0x0025c80401007387 */ /* 0x0001e80000100a00 */
        /* <DEDUP_REMOVED lines=10> */
[----:B------:R-:W3:-:S15]  /*191c0*/  LDL.LU.64 R14, [R1+0x2600] ;  /* 0x00260000010e7983 */ /* 0x000ede0000300a00 */
[----:B------:R-:W-:Y:S02]  /*191d0*/  NOP ;  /* 0x0000000000007918 */ /* 0x000fe40000000000 */
[----:B------:R-:W-:Y:S04]  /*191e0*/  STL.64 [R1+0x250], R8 ;  /* 0x0002500801007387 */ /* 0x000fe80000100a00 */
[----:B------:R0:W-:Y:S04]  /*191f0*/  STL.64 [R1+0x258], R10 ;  /* 0x0002580a01007387 */ /* 0x0001e80000100a00 */
[----:B0-----:R-:W3:Y:S04]  /*19200*/  LDL.LU.64 R10, [R1+0x25f8] ;  /* 0x0025f800010a7983 */ /* 0x001ee80000300a00 */
[----:B------:R-:W3:Y:S02]  /*19210*/  LDL.LU.64 R8, [R1+0x25f0] ;  /* 0x0025f00001087983 */ /* 0x000ee40000300a00 */
[----:B---3--:R-:W-:-:S15]  /*19220*/  HMMA.16816.F32 R8, R20, R14, R8 ;  /* 0x0000000e1408723c */ /* 0x008fde0000001808 */
[----:B------:R-:W-:-:S04]  /*19230*/  NOP ;  /* 0x0000000000007918 */ /* 0x000fc80000000000 */
[----:B------:R-:W-:Y:S04]  /*19240*/  STL.64 [R1+0x240], R8 ;  /* 0x0002400801007387 */ /* 0x000fe80000100a00 */
[----:B------:R0:W-:Y:S04]  /*19250*/  STL.64 [R1+0x248], R10 ;  /* 0x0002480a01007387 */ /* 0x0001e80000100a00 */
[----:B0-----:R-:W3:Y:S04]  /*19260*/  LDL.LU.64 R10, [R1+0x25e8] ;  /* 0x0025e800010a7983 */ /* 0x001ee80000300a00 */
[----:B------:R-:W2:Y:S04]  /*19270*/  LDL.LU.64 R8, [R1+0x25e0] ;  /* 0x0025e00001087983 */ /* 0x000ea80000300a00 */
[----:B------:R0:W-:Y:S04]  /*19280*/  STL.64 [R1+0x2578], R14 ;  /* 0x0025780e01007387 */ /* 0x0001e80000100a00 */
[----:B0-----:R-:W2:Y:S01]  /*19290*/  LDL.LU.64 R14, [R1+0x18] ;  /* 0x00001800010e7983 */ /* 0x001ea20000300a00 */
[----:B---3--:R-:W-:Y:S03]  /*192a0*/  HMMA.16816.F32 R24, R20, R10, R24 ;  /* 0x0000000a1418723c */ /* 0x008fe60000001818 */
[----:B--2---:R0:W-:Y:S04]  /*192b0*/  STL.64 [R1+0x2580], R14 ;  /* 0x0025800e01007387 */ /* 0x0041e80000100a00 */
[----:B0-----:R-:W2:-:S12]  /*192c0*/  LDL.LU.64 R14, [R1+0x28] ;  /* 0x00002800010e7983 */ /* 0x001e980000300a00 */
[----:B------:R-:W-:Y:S04]  /*192d0*/  STL.64 [R1+0x230], R24 ;  /* 0x0002301801007387 */ /* 0x000fe80000100a00 */
[----:B------:R0:W-:Y:S04]  /*192e0*/  STL.64 [R1+0x238], R26 ;  /* 0x0002381a01007387 */ /* 0x0001e80000100a00 */
[----:B0-----:R-:W3:Y:S04]  /*192f0*/  LDL.LU.64 R26, [R1+0x25d8] ;  /* 0x0025d800011a7983 */ /* 0x001ee80000300a00 */
[----:B------:R-:W-:Y:S04]  /*19300*/  STL.64 [R1+0x2570], R10 ;  /* 0x0025700a01007387 */ /* 0x000fe80000100a00 */
[----:B------:R0:W-:Y:S04]  /*19310*/  STL.64 [R1+0x2568], R8 ;  /* 0x0025680801007387 */ /* 0x0001e80000100a00 */
[----:B0-----:R-:W2:Y:S04]  /*19320*/  LDL.LU R8, [R1+0x1a0] ;  /* 0x0001a00001087983 */ /* 0x001ea80000300800 */
[----:B------:R-:W2:Y:S04]  /*19330*/  LDL.LU R9, [R1+0x1a4] ;  /* 0x0001a40001097983 */ /* 0x000ea80000300800 */
[----:B------:R-:W2:Y:S04]  /*19340*/  LDL.LU R10, [R1+0x1a8] ;  /* 0x0001a800010a7983 */ /* 0x000ea80000300800 */
[----:B------:R-:W2:Y:S01]  /*19350*/  LDL.LU R11, [R1+0x1ac] ;  /* 0x0001ac00010b7983 */ /* 0x000ea20000300800 */
        /* <DEDUP_REMOVED lines=14> */
[----:B0-----:R-:W2:Y:S04]  /*19440*/  LDL.LU.64 R26, [R1+0x25b0] ;  /* 0x0025b000011a7983 */ /* 0x001ea80000300a00 */
[----:B------:R-:W2:Y:S02]  /*19450*/  LDL.LU.64 R24, [R1+0x25a8] ;  /* 0x0025a80001187983 */ /* 0x000ea40000300a00 */
[----:B--2---:R-:W-:-:S15]  /*19460*/  HMMA.16816.F32 R24, R20, R18, R24 ;  /* 0x000000121418723c */ /* 0x004fde0000001818 */
[----:B------:R-:W-:-:S04]  /*19470*/  NOP ;  /* 0x0000000000007918 */ /* 0x000fc80000000000 */
[----:B------:R-:W-:Y:S04]  /*19480*/  STL.64 [R1+0x570], R24 ;  /* 0x0005701801007387 */ /* 0x000fe80000100a00 */
[----:B------:R0:W-:Y:S04]  /*19490*/  STL.64 [R1+0x578], R26 ;  /* 0x0005781a01007387 */ /* 0x0001e80000100a00 */
[----:B0-----:R-:W3:Y:S04]  /*194a0*/  LDL.LU.64 R26, [R1+0x25a0] ;  /* 0x0025a000011a7983 */ /* 0x001ee80000300a00 */
[----:B------:R-:W3:Y:S04]  /*194b0*/  LDL.LU.64 R24, [R1+0x2598] ;  /* 0x0025980001187983 */ /* 0x000ee80000300a00 */
[----:B------:R0:W-:Y:S04]  /*194c0*/  STL.64 [R1+0x2540], R18 ;  /* 0x0025401201007387 */ /* 0x0001e80000100a00 */
[----:B------:R-:W2:Y:S04]  /*194d0*/  LDL.LU R16, [R1+0x1c0] ;  /* 0x0001c00001107983 */ /* 0x000ea80000300800 */
[----:B------:R-:W2:Y:S04]  /*194e0*/  LDL.LU R17, [R1+0x1c4] ;  /* 0x0001c40001117983 */ /* 0x000ea80000300800 */
[----:B0-----:R-:W2:Y:S04]  /*194f0*/  LDL.LU R18, [R1+0x1c8] ;  /* 0x0001c80001127983 */ /* 0x001ea80000300800 */
[----:B------:R-:W2:Y:S01]  /*19500*/  LDL.LU R19, [R1+0x1cc] ;  /* 0x0001cc0001137983 */ /* 0x000ea20000300800 */
[----:B---3--:R-:W-:Y:S03]  /*19510*/  HMMA.16816.F32 R20, R20, R6, R24 ;  /* 0x000000061414723c */ /* 0x008fe60000001818 */
[----:B------:R-:W2:Y:S04]  /*19520*/  LDL.LU.64 R26, [R1+0x2590] ;  /* 0x00259000011a7983 */ /* 0x000ea80000300a00 */
[----:B------:R-:W2:Y:S04]  /*19530*/  LDL.LU.64 R24, [R1+0x2588] ;  /* 0x0025880001187983 */ /* 0x000ea80000300a00 */
[----:B------:R0:W-:Y:S04]  /*19540*/  STL.64 [R1+0x2538], R6 ;  /* 0x0025380601007387 */ /* 0x0001e80000100a00 */
[----:B------:R-:W3:Y:S04]  /*19550*/  LDL.LU R4, [R1+0x1b0] ;  /* 0x0001b00001047983 */ /* 0x000ee80000300800 */
[----:B------:R-:W-:Y:S04]  /*19560*/  STL.64 [R1+0x560], R20 ;  /* 0x0005601401007387 */ /* 0x000fe80000100a00 */
[----:B------:R-:W-:Y:S04]  /*19570*/  STL.64 [R1+0x568], R22 ;  /* 0x0005681601007387 */ /* 0x000fe80000100a00 */
[----:B------:R-:W3:Y:S04]  /*19580*/  LDL.LU R5, [R1+0x1b4] ;  /* 0x0001b40001057983 */ /* 0x000ee80000300800 */
[----:B0-----:R-:W3:Y:S04]  /*19590*/  LDL.LU R6, [R1+0x1b8] ;  /* 0x0001b80001067983 */ /* 0x001ee80000300800 */
[----:B------:R-:W3:Y:S01]  /*195a0*/  LDL.LU R7, [R1+0x1bc] ;  /* 0x0001bc0001077983 */ /* 0x000ee20000300800 */
[----:B--2---:R-:W-:-:S15]  /*195b0*/  HMMA.16816.F32 R16, R24, R14, R16 ;  /* 0x0000000e1810723c */ /* 0x004fde0000001810 */
[----:B------:R-:W-:-:S04]  /*195c0*/  NOP ;  /* 0x0000000000007918 */ /* 0x000fc80000000000 */
[----:B------:R0:W-:Y:S04]  /*195d0*/  STL.64 [R1+0x630], R16 ;  /* 0x0006301001007387 */ /* 0x0001e80000100a00 */
[----:B------:R-:W-:Y:S01]  /*195e0*/  STL.64 [R1+0x638], R18 ;  /* 0x0006381201007387 */ /* 0x000fe20000100a00 */
[----:B0-----:R-:W-:Y:S02]  /*195f0*/  IMAD.MOV.U32 R17, RZ, RZ, R14 ;  /* 0x000000ffff117224 */ /* 0x001fe400078e000e */
[----:B------:R-:W-:Y:S02]  /*19600*/  IMAD.MOV.U32 R16, RZ, RZ, R15 ;  /* 0x000000ffff107224 */ /* 0x000fe400078e000f */
[----:B------:R-:W3:Y:S02]  /*19610*/  LDL.LU.64 R14, [R1+0x2580] ;  /* 0x00258000010e7983 */ /* 0x000ee40000300a00 */
[----:B---3--:R-:W-:-:S15]  /*19620*/  HMMA.16816.F32 R4, R24, R14, R4 ;  /* 0x0000000e1804723c */ /* 0x008fde0000001804 */
[----:B------:R-:W-:-:S04]  /*19630*/  NOP ;  /* 0x0000000000007918 */ /* 0x000fc80000000000 */
[----:B------:R0:W-:Y:S04]  /*19640*/  STL.64 [R1+0x620], R4 ;  /* 0x0006200401007387 */ /* 0x0001e80000100a00 */
[----:B------:R1:W-:Y:S01]  /*19650*/  STL.64 [R1+0x628], R6 ;  /* 0x0006280601007387 */ /* 0x0003e20000100a00 */
[----:B0-----:R-:W-:Y:S02]  /*19660*/  IMAD.MOV.U32 R5, RZ, RZ, R14 ;  /* 0x000000ffff057224 */ /* 0x001fe400078e000e */
[----:B------:R-:W-:Y:S02]  /*19670*/  IMAD.MOV.U32 R4, RZ, RZ, R15 ;  /* 0x000000ffff047224 */ /* 0x000fe400078e000f */
[----:B------:R-:W2:Y:S01]  /*19680*/  LDL.LU.64 R14, [R1+0x2578] ;  /* 0x00257800010e7983 */ /* 0x000ea20000300a00 */
[----:B------:R-:W-:-:S02]  /*19690*/  IMAD.MOV.U32 R22, RZ, RZ, R13 ;  /* 0x000000ffff167224 */ /* 0x000fc400078e000d */
[----:B------:R-:W-:Y:S01]  /*196a0*/  IMAD.MOV.U32 R23, RZ, RZ, R12 ;  /* 0x000000ffff177224 */ /* 0x000fe200078e000c */
[----:B--2---:R-:W-:Y:S01]  /*196b0*/  HMMA.16816.F32 R8, R24, R14, R8 ;  /* 0x0000000e1808723c */ /* 0x004fe20000001808 */
[----:B-1----:R-:W-:Y:S02]  /*196c0*/  IMAD.MOV.U32 R7, RZ, RZ, R14 ;  /* 0x000000ffff077224 */ /* 0x002fe400078e000e */
[----:B------:R-:W-:-:S15]  /*196d0*/  IMAD.MOV.U32 R6, RZ, RZ, R15 ;  /* 0x000000ffff067224 */ /* 0x000fde00078e000f */
[----:B------:R-:W-:Y:S01]  /*196e0*/  NOP ;  /* 0x0000000000007918 */ /* 0x000fe20000000000 */
[----:B------:R-:W-:Y:S04]  /*196f0*/  STL.64 [R1+0x610], R8 ;  /* 0x0006100801007387 */ /* 0x000fe80000100a00 */
[----:B------:R0:W-:Y:S04]  /*19700*/  STL.64 [R1+0x618], R10 ;  /* 0x0006180a01007387 */ /* 0x0001e80000100a00 */
[----:B0-----:R-:W2:Y:S04]  /*19710*/  LDL.LU.64 R10, [R1+0x2570] ;  /* 0x00257000010a7983 */ /* 0x001ea80000300a00 */
[----:B------:R-:W3:Y:S04]  /*19720*/  LDL.LU.64 R8, [R1+0x2568] ;  /* 0x0025680001087983 */ /* 0x000ee80000300a00 */
[----:B------:R-:W2:Y:S04]  /*19730*/  LDL.LU.64 R14, [R1+0x2560] ;  /* 0x00256000010e7983 */ /* 0x000ea80000300a00 */
[----:B------:R-:W2:Y:S02]  /*19740*/  LDL.LU.64 R12, [R1+0x2558] ;  /* 0x00255800010c7983 */ /* 0x000ea40000300a00 */
[----:B--2---:R-:W-:-:S15]  /*19750*/  HMMA.16816.F32 R12, R24, R10, R12 ;  /* 0x0000000a180c723c */ /* 0x004fde000000180c */
[----:B------:R-:W-:-:S04]  /*19760*/  NOP ;  /* 0x0000000000007918 */ /* 0x000fc80000000000 */
[----:B------:R-:W-:Y:S04]  /*19770*/  STL.64 [R1+0x600], R12 ;  /* 0x0006000c01007387 */ /* 0x000fe80000100a00 */
[----:B------:R0:W-:Y:S04]  /*19780*/  STL.64 [R1+0x608], R14 ;  /* 0x0006080e01007387 */ /* 0x0001e80000100a00 */
[----:B0-----:R-:W2:Y:S04]  /*19790*/  LDL.LU.64 R14, [R1+0x2550] ;  /* 0x00255000010e7983 */ /* 0x001ea80000300a00 */
[----:B------:R-:W2:Y:S04]  /*197a0*/  LDL.LU.64 R12, [R1+0x2548] ;  /* 0x00254800010c7983 */ /* 0x000ea80000300a00 */
[----:B------:R0:W-:Y:S04]  /*197b0*/  STL.64 [R1+0x24d0], R10 ;  /* 0x0024d00a01007387 */ /* 0x0001e80000100a00 */
[----:B---3--:R-:W-:Y:S01]  /*197c0*/  STL.64 [R1+0x24c8], R8 ;  /* 0x0024c80801007387 */ /* 0x008fe20000100a00 */
[----:B0-----:R-:W-:-:S02]  /*197d0*/  IMAD.MOV.U32 R10, RZ, RZ, R7 ;  /* 0x000000ffff0a7224 */ /* 0x001fc400078e0007 */
[----:B------:R-:W-:-:S05]  /*197e0*/  IMAD.MOV.U32 R11, RZ, RZ, R6 ;  /* 0x000000ffff0b7224 */ /* 0x000fca00078e0006 */
[----:B------:R0:W-:Y:S02]  /*197f0*/  STL.64 [R1+0x24e8], R10 ;  /* 0x0024e80a01007387 */ /* 0x0001e40000100a00 */
[----:B0-----:R-:W-:Y:S02]  /*19800*/  IMAD.MOV.U32 R11, RZ, RZ, R4 ;  /* 0x000000ffff0b7224 */ /* 0x001fe400078e0004 */
[----:B------:R-:W-:Y:S01]  /*19810*/  IMAD.MOV.U32 R10, RZ, RZ, R5 ;  /* 0x000000ffff0a7224 */ /* 0x000fe200078e0005 */
[----:B--2---:R-:W-:-:S15]  /*19820*/  HMMA.16816.F32 R12, R24, R22, R12 ;  /* 0x00000016180c723c */ /* 0x004fde000000180c */
[----:B------:R-:W-:-:S04]  /*19830*/  NOP ;  /* 0x0000000000007918 */ /* 0x000fc80000000000 */
[----:B------:R0:W-:Y:S04]  /*19840*/  STL.64 [R1+0x5f0], R12 ;  /* 0x0005f00c01007387 */ /* 0x0001e80000100a00 */
[----:B------:R1:W-:Y:S04]  /*19850*/  STL.64 [R1+0x5f8], R14 ;  /* 0x0005f80e01007387 */ /* 0x0003e80000100a00 */
[----:B------:R-:W2:Y:S04]  /*19860*/  LDL.LU R4, [R1+0x160] ;  /* 0x0001600001047983 */ /* 0x000ea80000300800 */
[----:B------:R-:W2:Y:S04]  /*19870*/  LDL.LU R5, [R1+0x164] ;  /* 0x0001640001057983 */ /* 0x000ea80000300800 */
[----:B------:R-:W2:Y:S04]  /*19880*/  LDL.LU R6, [R1+0x168] ;  /* 0x0001680001067983 */ /* 0x000ea80000300800 */
[----:B------:R-:W2:Y:S04]  /*19890*/  LDL.LU R7, [R1+0x16c] ;  /* 0x00016c0001077983 */ /* 0x000ea80000300800 */
[----:B0-----:R-:W3:Y:S04]  /*198a0*/  LDL.LU R12, [R1+0x170] ;  /* 0x00017000010c7983 */ /* 0x001ee80000300800 */
[----:B------:R-:W3:Y:S04]  /*198b0*/  LDL.LU R13, [R1+0x174] ;  /* 0x00017400010d7983 */ /* 0x000ee80000300800 */
[----:B-1----:R-:W3:Y:S04]  /*198c0*/  LDL.LU R14, [R1+0x178] ;  /* 0x00017800010e7983 */ /* 0x002ee80000300800 */
[----:B------:R-:W3:Y:S04]  /*198d0*/  LDL.LU R15, [R1+0x17c] ;  /* 0x00017c00010f7983 */ /* 0x000ee80000300800 */
[----:B------:R-:W3:Y:S04]  /*198e0*/  LDL.LU.64 R18, [R1+0x58] ;  /* 0x0000580001127983 */ /* 0x000ee80000300a00 */
[----:B------:R-:W-:Y:S04]  /*198f0*/  STL.64 [R1+0x2500], R10 ;  /* 0x0025000a01007387 */ /* 0x000fe80000100a00 */
[----:B------:R0:W-:Y:S04]  /*19900*/  STL.64 [R1+0x24c0], R22 ;  /* 0x0024c01601007387 */ /* 0x0001e80000100a00 */
[----:B------:R-:W2:Y:S04]  /*19910*/  LDL.LU R20, [R1+0x40] ;  /* 0x0000400001147983 */ /* 0x000ea80000300800 */
[----:B------:R-:W2:Y:S04]  /*19920*/  LDL.LU R21, [R1+0x44] ;  /* 0x0000440001157983 */ /* 0x000ea80000300800 */
[----:B0-----:R-:W2:Y:S04]  /*19930*/  LDL.LU R22, [R1+0x48] ;  /* 0x0000480001167983 */ /* 0x001ea80000300800 */
[----:B------:R-:W2:Y:S01]  /*19940*/  LDL.LU R23, [R1+0x4c] ;  /* 0x00004c0001177983 */ /* 0x000ea20000300800 */
[----:B------:R-:W-:-:S02]  /*19950*/  IMAD.MOV.U32 R10, RZ, RZ, R17 ;  /* 0x000000ffff0a7224 */ /* 0x000fc400078e0011 */
[----:B------:R-:W-:-:S05]  /*19960*/  IMAD.MOV.U32 R11, RZ, RZ, R16 ;  /* 0x000000ffff0b7224 */ /* 0x000fca00078e0010 */
[----:B------:R0:W-:Y:S04]  /*19970*/  STL.64 [R1+0x2530], R10 ;  /* 0x0025300a01007387 */ /* 0x0001e80000100a00 */
        /* <DEDUP_REMOVED lines=9> */
[----:B------:R-:W2:Y:S01]  /*19a10*/  LDL.LU R23, [R1+0x8c] ;  /* 0x00008c0001177983 */ /* 0x000ea20000300800 */
[----:B---3--:R-:W-:Y:S03]  /*19a20*/  HMMA.16816.F32 R12, R24, R18, R12 ;  /* 0x00000012180c723c */ /* 0x008fe6000000180c */
        /* <DEDUP_REMOVED lines=12> */
[----:B------:R0:W-:Y:S04]  /*19af0*/  STL.64 [R1+0x5e0], R12 ;  /* 0x0005e00c01007387 */ /* 0x0001e80000100a00 */
[----:B------:R-:W-:Y:S01]  /*19b00*/  STL.64 [R1+0x5e8], R14 ;  /* 0x0005e80e01007387 */ /* 0x000fe20000100a00 */
[----:B0-----:R-:W-:-:S02]  /*19b10*/  IMAD.MOV.U32 R13, RZ, RZ, R18 ;  /* 0x000000ffff0d7224 */ /* 0x001fc400078e0012 */
[----:B------:R-:W-:Y:S02]  /*19b20*/  IMAD.MOV.U32 R12, RZ, RZ, R19 ;  /* 0x000000ffff0c7224 */ /* 0x000fe400078e0013 */
[----:B------:R-:W3:Y:S02]  /*19b30*/  LDL.LU.64 R18, [R1+0x2540] ;  /* 0x0025400001127983 */ /* 0x000ee40000300a00 */
[----:B---3--:R-:W-:-:S15]  /*19b40*/  HMMA.16816.F32 R4, R24, R18, R4 ;  /* 0x000000121804723c */ /* 0x008fde0000001804 */
[----:B------:R-:W-:-:S04]  /*19b50*/  NOP ;  /* 0x0000000000007918 */ /* 0x000fc80000000000 */
[----:B------:R-:W-:Y:S04]  /*19b60*/  STL.64 [R1+0x5d0], R4 ;  /* 0x0005d00401007387 */ /* 0x000fe80000100a00 */
[----:B------:R0:W-:Y:S04]  /*19b70*/  STL.64 [R1+0x5d8], R6 ;  /* 0x0005d80601007387 */ /* 0x0001e80000100a00 */
[----:B0-----:R-:W3:Y:S04]  /*19b80*/  LDL.LU.64 R6, [R1+0x2538] ;  /* 0x0025380001067983 */ /* 0x001ee80000300a00 */
[----:B------:R0:W-:Y:S04]  /*19b90*/  STL.64 [R1+0x24a8], R18 ;  /* 0x0024a81201007387 */ /* 0x0001e80000100a00 */
[----:B------:R-:W2:Y:S04]  /*19ba0*/  LDL.LU R16, [R1+0x130] ;  /* 0x0001300001107983 */ /* 0x000ea80000300800 */
[----:B------:R-:W2:Y:S04]  /*19bb0*/  LDL.LU R17, [R1+0x134] ;  /* 0x0001340001117983 */ /* 0x000ea80000300800 */
[----:B0-----:R-:W2:Y:S04]  /*19bc0*/  LDL.LU R18, [R1+0x138] ;  /* 0x0001380001127983 */ /* 0x001ea80000300800 */
[----:B------:R-:W2:Y:S01]  /*19bd0*/  LDL.LU R19, [R1+0x13c] ;  /* 0x00013c0001137983 */ /* 0x000ea20000300800 */
[----:B---3--:R-:W-:Y:S01]  /*19be0*/  HMMA.16816.F32 R24, R24, R6, R8 ;  /* 0x000000061818723c */ /* 0x008fe20000001808 */
[----:B------:R-:W-:-:S02]  /*19bf0*/  IMAD.MOV.U32 R29, RZ, RZ, R7 ;  /* 0x000000ffff1d7224 */ /* 0x000fc400078e0007 */
        /* <DEDUP_REMOVED lines=8> */
[----:B------:R0:W-:Y:S04]  /*19c80*/  STL.64 [R1+0xb0], R24 ;  /* 0x0000b01801007387 */ /* 0x0001e80000100a00 */
[----:B------:R1:W-:Y:S04]  /*19c90*/  STL.64 [R1+0xb8], R26 ;  /* 0x0000b81a01007387 */ /* 0x0003e80000100a00 */
[----:B------:R-:W3:Y:S04]  /*19ca0*/  LDL.LU.64 R4, [R1+0x2520] ;  /* 0x0025200001047983 */ /* 0x000ee80000300a00 */
[----:B0-----:R-:W2:Y:S04]  /*19cb0*/  LDL.LU R24, [R1+0x150] ;  /* 0x0001500001187983 */ /* 0x001ea80000300800 */
[----:B------:R-:W2:Y:S01]  /*19cc0*/  LDL.LU R25, [R1+0x154] ;  /* 0x0001540001197983 */ /* 0x000ea20000300800 */
[----:B-1----:R-:W-:-:S03]  /*19cd0*/  IMAD.MOV.U32 R26, RZ, RZ, R2 ;  /* 0x000000ffff1a7224 */ /* 0x002fc600078e0002 */
[----:B------:R-:W2:Y:S01]  /*19ce0*/  LDL.LU R2, [R1+0x2518] ;  /* 0x0025180001027983 */ /* 0x000ea20000300800 */
[----:B---3--:R-:W-:Y:S03]  /*19cf0*/  HMMA.16816.F32 R8, R4, R10, R20 ;  /* 0x0000000a0408723c */ /* 0x008fe60000001814 */
[----:B------:R-:W3:Y:S04]  /*19d00*/  LDL.LU.64 R22, [R1+0x2510] ;  /* 0x0025100001167983 */ /* 0x000ee80000300a00 */
[----:B------:R-:W3:-:S12]  /*19d10*/  LDL.LU.64 R20, [R1+0x2508] ;  /* 0x0025080001147983 */ /* 0x000ed80000300a00 */
        /* <DEDUP_REMOVED lines=14> */
[----:B0-----:R-:W3:Y:S01]  /*19e00*/  LDL.LU.64 R10, [R1+0x24d0] ;  /* 0x0024d000010a7983 */ /* 0x001ee20000300a00 */
[----:B------:R-:W-:Y:S01]  /*19e10*/  IMAD.MOV.U32 R27, RZ, RZ, R3 ;  /* 0x000000ffff1b7224 */ /* 0x000fe200078e0003 */
[----:B--2---:R-:W-:-:S02]  /*19e20*/  LOP3.LUT R3, R2, 0x40, RZ, 0x3c, !PT ;  /* 0x0000004002037812 */ /* 0x004fc400078e3cff */
[----:B------:R-:W2:Y:S04]  /*19e30*/  LDL.LU.64 R8, [R1+0x24c8] ;  /* 0x0024c80001087983 */ /* 0x000ea80000300a00 */
[----:B------:R-:W-:Y:S01]  /*19e40*/  STL [R1+0x1d50], R2 ;  /* 0x001d500201007387 */ /* 0x000fe20000100800 */
[----:B---3--:R-:W-:Y:S01]  /*19e50*/  HMMA.16816.F32 R20, R4, R10, R20 ;  /* 0x0000000a0414723c */ /* 0x008fe20000001814 */
[----:B------:R-:W-:Y:S02]  /*19e60*/  IMAD.MOV.U32 R10, RZ, RZ, R13 ;  /* 0x000000ffff0a7224 */ /* 0x000fe400078e000d */
[----:B------:R-:W-:Y:S02]  /*19e70*/  IMAD.MOV.U32 R11, RZ, RZ, R12 ;  /* 0x000000ffff0b7224 */ /* 0x000fe400078e000c */
[----:B------:R-:W0:-:S14]  /*19e80*/  LDSM.16.MT88.4 R12, [R0+0x8000] ;  /* 0x00800000000c783b */ /* 0x000e1c0000004200 */
[----:B------:R-:W-:Y:S04]  /*19e90*/  STL.64 [R1+0x470], R20 ;  /* 0x0004701401007387 */ /* 0x000fe80000100a00 */
[----:B------:R-:W-:Y:S04]  /*19ea0*/  STL.64 [R1+0x478], R22 ;  /* 0x0004781601007387 */ /* 0x000fe80000100a00 */
[----:B------:R-:W1:Y:S04]  /*19eb0*/  LDSM.16.M88.4 R20, [R3+UR4+0x20000] ;  /* 0x020000040314783b */ /* 0x000e680008000200 */
[----:B0-----:R-:W-:Y:S04]  /*19ec0*/  STL.64 [R1+0x24a0], R14 ;  /* 0x0024a00e01007387 */ /* 0x001fe80000100a00 */
[----:B------:R0:W-:Y:S04]  /*19ed0*/  STL.64 [R1+0x2498], R12 ;  /* 0x0024980c01007387 */ /* 0x0001e80000100a00 */
[----:B0-----:R-:W3:Y:S04]  /*19ee0*/  LDL.LU R12, [R1+0x110] ;  /* 0x00011000010c7983 */ /* 0x001ee80000300800 */
[----:B------:R-:W3:Y:S04]  /*19ef0*/  LDL.LU R13, [R1+0x114] ;  /* 0x00011400010d7983 */ /* 0x000ee80000300800 */
[----:B-1----:R-:W-:Y:S04]  /*19f00*/  STL.64 [R1+0x40], R20 ;  /* 0x0000401401007387 */ /* 0x002fe80000100a00 */
[----:B------:R0:W-:Y:S04]  /*19f10*/  STL.64 [R1+0x48], R22 ;  /* 0x0000481601007387 */ /* 0x0001e80000100a00 */
[----:B0-----:R-:W2:Y:S02]  /*19f20*/  LDL.LU.64 R22, [R1+0x24c0] ;  /* 0x0024c00001167983 */ /* 0x001ea40000300a00 */
[----:B--2---:R-:W-:Y:S02]  /*19f30*/  HMMA.16816.F32 R20, R4, R22, R16 ;  /* 0x000000160414723c */ /* 0x004fe40000001810 */
[----:B------:R-:W2:Y:S04]  /*19f40*/  LDL.LU.64 R18, [R1+0x24b8] ;  /* 0x0024b80001127983 */ /* 0x000ea80000300a00 */
[----:B------:R-:W2:Y:S01]  /*19f50*/  LDL.LU.64 R16, [R1+0x24b0] ;  /* 0x0024b00001107983 */ /* 0x000ea20000300a00 */
[----:B------:R-:W-:-:S02]  /*19f60*/  IMAD.MOV.U32 R14, RZ, RZ, R9 ;  /* 0x000000ffff0e7224 */ /* 0x000fc400078e0009 */
[----:B------:R-:W-:-:S10]  /*19f70*/  IMAD.MOV.U32 R15, RZ, RZ, R8 ;  /* 0x000000ffff0f7224 */ /* 0x000fd400078e0008 */
[----:B------:R-:W-:Y:S04]  /*19f80*/  STL.64 [R1+0x220], R20 ;  /* 0x0002201401007387 */ /* 0x000fe80000100a00 */
[----:B------:R-:W-:Y:S04]  /*19f90*/  STL.64 [R1+0x228], R22 ;  /* 0x0002281601007387 */ /* 0x000fe80000100a00 */
[----:B------:R-:W-:Y:S01]  /*19fa0*/  LDSM.16.M88.4 R20, [R3+UR4+0x22000] ;  /* 0x022000040314783b */ /* 0x000fe20008000200 */
[----:B--2---:R-:W-:Y:S03]  /*19fb0*/  HMMA.16816.F32 R8, R4, R10, R16 ;  /* 0x0000000a0408723c */ /* 0x004fe60000001810 */
[----:B------:R-:W2:-:S15]  /*19fc0*/  LDL.LU.64 R18, [R1+0x24a8] ;  /* 0x0024a80001127983 */ /* 0x000e9e0000300a00 */
[----:B------:R-:W-:Y:S01]  /*19fd0*/  NOP ;  /* 0x0000000000007918 */ /* 0x000fe20000000000 */
[----:B------:R-:W-:Y:S04]  /*19fe0*/  STL.64 [R1+0x330], R8 ;  /* 0x0003300801007387 */ /* 0x000fe80000100a00 */
[----:B------:R-:W-:Y:S04]  /*19ff0*/  STL.64 [R1+0x338], R10 ;  /* 0x0003380a01007387 */ /* 0x000fe80000100a00 */
[----:B------:R-:W0:Y:S04]  /*1a000*/  LDSM.16.M88.4 R8, [R3+UR4+0x24000] ;  /* 0x024000040308783b */ /* 0x000e280008000200 */
[----:B0-----:R-:W-:Y:S04]  /*1a010*/  STL.64 [R1+0x10], R8 ;  /* 0x0000100801007387 */ /* 0x001fe80000100a00 */
[----:B------:R-:W-:Y:S04]  /*1a020*/  STL.64 [R1+0x18], R10 ;  /* 0x0000180a01007387 */ /* 0x000fe80000100a00 */
[----:B------:R-:W0:Y:S04]  /*1a030*/  LDSM.16.M88.4 R8, [R3+UR4+0x26000] ;  /* 0x026000040308783b */ /* 0x000e280008000200 */
[----:B------:R-:W-:Y:S04]  /*1a040*/  STL.64 [R1+0x20], R20 ;  /* 0x0000201401007387 */ /* 0x000fe80000100a00 */
[----:B------:R-:W-:Y:S04]  /*1a050*/  STL.64 [R1+0x28], R22 ;  /* 0x0000281601007387 */ /* 0x000fe80000100a00 */
[----:B------:R1:W-:Y:S01]  /*1a060*/  STL.64 [R1+0x2490], R20 ;  /* 0x0024901401007387 */ /* 0x0003e20000100a00 */
[----:B--2---:R-:W-:Y:S03]  /*1a070*/  HMMA.16816.F32 R16, R4, R18, R24 ;  /* 0x000000120410723c */ /* 0x004fe60000001818 */
[----:B------:R-:W2:-:S15]  /*1a080*/  LDL.LU R24, [R1+0x120] ;  /* 0x0001200001187983 */ /* 0x000e9e0000300800 */
[----:B------:R-:W-:Y:S01]  /*1a090*/  NOP ;  /* 0x0000000000007918 */ /* 0x000fe20000000000 */
[----:B------:R-:W-:Y:S04]  /*1a0a0*/  STL.64 [R1+0x460], R16 ;  /* 0x0004601001007387 */ /* 0x000fe80000100a00 */
[----:B------:R-:W-:Y:S04]  /*1a0b0*/  STL.64 [R1+0x468], R18 ;  /* 0x0004681201007387 */ /* 0x000fe80000100a00 */
[----:B------:R-:W2:Y:S04]  /*1a0c0*/  LDL.LU R25, [R1+0x124] ;  /* 0x0001240001197983 */ /* 0x000ea80000300800 */
[----:B------:R-:W2:Y:S04]  /*1a0d0*/  LDL.LU R26, [R1+0x128] ;  /* 0x00012800011a7983 */ /* 0x000ea80000300800 */
[----:B-1----:R-:W2:Y:S04]  /*1a0e0*/  LDL.64 R20, [R1+0x40] ;  /* 0x0000400001147983 */ /* 0x002ea80000100a00 */
[----:B0-----:R-:W-:Y:S04]  /*1a0f0*/  STL.64 [R1], R8 ;  /* 0x0000000801007387 */ /* 0x001fe80000100a00 */
[----:B------:R0:W-:Y:S04]  /*1a100*/  STL.64 [R1+0x8], R10 ;  /* 0x0000080a01007387 */ /* 0x0001e80000100a00 */
[----:B------:R-:W-:Y:S04]  /*1a110*/  STL.64 [R1+0x2468], R8 ;  /* 0x0024680801007387 */ /* 0x000fe80000100a00 */
[----:B------:R-:W1:Y:S04]  /*1a120*/  LDSM.16.M88.4 R16, [R3+UR4+0x28000] ;  /* 0x028000040310783b */ /* 0x000e680008000200 */
[----:B0-----:R-:W3:Y:S01]  /*1a130*/  LDL.LU R10, [R1+0x78] ;  /* 0x00007800010a7983 */ /* 0x001ee20000300800 */
[----:B------:R-:W-:-:S02]  /*1a140*/  IMAD.MOV.U32 R11, RZ, RZ, R29 ;  /* 0x000000ffff0b7224 */ /* 0x000fc400078e001d */
[----:B----4-:R-:W-:Y:S02]  /*1a150*/  IMAD.MOV.U32 R27, RZ, RZ, R28 ;  /* 0x000000ffff1b7224 */ /* 0x010fe400078e001c */
[----:B-1----:R-:W-:-:S05]  /*1a160*/  IMAD.MOV.U32 R28, RZ, RZ, R19 ;  /* 0x000000ffff1c7224 */ /* 0x002fca00078e0013 */
[----:B------:R-:W-:Y:S01]  /*1a170*/  STL [R1+0x2100], R28 ;  /* 0x0021001c01007387 */ /* 0x000fe20000100800 */
[----:B---3--:R-:W-:Y:S03]  /*1a180*/  HMMA.16816.F32 R4, R4, R10, R12 ;  /* 0x0000000a0404723c */ /* 0x008fe6000000180c */
[----:B------:R-:W3:Y:S04]  /*1a190*/  LDL.LU.64 R14, [R1+0x24a0] ;  /* 0x0024a000010e7983 */ /* 0x000ee80000300a00 */
[----:B------:R-:W3:Y:S04]  /*1a1a0*/  LDL.LU.64 R12, [R1+0x2498] ;  /* 0x00249800010c7983 */ /* 0x000ee80000300a00 */
[----:B------:R-:W-:Y:S04]  /*1a1b0*/  STL.64 [R1+0x30], R16 ;  /* 0x0000301001007387 */ /* 0x000fe80000100a00 */
[----:B------:R-:W-:Y:S04]  /*1a1c0*/  STL.64 [R1+0x38], R18 ;  /* 0x0000381201007387 */ /* 0x000fe80000100a00 */
[----:B------:R-:W-:Y:S04]  /*1a1d0*/  STL.64 [R1+0x3e0], R4 ;  /* 0x0003e00401007387 */ /* 0x000fe80000100a00 */
[----:B------:R-:W-:Y:S04]  /*1a1e0*/  STL.64 [R1+0x3e8], R6 ;  /* 0x0003e80601007387 */ /* 0x000fe80000100a00 */
[----:B------:R0:W-:Y:S04]  /*1a1f0*/  STL.64 [R1+0x2460], R16 ;  /* 0x0024601001007387 */ /* 0x0001e80000100a00 */
[----:B------:R-:W1:Y:S04]  /*1a200*/  LDSM.16.M88.4 R4, [R3+UR4+0x2a000] ;  /* 0x02a000040304783b */ /* 0x000e680008000200 */
[----:B0-----:R-:W4:Y:S04]  /*1a210*/  LDL.LU R16, [R1+0x340] ;  /* 0x0003400001107983 */ /* 0x001f280000300800 */
[----:B------:R-:W4:Y:S04]  /*1a220*/  LDL.LU R17, [R1+0x344] ;  /* 0x0003440001117983 */ /* 0x000f280000300800 */
[----:B------:R-:W4:Y:S04]  /*1a230*/  LDL.LU R18, [R1+0x348] ;  /* 0x0003480001127983 */ /* 0x000f280000300800 */
[----:B------:R-:W4:Y:S04]  /*1a240*/  LDL.LU R19, [R1+0x34c] ;  /* 0x00034c0001137983 */ /* 0x000f280000300800 */
[----:B------:R-:W4:Y:S04]  /*1a250*/  LDL.LU R8, [R1+0x350] ;  /* 0x0003500001087983 */ /* 0x000f280000300800 */
[----:B------:R-:W4:Y:S04]  /*1a260*/  LDL.LU R9, [R1+0x354] ;  /* 0x0003540001097983 */ /* 0x000f280000300800 */
[----:B------:R-:W4:Y:S04]  /*1a270*/  LDL.LU R10, [R1+0x358] ;  /* 0x00035800010a7983 */ /* 0x000f280000300800 */
[----:B------:R-:W4:Y:S01]  /*1a280*/  LDL.LU R11, [R1+0x35c] ;  /* 0x00035c00010b7983 */ /* 0x000f220000300800 */
[----:B--2---:R-:W-:Y:S01]  /*1a290*/  IMAD.MOV.U32 R29, RZ, RZ, R21 ;  /* 0x000000ffff1d7224 */ /* 0x004fe200078e0015 */
[----:B---3--:R-:W-:Y:S02]  /*1a2a0*/  HMMA.16816.F32 R24, R12, R20, R24 ;  /* 0x000000140c18723c */ /* 0x008fe40000001818 */
[----:B----4-:R-:W-:Y:S04]  /*1a2b0*/  STL.64 [R1+0x2488], R10 ;  /* 0x0024880a01007387 */ /* 0x010fe80000100a00 */
[----:B------:R0:W-:Y:S04]  /*1a2c0*/  STL.64 [R1+0x2480], R8 ;  /* 0x0024800801007387 */ /* 0x0001e80000100a00 */
[----:B0-----:R-:W2:Y:S04]  /*1a2d0*/  LDL.LU R8, [R1+0x2b0] ;  /* 0x0002b00001087983 */ /* 0x001ea80000300800 */
[----:B------:R-:W2:Y:S04]  /*1a2e0*/  LDL.LU R9, [R1+0x2b4] ;  /* 0x0002b40001097983 */ /* 0x000ea80000300800 */
[----:B------:R-:W2:Y:S04]  /*1a2f0*/  LDL.LU R10, [R1+0x2b8] ;  /* 0x0002b800010a7983 */ /* 0x000ea80000300800 */
[----:B------:R-:W2:Y:S04]  /*1a300*/  LDL.LU R11, [R1+0x2bc] ;  /* 0x0002bc00010b7983 */ /* 0x000ea80000300800 */
[----:B------:R-:W-:Y:S04]  /*1a310*/  STL.64 [R1+0x2478], R18 ;  /* 0x0024781201007387 */ /* 0x000fe80000100a00 */
[----:B------:R0:W-:Y:S04]  /*1a320*/  STL.64 [R1+0x2470], R16 ;  /* 0x0024701001007387 */ /* 0x0001e80000100a00 */
[----:B0-----:R-:W3:Y:S04]  /*1a330*/  LDL.64 R16, [R1+0x10] ;  /* 0x0000100001107983 */ /* 0x001ee80000100a00 */
[----:B-1----:R-:W-:Y:S04]  /*1a340*/  STL [R1+0x2064], R6 ;  /* 0x0020640601007387 */ /* 0x002fe80000100800 */
[----:B------:R-:W-:Y:S04]  /*1a350*/  STL [R1+0x2060], R7 ;  /* 0x0020600701007387 */ /* 0x000fe80000100800 */
[----:B------:R-:W2:Y:S01]  /*1a360*/  LDL.LU.64 R20, [R1+0x2490] ;  /* 0x0024900001147983 */ /* 0x000ea20000300a00 */
[----:B------:R-:W-:-:S03]  /*1a370*/  IMAD.MOV.U32 R28, RZ, RZ, R27 ;  /* 0x000000ffff1c7224 */ /* 0x000fc600078e001b */
[----:B------:R-:W-:Y:S04]  /*1a380*/  STL.64 [R1+0x320], R24 ;  /* 0x0003201801007387 */ /* 0x000fe80000100a00 */
[----:B------:R-:W-:Y:S04]  /*1a390*/  STL [R1+0x328], R26 ;  /* 0x0003281a01007387 */ /* 0x000fe80000100800 */
[----:B------:R-:W0:Y:S04]  /*1a3a0*/  LDSM.16.M88.4 R24, [R3+UR4+0x2c000] ;  /* 0x02c000040318783b */ /* 0x000e280008000200 */
[----:B------:R1:W-:Y:S01]  /*1a3b0*/  STL [R1+0x2130], R28 ;  /* 0x0021301c01007387 */ /* 0x0003e20000100800 */
[----:B--2---:R-:W-:Y:S03]  /*1a3c0*/  HMMA.16816.F32 R20, R12, R20, R8 ;  /* 0x000000140c14723c */ /* 0x004fe60000001808 */
[----:B------:R-:W2:Y:S04]  /*1a3d0*/  LDL.LU.64 R10, [R1+0x2488] ;  /* 0x00248800010a7983 */ /* 0x000ea80000300a00 */
[----:B------:R-:W2:-:S12]  /*1a3e0*/  LDL.LU.64 R8, [R1+0x2480] ;  /* 0x0024800001087983 */ /* 0x000e980000300a00 */
[----:B-1----:R-:W-:Y:S01]  /*1a3f0*/  IMAD.MOV.U32 R28, RZ, RZ, R22 ;  /* 0x000000ffff1c7224 */ /* 0x002fe200078e0016 */
[----:B------:R-:W-:Y:S01]  /*1a400*/  STL.64 [R1+0x310], R20 ;  /* 0x0003101401007387 */ /* 0x000fe20000100a00 */
[----:B------:R-:W-:-:S03]  /*1a410*/  IMAD.MOV.U32 R2, RZ, RZ, R23 ;  /* 0x000000ffff027224 */ /* 0x000fc600078e0017 */
[----:B------:R-:W1:Y:S04]  /*1a420*/  LDSM.16.M88.4 R20, [R3+UR4+0x2e000] ;  /* 0x02e000040314783b */ /* 0x000e680008000200 */
[----:B0-----:R-:W-:Y:S04]  /*1a430*/  STL.64 [R1+0x50], R24 ;  /* 0x0000501801007387 */ /* 0x001fe80000100a00 */
[----:B------:R1:W-:Y:S04]  /*1a440*/  STL.64 [R1+0x58], R26 ;  /* 0x0000581a01007387 */ /* 0x0003e80000100a00 */
[----:B------:R-:W-:Y:S04]  /*1a450*/  STL [R1+0x2138], R28 ;  /* 0x0021381c01007387 */ /* 0x000fe80000100800 */
[----:B------:R-:W-:Y:S01]  /*1a460*/  STL [R1+0x2134], R2 ;  /* 0x0021340201007387 */ /* 0x000fe20000100800 */
[----:B---3--:R-:W-:-:S02]  /*1a470*/  IMAD.MOV.U32 R7, RZ, RZ, R16 ;  /* 0x000000ffff077224 */ /* 0x008fc400078e0010 */
[----:B------:R-:W-:Y:S02]  /*1a480*/  IMAD.MOV.U32 R6, RZ, RZ, R17 ;  /* 0x000000ffff067224 */ /* 0x000fe400078e0011 */
[----:B-1----:R-:W-:Y:S02]  /*1a490*/  IMAD.MOV.U32 R27, RZ, RZ, R20 ;  /* 0x000000ffff1b7224 */ /* 0x002fe400078e0014 */
[----:B------:R-:W-:Y:S01]  /*1a4a0*/  IMAD.MOV.U32 R26, RZ, RZ, R21 ;  /* 0x000000ffff1a7224 */ /* 0x000fe200078e0015 */
[----:B------:R-:W-:Y:S04]  /*1a4b0*/  STL.64 [R1+0x60], R20 ;  /* 0x0000601401007387 */ /* 0x000fe80000100a00 */
[----:B------:R-:W-:Y:S04]  /*1a4c0*/  STL.64 [R1+0x68], R22 ;  /* 0x0000681601007387 */ /* 0x000fe80000100a00 */
[----:B------:R-:W-:Y:S04]  /*1a4d0*/  STL.64 [R1+0x2458], R26 ;  /* 0x0024581a01007387 */ /* 0x000fe80000100a00 */
[----:B------:R0:W-:Y:S04]  /*1a4e0*/  STL.64 [R1+0x2450], R24 ;  /* 0x0024501801007387 */ /* 0x0001e80000100a00 */
[----:B0-----:R-:W3:Y:S04]  /*1a4f0*/  LDL.LU R24, [R1+0x4d0] ;  /* 0x0004d00001187983 */ /* 0x001ee80000300800 */
[----:B------:R-:W3:Y:S04]  /*1a500*/  LDL.LU R25, [R1+0x4d4] ;  /* 0x0004d40001197983 */ /* 0x000ee80000300800 */
[----:B------:R-:W3:Y:S04]  /*1a510*/  LDL.LU R26, [R1+0x4d8] ;  /* 0x0004d800011a7983 */ /* 0x000ee80000300800 */
[----:B------:R-:W3:Y:S04]  /*1a520*/  LDL.LU R27, [R1+0x4dc] ;  /* 0x0004dc00011b7983 */ /* 0x000ee80000300800 */
[----:B------:R-:W4:Y:S04]  /*1a530*/  LDL.LU R20, [R1+0x550] ;  /* 0x0005500001147983 */ /* 0x000f280000300800 */
[----:B------:R-:W4:Y:S04]  /*1a540*/  LDL.LU R21, [R1+0x554] ;  /* 0x0005540001157983 */ /* 0x000f280000300800 */
[----:B------:R-:W4:Y:S04]  /*1a550*/  LDL.LU R22, [R1+0x558] ;  /* 0x0005580001167983 */ /* 0x000f280000300800 */
[----:B------:R-:W4:Y:S04]  /*1a560*/  LDL.LU R23, [R1+0x55c] ;  /* 0x00055c0001177983 */ /* 0x000f280000300800 */
[----:B------:R-:W-:Y:S04]  /*1a570*/  STL [R1+0x1520], R3 ;  /* 0x0015200301007387 */ /* 0x000fe80000100800 */
[----:B------:R-:W3:Y:S01]  /*1a580*/  LDL.LU.64 R18, [R1+0x2478] ;  /* 0x0024780001127983 */ /* 0x000ee20000300a00 */
[----:B--2---:R-:W-:Y:S03]  /*1a590*/  HMMA.16816.F32 R8, R12, R16, R8 ;  /* 0x000000100c08723c */ /* 0x004fe60000001808 */
[----:B------:R-:W3:-:S15]  /*1a5a0*/  LDL.LU.64 R16, [R1+0x2470] ;  /* 0x0024700001107983 */ /* 0x000ede0000300a00 */
[----:B------:R-:W-:Y:S01]  /*1a5b0*/  NOP ;  /* 0x0000000000007918 */ /* 0x000fe20000000000 */
[----:B------:R0:W-:Y:S04]  /*1a5c0*/  STL.64 [R1+0x300], R8 ;  /* 0x0003000801007387 */ /* 0x0001e80000100a00 */
[----:B------:R3:W-:Y:S04]  /*1a5d0*/  STL [R1+0x308], R10 ;  /* 0x0003080a01007387 */ /* 0x0007e80000100800 */
[----:B0-----:R-:W3:Y:S01]  /*1a5e0*/  LDL.LU.64 R8, [R1+0x2468] ;  /* 0x0024680001087983 */ /* 0x001ee20000300a00 */
[----:B------:R-:W-:-:S05]  /*1a5f0*/  IMAD.MOV.U32 R3, RZ, RZ, R11 ;  /* 0x000000ffff037224 */ /* 0x000fca00078e000b */
[----:B------:R-:W-:Y:S01]  /*1a600*/  STL [R1+0x2148], R3 ;  /* 0x0021480301007387 */ /* 0x000fe20000100800 */
[----:B---3--:R-:W-:Y:S03]  /*1a610*/  HMMA.16816.F32 R8, R12, R8, R16 ;  /* 0x000000080c08723c */ /* 0x008fe60000001810 */
[----:B------:R-:W2:-:S15]  /*1a620*/  LDL.LU.64 R16, [R1+0x2460] ;  /* 0x0024600001107983 */ /* 0x000e9e0000300a00 */
[----:B------:R-:W-:Y:S01]  /*1a630*/  NOP ;  /* 0x0000000000007918 */ /* 0x000fe20000000000 */
[----:B------:R-:W-:Y:S01]  /*1a640*/  STL [R1+0x2f0], R8 ;  /* 0x0002f00801007387 */ /* 0x000fe20000100800 */
[----:B------:R-:W-:-:S03]  /*1a650*/  IMAD.MOV.U32 R28, RZ, RZ, R9 ;  /* 0x000000ffff1c7224 */ /* 0x000fc600078e0009 */
[----:B------:R-:W-:Y:S01]  /*1a660*/  STL [R1+0x2fc], R11 ;  /* 0x0002fc0b01007387 */ /* 0x000fe20000100800 */
[----:B------:R-:W-:-:S03]  /*1a670*/  IMAD.MOV.U32 R2, RZ, RZ, R10 ;  /* 0x000000ffff027224 */ /* 0x000fc600078e000a */
[----:B------:R-:W0:Y:S04]  /*1a680*/  LDSM.16.MT88.4 R8, [R0+0x8080] ;  /* 0x008080000008783b */ /* 0x000e280000004200 */
[----:B------:R-:W-:Y:S04]  /*1a690*/  STL [R1+0x21f8], R2 ;  /* 0x0021f80201007387 */ /* 0x000fe80000100800 */
[----:B------:R-:W-:Y:S04]  /*1a6a0*/  STL [R1+0x214c], R28 ;  /* 0x00214c1c01007387 */ /* 0x000fe80000100800 */
[----:B0-----:R-:W-:Y:S04]  /*1a6b0*/  STL.64 [R1+0x2430], R10 ;  /* 0x0024300a01007387 */ /* 0x001fe80000100a00 */
[----:B------:R0:W-:Y:S04]  /*1a6c0*/  STL.64 [R1+0x2428], R8 ;  /* 0x0024280801007387 */ /* 0x0001e80000100a00 */
[----:B0-----:R-:W3:Y:S04]  /*1a6d0*/  LDL.LU R8, [R1+0x5b0] ;  /* 0x0005b00001087983 */ /* 0x001ee80000300800 */
[----:B------:R-:W3:Y:S04]  /*1a6e0*/  LDL.LU R9, [R1+0x5b4] ;  /* 0x0005b40001097983 */ /* 0x000ee80000300800 */
[----:B------:R-:W3:Y:S04]  /*1a6f0*/  LDL.LU R10, [R1+0x5b8] ;  /* 0x0005b800010a7983 */ /* 0x000ee80000300800 */
[----:B------:R-:W3:Y:S01]  /*1a700*/  LDL.LU R11, [R1+0x5bc] ;  /* 0x0005bc00010b7983 */ /* 0x000ee20000300800 */
[----:B--2---:R-:W-:Y:S03]  /*1a710*/  HMMA.16816.F32 R24, R12, R16, R24 ;  /* 0x000000100c18723c */ /* 0x004fe60000001818 */
[----:B---3--:R-:W-:Y:S04]  /*1a720*/  STL.64 [R1+0x2448], R10 ;  /* 0x0024480a01007387 */ /* 0x008fe80000100a00 */
[----:B------:R0:W-:Y:S04]  /*1a730*/  STL.64 [R1+0x2440], R8 ;  /* 0x0024400801007387 */ /* 0x0001e80000100a00 */
[----:B0-----:R-:W2:Y:S04]  /*1a740*/  LDL.LU R8, [R1+0x5c0] ;  /* 0x0005c00001087983 */ /* 0x001ea80000300800 */
[----:B------:R-:W2:Y:S04]  /*1a750*/  LDL.LU R9, [R1+0x5c4] ;  /* 0x0005c40001097983 */ /* 0x000ea80000300800 */
[----:B------:R-:W2:Y:S04]  /*1a760*/  LDL.LU R10, [R1+0x5c8] ;  /* 0x0005c800010a7983 */ /* 0x000ea80000300800 */
[----:B------:R-:W2:Y:S04]  /*1a770*/  LDL.LU R11, [R1+0x5cc] ;  /* 0x0005cc00010b7983 */ /* 0x000ea80000300800 */
[----:B------:R-:W-:Y:S04]  /*1a780*/  STL.64 [R1+0x2e0], R24 ;  /* 0x0002e01801007387 */ /* 0x000fe80000100a00 */
[----:B------:R0:W-:Y:S04]  /*1a790*/  STL.64 [R1+0x2e8], R26 ;  /* 0x0002e81a01007387 */ /* 0x0001e80000100a00 */
[----:B0-----:R-:W3:Y:S04]  /*1a7a0*/  LDL.LU.64 R26, [R1+0x2458] ;  /* 0x00245800011a7983 */ /* 0x001ee80000300a00 */
[----:B------:R-:W2:Y:S01]  /*1a7b0*/  LDL.LU.64 R24, [R1+0x2450] ;  /* 0x0024500001187983 */ /* 0x000ea20000300a00 */
[----:B------:R-:W-:-:S02]  /*1a7c0*/  IMAD.MOV.U32 R3, RZ, RZ, R16 ;  /* 0x000000ffff037224 */ /* 0x000fc400078e0010 */
[----:B------:R-:W-:Y:S02]  /*1a7d0*/  IMAD.MOV.U32 R2, RZ, RZ, R17 ;  /* 0x000000ffff027224 */ /* 0x000fe400078e0011 */
[----:B------:R-:W0:Y:S01]  /*1a7e0*/  LDSM.16.MT88.4 R16, [R0+0x8100] ;  /* 0x008100000010783b */ /* 0x000e220000004200 */
[----:B----4-:R-:W-:Y:S03]  /*1a7f0*/  HMMA.16816.F32 R20, R12, R4, R20 ;  /* 0x000000040c14723c */ /* 0x010fe60000001814 */
[----:B0-----:R-:W-:Y:S04]  /*1a800*/  STL.64 [R1+0x23b8], R18 ;  /* 0x0023b81201007387 */ /* 0x001fe80000100a00 */
[----:B------:R0:W-:Y:S04]  /*1a810*/  STL.64 [R1+0x23b0], R16 ;  /* 0x0023b01001007387 */ /* 0x0001e80000100a00 */
[----:B0-----:R-:W4:Y:S08]  /*1a820*/  LDL.LU R16, [R1+0x6a0] ;  /* 0x0006a00001107983 */ /* 0x001f300000300800 */
[----:B------:R-:W-:Y:S04]  /*1a830*/  STL.64 [R1+0x2d0], R20 ;  /* 0x0002d01401007387 */ /* 0x000fe80000100a00 */
[----:B------:R-:W-:Y:S04]  /*1a840*/  STL.64 [R1+0x2d8], R22 ;  /* 0x0002d81601007387 */ /* 0x000fe80000100a00 */
[----:B------:R-:W0:Y:S04]  /*1a850*/  LDSM.16.MT88.4 R20, [R0+0x8180] ;  /* 0x008180000014783b */ /* 0x000e280000004200 */
[----:B------:R-:W4:Y:S04]  /*1a860*/  LDL.LU R17, [R1+0x6a4] ;  /* 0x0006a40001117983 */ /* 0x000f280000300800 */
[----:B------:R-:W4:Y:S04]  /*1a870*/  LDL.LU R18, [R1+0x6a8] ;  /* 0x0006a80001127983 */ /* 0x000f280000300800 */
[----:B------:R-:W4:Y:S04]  /*1a880*/  LDL.LU R19, [R1+0x6ac] ;  /* 0x0006ac0001137983 */ /* 0x000f280000300800 */
[----:B------:R-:W-:Y:S04]  /*1a890*/  STL.64 [R1+0x2420], R4 ;  /* 0x0024200401007387 */ /* 0x000fe80000100a00 */
[----:B0-----:R-:W-:Y:S04]  /*1a8a0*/  STL.64 [R1+0x2348], R22 ;  /* 0x0023481601007387 */ /* 0x001fe80000100a00 */
[----:B------:R3:W-:Y:S02]  /*1a8b0*/  STL.64 [R1+0x2340], R20 ;  /* 0x0023401401007387 */ /* 0x0007e40000100a00 */
[----:B---3--:R-:W-:-:S02]  /*1a8c0*/  IMAD.MOV.U32 R20, RZ, RZ, R27 ;  /* 0x000000ffff147224 */ /* 0x008fc400078e001b */
[----:B------:R-:W-:Y:S02]  /*1a8d0*/  IMAD.MOV.U32 R21, RZ, RZ, R26 ;  /* 0x000000ffff157224 */ /* 0x000fe400078e001a */
[----:B--2---:R-:W-:Y:S01]  /*1a8e0*/  HMMA.16816.F32 R24, R12, R24, R8 ;  /* 0x000000180c18723c */ /* 0x004fe20000001808 */
[----:B------:R-:W2:Y:S04]  /*1a8f0*/  LDL.LU.64 R10, [R1+0x2448] ;  /* 0x00244800010a7983 */ /* 0x000ea80000300a00 */
[----:B------:R-:W2:-:S14]  /*1a900*/  LDL.LU.64 R8, [R1+0x2440] ;  /* 0x0024400001087983 */ /* 0x000e9c0000300a00 */
[----:B------:R-:W-:Y:S04]  /*1a910*/  STL.64 [R1+0x2c0], R24 ;  /* 0x0002c01801007387 */ /* 0x000fe80000100a00 */
[----:B------:R-:W-:Y:S04]  /*1a920*/  STL.64 [R1+0x2c8], R26 ;  /* 0x0002c81a01007387 */ /* 0x000fe80000100a00 */
[----:B------:R-:W0:Y:S04]  /*1a930*/  LDSM.16.MT88.4 R24, [R0+0x8200] ;  /* 0x008200000018783b */ /* 0x000e280000004200 */
[----:B0-----:R-:W-:Y:S04]  /*1a940*/  STL.64 [R1+0x22d0], R26 ;  /* 0x0022d01a01007387 */ /* 0x001fe80000100a00 */
[----:B------:R0:W-:Y:S04]  /*1a950*/  STL.64 [R1+0x22c8], R24 ;  /* 0x0022c81801007387 */ /* 0x0001e80000100a00 */
[----:B0-----:R-:W4:Y:S01]  /*1a960*/  LDL R24, [R1+0x40] ;  /* 0x0000400001187983 */ /* 0x001f220000100800 */
[----:B------:R-:W-:-:S03]  /*1a970*/  IMAD.MOV.U32 R25, RZ, RZ, R29 ;  /* 0x000000ffff197224 */ /* 0x000fc600078e001d */
[----:B------:R-:W3:Y:S01]  /*1a980*/  LDL.LU R29, [R1+0x2438] ;  /* 0x00243800011d7983 */ /* 0x000ee20000300800 */
[----:B--2---:R-:W-:Y:S03]  /*1a990*/  HMMA.16816.F32 R12, R12, R20, R8 ;  /* 0x000000140c0c723c */ /* 0x004fe60000001808 */
[----:B------:R-:W4:Y:S04]  /*1a9a0*/  LDL.LU.64 R10, [R1+0x2430] ;  /* 0x00243000010a7983 */ /* 0x000f280000300a00 */
[----:B------:R-:W4:Y:S04]  /*1a9b0*/  LDL.LU.64 R8, [R1+0x2428] ;  /* 0x0024280001087983 */ /* 0x000f280000300a00 */
[----:B------:R-:W2:Y:S08]  /*1a9c0*/  LDL.LU R20, [R1+0x590] ;  /* 0x0005900001147983 */ /* 0x000eb00000300800 */
[----:B------:R-:W-:Y:S04]  /*1a9d0*/  STL.64 [R1+0x210], R12 ;  /* 0x0002100c01007387 */ /* 0x000fe80000100a00 */
[----:B------:R-:W-:Y:S04]  /*1a9e0*/  STL.64 [R1+0x218], R14 ;  /* 0x0002180e01007387 */ /* 0x000fe80000100a00 */
[----:B------:R-:W2:Y:S04]  /*1a9f0*/  LDL.LU R21, [R1+0x594] ;  /* 0x0005940001157983 */ /* 0x000ea80000300800 */
[----:B------:R-:W2:Y:S04]  /*1aa00*/  LDL.LU R22, [R1+0x598] ;  /* 0x0005980001167983 */ /* 0x000ea80000300800 */
[----:B------:R-:W2:Y:S04]  /*1aa10*/  LDL.LU R23, [R1+0x59c] ;  /* 0x00059c0001177983 */ /* 0x000ea80000300800 */
[----:B------:R-:W0:Y:S04]  /*1aa20*/  LDSM.16.MT88.4 R12, [R0+0x8280] ;  /* 0x00828000000c783b */ /* 0x000e280000004200 */
[----:B--2---:R-:W-:Y:S04]  /*1aa30*/  STL.64 [R1+0x2368], R22 ;  /* 0x0023681601007387 */ /* 0x004fe80000100a00 */
[----:B------:R1:W-:Y:S04]  /*1aa40*/  STL.64 [R1+0x2360], R20 ;  /* 0x0023601401007387 */ /* 0x0003e80000100a00 */
[----:B-1----:R-:W2:Y:S04]  /*1aa50*/  LDL.LU R20, [R1+0xc0] ;  /* 0x0000c00001147983 */ /* 0x002ea80000300800 */
[----:B------:R-:W2:Y:S04]  /*1aa60*/  LDL.LU R21, [R1+0xc4] ;  /* 0x0000c40001157983 */ /* 0x000ea80000300800 */
[----:B------:R-:W2:Y:S04]  /*1aa70*/  LDL.LU R22, [R1+0xc8] ;  /* 0x0000c80001167983 */ /* 0x000ea80000300800 */
[----:B------:R-:W2:Y:S04]  /*1aa80*/  LDL.LU R23, [R1+0xcc] ;  /* 0x0000cc0001177983 */ /* 0x000ea80000300800 */
[----:B--2---:R-:W-:Y:S04]  /*1aa90*/  STL.64 [R1+0x2378], R22 ;  /* 0x0023781601007387 */ /* 0x004fe80000100a00 */
[----:B------:R1:W-:Y:S02]  /*1aaa0*/  STL.64 [R1+0x2370], R20 ;  /* 0x0023701401007387 */ /* 0x0003e40000100a00 */
[----:B-1----:R-:W-:-:S02]  /*1aab0*/  IMAD.MOV.U32 R20, RZ, RZ, R7 ;  /* 0x000000ffff147224 */ /* 0x002fc400078e0007 */
[----:B------:R-:W-:-:S05]  /*1aac0*/  IMAD.MOV.U32 R21, RZ, RZ, R6 ;  /* 0x000000ffff157224 */ /* 0x000fca00078e0006 */
[----:B------:R-:W-:Y:S04]  /*1aad0*/  STL.64 [R1+0x2418], R20 ;  /* 0x0024181401007387 */ /* 0x000fe80000100a00 */
[----:B0-----:R-:W-:Y:S04]  /*1aae0*/  STL.64 [R1+0x2250], R14 ;  /* 0x0022500e01007387 */ /* 0x001fe80000100a00 */
[----:B------:R0:W-:Y:S04]  /*1aaf0*/  STL.64 [R1+0x2248], R12 ;  /* 0x0022480c01007387 */ /* 0x0001e80000100a00 */
[----:B0-----:R-:W2:Y:S01]  /*1ab00*/  LDL.64 R12, [R1+0x60] ;  /* 0x00006000010c7983 */ /* 0x001ea20000100a00 */
[----:B----4-:R-:W-:Y:S03]  /*1ab10*/  HMMA.16816.F32 R4, R8, R24, R16 ;  /* 0x000000180804723c */ /* 0x010fe60000001810 */
[----:B--2---:R0:W-:Y:S04]  /*1ab20*/  STL.64 [R1+0x23c8], R12 ;  /* 0x0023c80c01007387 */ /* 0x0041e80000100a00 */
[----:B0-----:R-:W2:-:S12]  /*1ab30*/  LDL.LU R12, [R1+0x640] ;  /* 0x00064000010c7983 */ /* 0x001e980000300800 */
[----:B------:R0:W-:Y:S04]  /*1ab40*/  STL.64 [R1+0x200], R4 ;  /* 0x0002000401007387 */ /* 0x0001e80000100a00 */
[----:B------:R-:W-:Y:S04]  /*1ab50*/  STL.64 [R1+0x208], R6 ;  /* 0x0002080601007387 */ /* 0x000fe80000100a00 */
[----:B------:R-:W2:Y:S04]  /*1ab60*/  LDL.LU R13, [R1+0x644] ;  /* 0x00064400010d7983 */ /* 0x000ea80000300800 */
[----:B------:R-:W4:Y:S04]  /*1ab70*/  LDL.LU R14, [R1+0x648] ;  /* 0x00064800010e7983 */ /* 0x000f280000300800 */
[----:B------:R-:W4:Y:S04]  /*1ab80*/  LDL.LU R15, [R1+0x64c] ;  /* 0x00064c00010f7983 */ /* 0x000f280000300800 */
[----:B------:R-:W2:Y:S04]  /*1ab90*/  LDL.LU R20, [R1+0x690] ;  /* 0x0006900001147983 */ /* 0x000ea80000300800 */
[----:B------:R-:W3:Y:S04]  /*1aba0*/  LDL.LU R21, [R1+0x694] ;  /* 0x0006940001157983 */ /* 0x000ee80000300800 */
[----:B------:R-:W3:Y:S04]  /*1abb0*/  LDL.LU R22, [R1+0x698] ;  /* 0x0006980001167983 */ /* 0x000ee80000300800 */
[----:B------:R-:W3:Y:S04]  /*1abc0*/  LDL.LU R23, [R1+0x69c] ;  /* 0x00069c0001177983 */ /* 0x000ee80000300800 */
[----:B0-----:R-:W3:Y:S04]  /*1abd0*/  LDL.64 R4, [R1+0x20] ;  /* 0x0000200001047983 */ /* 0x001ee80000100a00 */
[----:B----4-:R-:W-:Y:S04]  /*1abe0*/  STL.64 [R1+0x23d8], R14 ;  /* 0x0023d80e01007387 */ /* 0x010fe80000100a00 */
[----:B--2---:R0:W-:Y:S04]  /*1abf0*/  STL.64 [R1+0x23d0], R12 ;  /* 0x0023d00c01007387 */ /* 0x0041e80000100a00 */
[----:B0-----:R-:W2:Y:S04]  /*1ac00*/  LDL.LU R12, [R1+0x650] ;  /* 0x00065000010c7983 */ /* 0x001ea80000300800 */
[----:B------:R-:W2:Y:S04]  /*1ac10*/  LDL.LU R13, [R1+0x654] ;  /* 0x00065400010d7983 */ /* 0x000ea80000300800 */
[----:B------:R-:W4:Y:S04]  /*1ac20*/  LDL.LU R14, [R1+0x658] ;  /* 0x00065800010e7983 */ /* 0x000f280000300800 */
[----:B------:R-:W4:Y:S04]  /*1ac30*/  LDL.LU R15, [R1+0x65c] ;  /* 0x00065c00010f7983 */ /* 0x000f280000300800 */
[----:B----4-:R-:W-:Y:S04]  /*1ac40*/  STL.64 [R1+0x23e8], R14 ;  /* 0x0023e80e01007387 */ /* 0x010fe80000100a00 */
[----:B--2---:R0:W-:Y:S02]  /*1ac50*/  STL.64 [R1+0x23e0], R12 ;  /* 0x0023e00c01007387 */ /* 0x0041e40000100a00 */
[----:B0-----:R-:W-:-:S02]  /*1ac60*/  IMAD.MOV.U32 R12, RZ, RZ, R3 ;  /* 0x000000ffff0c7224 */ /* 0x001fc400078e0003 */
[----:B------:R-:W-:-:S05]  /*1ac70*/  IMAD.MOV.U32 R13, RZ, RZ, R2 ;  /* 0x000000ffff0d7224 */ /* 0x000fca00078e0002 */
[----:B------:R0:W-:Y:S04]  /*1ac80*/  STL.64 [R1+0x23f8], R12 ;  /* 0x0023f80c01007387 */ /* 0x0001e80000100a00 */
[----:B0-----:R-:W2:Y:S04]  /*1ac90*/  LDL.64 R12, [R1] ;  /* 0x00000000010c7983 */ /* 0x001ea80000100a00 */
[----:B--2---:R0:W-:Y:S04]  /*1aca0*/  STL.64 [R1+0x2410], R12 ;  /* 0x0024100c01007387 */ /* 0x0041e80000100a00 */
[----:B0-----:R-:W2:Y:S04]  /*1acb0*/  LDL.LU R12, [R1+0x680] ;  /* 0x00068000010c7983 */ /* 0x001ea80000300800 */
[----:B------:R-:W2:Y:S04]  /*1acc0*/  LDL.LU R13, [R1+0x684] ;  /* 0x00068400010d7983 */ /* 0x000ea80000300800 */
[----:B------:R-:W2:Y:S04]  /*1acd0*/  LDL.LU R14, [R1+0x688] ;  /* 0x00068800010e7983 */ /* 0x000ea80000300800 */
[----:B------:R-:W2:Y:S04]  /*1ace0*/  LDL.LU R15, [R1+0x68c] ;  /* 0x00068c00010f7983 */ /* 0x000ea80000300800 */
[----:B------:R0:W-:Y:S04]  /*1acf0*/  STL.64 [R1+0x23c0], R24 ;  /* 0x0023c01801007387 */ /* 0x0001e80000100a00 */
[----:B0-----:R-:W4:Y:S01]  /*1ad00*/  LDL.64 R24, [R1+0x50] ;  /* 0x0000500001187983 */ /* 0x001f220000100a00 */
[----:B---3--:R-:W-:Y:S03]  /*1ad10*/  HMMA.16816.F32 R20, R8, R4, R20 ;  /* 0x000000040814723c */ /* 0x008fe60000001814 */
[----:B----4-:R0:W-:Y:S04]  /*1ad20*/  STL.64 [R1+0x23f0], R24 ;  /* 0x0023f01801007387 */ /* 0x0101e80000100a00 */
[----:B0-----:R-:W3:Y:S04]  /*1ad30*/  LDL.LU R24, [R1+0x660] ;  /* 0x0006600001187983 */ /* 0x001ee80000300800 */
[----:B------:R-:W3:Y:S04]  /*1ad40*/  LDL.LU R25, [R1+0x664] ;  /* 0x0006640001197983 */ /* 0x000ee80000300800 */
[----:B------:R-:W4:Y:S04]  /*1ad50*/  LDL.LU R26, [R1+0x668] ;  /* 0x00066800011a7983 */ /* 0x000f280000300800 */
[----:B------:R-:W4:Y:S01]  /*1ad60*/  LDL.LU R27, [R1+0x66c] ;  /* 0x00066c00011b7983 */ /* 0x000f220000300800 */
[----:B------:R-:W-:-:S02]  /*1ad70*/  IMAD.MOV.U32 R3, RZ, RZ, R4 ;  /* 0x000000ffff037224 */ /* 0x000fc400078e0004 */
[----:B------:R-:W-:Y:S01]  /*1ad80*/  IMAD.MOV.U32 R2, RZ, RZ, R5 ;  /* 0x000000ffff027224 */ /* 0x000fe200078e0005 */
[----:B----4-:R-:W-:Y:S04]  /*1ad90*/  STL.64 [R1+0x2408], R26 ;  /* 0x0024081a01007387 */ /* 0x010fe80000100a00 */
[----:B---3--:R0:W-:Y:S04]  /*1ada0*/  STL.64 [R1+0x2400], R24 ;  /* 0x0024001801007387 */ /* 0x0081e80000100a00 */
        /* <DEDUP_REMOVED lines=8> */
[----:B------:R-:W2:Y:S04]  /*1ae30*/  LDL.LU.64 R4, [R1+0x2420] ;  /* 0x0024200001047983 */ /* 0x000ea80000300a00 */
[----:B------:R0:W-:Y:S04]  /*1ae40*/  STL.64 [R1+0x1f0], R20 ;  /* 0x0001f01401007387 */ /* 0x0001e80000100a00 */
[----:B0-----:R-:W2:Y:S02]  /*1ae50*/  LDL.LU.64 R20, [R1+0x2418] ;  /* 0x0024180001147983 */ /* 0x001ea40000300a00 */
[----:B--2---:R-:W-:-:S15]  /*1ae60*/  HMMA.16816.F32 R12, R8, R20, R12 ;  /* 0x00000014080c723c */ /* 0x004fde000000180c */
[----:B------:R-:W-:-:S04]  /*1ae70*/  NOP ;  /* 0x0000000000007918 */ /* 0x000fc80000000000 */
[----:B------:R0:W-:Y:S04]  /*1ae80*/  STL.64 [R1+0x1e0], R12 ;  /* 0x0001e00c01007387 */ /* 0x0001e80000100a00 */
[----:B------:R-:W-:Y:S04]  /*1ae90*/  STL.64 [R1+0x1e8], R14 ;  /* 0x0001e80e01007387 */ /* 0x000fe80000100a00 */
[----:B0-----:R-:W3:Y:S04]  /*1aea0*/  LDL.LU.64 R12, [R1+0x2410] ;  /* 0x00241000010c7983 */ /* 0x001ee80000300a00 */
[----:B------:R0:W-:Y:S01]  /*1aeb0*/  STL.64 [R1+0x2390], R20 ;  /* 0x0023901401007387 */ /* 0x0001e20000100a00 */
[----:B------:R-:W-:-:S02]  /*1aec0*/  IMAD.MOV.U32 R6, RZ, RZ, R22 ;  /* 0x000000ffff067224 */ /* 0x000fc400078e0016 */
[----:B------:R-:W-:Y:S02]  /*1aed0*/  IMAD.MOV.U32 R7, RZ, RZ, R23 ;  /* 0x000000ffff077224 */ /* 0x000fe400078e0017 */
[----:B0-----:R-:W-:Y:S02]  /*1aee0*/  IMAD.MOV.U32 R20, RZ, RZ, R3 ;  /* 0x000000ffff147224 */ /* 0x001fe400078e0003 */
[----:B------:R-:W-:-:S05]  /*1aef0*/  IMAD.MOV.U32 R21, RZ, RZ, R2 ;  /* 0x000000ffff157224 */ /* 0x000fca00078e0002 */
        /* <DEDUP_REMOVED lines=27> */
[----:B------:R-:W-:Y:S04]  /*1b0b0*/  STL.64 [R1+0x2388], R6 ;  /* 0x0023880601007387 */ /* 0x000fe80000100a00 */
        /* <DEDUP_REMOVED lines=10> */
[----:B------:R-:W2:Y:S04]  /*1b160*/  LDL.LU R6, [R1+0xe8] ;  /* 0x0000e80001067983 */ /* 0x000ea80000300800 */
[----:B------:R-:W2:Y:S04]  /*1b170*/  LDL.LU R7, [R1+0xec] ;  /* 0x0000ec0001077983 */ /* 0x000ea80000300800 */
[----:B------:R0:W-:Y:S04]  /*1b180*/  STL.64 [R1+0x1a0], R12 ;  /* 0x0001a00c01007387 */ /* 0x0001e80000100a00 */
[----:B------:R1:W-:Y:S04]  /*1b190*/  STL.64 [R1+0x1a8], R14 ;  /* 0x0001a80e01007387 */ /* 0x0003e80000100a00 */
[----:B0-----:R-:W4:Y:S01]  /*1b1a0*/  LDL.LU.64 R12, [R1+0x23c8] ;  /* 0x0023c800010c7983 */ /* 0x001f220000300a00 */
[----:B-1----:R-:W-:-:S02]  /*1b1b0*/  IMAD.MOV.U32 R15, RZ, RZ, R24 ;  /* 0x000000ffff0f7224 */ /* 0x002fc400078e0018 */
[----:B------:R-:W-:Y:S02]  /*1b1c0*/  IMAD.MOV.U32 R14, RZ, RZ, R25 ;  /* 0x000000ffff0e7224 */ /* 0x000fe400078e0019 */
[----:B------:R-:W3:Y:S01]  /*1b1d0*/  LDL.LU.64 R24, [R1+0x23c0] ;  /* 0x0023c00001187983 */ /* 0x000ee20000300a00 */
[----:B----4-:R-:W-:Y:S03]  /*1b1e0*/  HMMA.16816.F32 R8, R8, R12, R16 ;  /* 0x0000000c0808723c */ /* 0x010fe60000001810 */
[----:B------:R-:W3:Y:S04]  /*1b1f0*/  LDL.LU.64 R18, [R1+0x23b8] ;  /* 0x0023b80001127983 */ /* 0x000ee80000300a00 */
[----:B------:R-:W3:Y:S04]  /*1b200*/  LDL.LU.64 R16, [R1+0x23b0] ;  /* 0x0023b00001107983 */ /* 0x000ee80000300a00 */
[----:B------:R-:W-:Y:S08]  /*1b210*/  STL.64 [R1+0x2350], R12 ;  /* 0x0023500c01007387 */ /* 0x000ff00000100a00 */
[----:B------:R-:W-:Y:S04]  /*1b220*/  STL.64 [R1+0x100], R8 ;  /* 0x0001000801007387 */ /* 0x000fe80000100a00 */
[----:B------:R-:W-:Y:S01]  /*1b230*/  STL.64 [R1+0x108], R10 ;  /* 0x0001080a01007387 */ /* 0x000fe20000100a00 */
[----:B---3--:R-:W-:-:S15]  /*1b240*/  HMMA.16816.F32 R20, R16, R24, R20 ;  /* 0x000000181014723c */ /* 0x008fde0000001814 */
[----:B------:R-:W-:-:S04]  /*1b250*/  NOP ;  /* 0x0000000000007918 */ /* 0x000fc80000000000 */
[----:B------:R0:W-:Y:S04]  /*1b260*/  STL.64 [R1+0xf0], R20 ;  /* 0x0000f01401007387 */ /* 0x0001e80000100a00 */
[----:B------:R-:W-:Y:S04]  /*1b270*/  STL.64 [R1+0xf8], R22 ;  /* 0x0000f81601007387 */ /* 0x000fe80000100a00 */
[----:B0-----:R-:W2:Y:S04]  /*1b280*/  LDL.LU.64 R20, [R1+0x23a8] ;  /* 0x0023a80001147983 */ /* 0x001ea80000300a00 */
[----:B------:R0:W-:Y:S04]  /*1b290*/  STL.64 [R1+0x2358], R24 ;  /* 0x0023581801007387 */ /* 0x0001e80000100a00 */
[----:B0-----:R-:W3:Y:S04]  /*1b2a0*/  LDL.LU R24, [R1+0x5a0] ;  /* 0x0005a00001187983 */ /* 0x001ee80000300800 */
[----:B------:R-:W3:Y:S04]  /*1b2b0*/  LDL.LU R25, [R1+0x5a4] ;  /* 0x0005a40001197983 */ /* 0x000ee80000300800 */
[----:B------:R-:W3:Y:S01]  /*1b2c0*/  LDL.LU R26, [R1+0x5a8] ;  /* 0x0005a800011a7983 */ /* 0x000ee20000300800 */
        /* <DEDUP_REMOVED lines=11> */
[----:B0-----:R-:W2:Y:S04]  /*1b380*/  LDL.LU.64 R22, [R1+0x2378] ;  /* 0x0023780001167983 */ /* 0x001ea80000300a00 */
[----:B------:R-:W2:Y:S01]  /*1b390*/  LDL.LU.64 R20, [R1+0x2370] ;  /* 0x0023700001147983 */ /* 0x000ea20000300a00 */
[----:B------:R-:W-:-:S02]  /*1b3a0*/  IMAD.MOV.U32 R8, RZ, RZ, R3 ;  /* 0x000000ffff087224 */ /* 0x000fc400078e0003 */
[----:B------:R-:W-:-:S07]  /*1b3b0*/  IMAD.MOV.U32 R9, RZ, RZ, R2 ;  /* 0x000000ffff097224 */ /* 0x000fce00078e0002 */
[----:B--2---:R-:W-:-:S15]  /*1b3c0*/  HMMA.16816.F32 R20, R16, R8, R20 ;  /* 0x000000081014723c */ /* 0x004fde0000001814 */
[----:B------:R-:W-:-:S04]  /*1b3d0*/  NOP ;  /* 0x0000000000007918 */ /* 0x000fc80000000000 */
[----:B------:R-:W-:Y:S04]  /*1b3e0*/  STL.64 [R1+0xc0], R20 ;  /* 0x0000c01401007387 */ /* 0x000fe80000100a00 */
[----:B------:R0:W-:Y:S04]  /*1b3f0*/  STL.64 [R1+0xc8], R22 ;  /* 0x0000c81601007387 */ /* 0x0001e80000100a00 */
[----:B0-----:R-:W4:Y:S04]  /*1b400*/  LDL.LU.64 R22, [R1+0x2368] ;  /* 0x0023680001167983 */ /* 0x001f280000300a00 */
[----:B------:R-:W4:Y:S04]  /*1b410*/  LDL.LU.64 R20, [R1+0x2360] ;  /* 0x0023600001147983 */ /* 0x000f280000300a00 */
[----:B------:R0:W-:Y:S04]  /*1b420*/  STL.64 [R1+0x2308], R8 ;  /* 0x0023080801007387 */ /* 0x0001e80000100a00 */
[----:B0-----:R-:W3:Y:S01]  /*1b430*/  LDL.64 R8, [R1+0x30] ;  /* 0x0000300001087983 */ /* 0x001ee20000100a00 */
[----:B------:R-:W-:-:S07]  /*1b440*/  IMAD.MOV.U32 R27, RZ, RZ, R29 ;  /* 0x000000ffff1b7224 */ /* 0x000fce00078e001d */
[----:B---3--:R-:W-:Y:S01]  /*1b450*/  HMMA.16816.F32 R24, R16, R8, R24 ;  /* 0x000000081018723c */ /* 0x008fe20000001818 */
[----:B------:R-:W-:Y:S02]  /*1b460*/  IMAD.MOV.U32 R3, RZ, RZ, R8 ;  /* 0x000000ffff037224 */ /* 0x000fe400078e0008 */
[----:B------:R-:W-:-:S05]  /*1b470*/  IMAD.MOV.U32 R2, RZ, RZ, R9 ;  /* 0x000000ffff027224 */ /* 0x000fca00078e0009 */
[----:B----4-:R-:W-:Y:S11]  /*1b480*/  HMMA.16816.F32 R8, R16, R4, R20 ;  /* 0x000000041008723c */ /* 0x010ff60000001814 */
[----:B------:R-:W-:Y:S01]  /*1b490*/  IMAD.MOV.U32 R29, RZ, RZ, R27 ;  /* 0x000000ffff1d7224 */ /* 0x000fe200078e001b */
[----:B------:R0:W-:Y:S04]  /*1b4a0*/  STL.64 [R1+0x190], R24 ;  /* 0x0001901801007387 */ /* 0x0001e80000100a00 */
[----:B------:R1:W-:Y:S04]  /*1b4b0*/  STL [R1+0x198], R26 ;  /* 0x0001981a01007387 */ /* 0x0003e80000100800 */
[----:B------:R-:W-:Y:S04]  /*1b4c0*/  STL [R1+0x21fc], R29 ;  /* 0x0021fc1d01007387 */ /* 0x000fe80000100800 */
[----:B------:R-:W2:Y:S04]  /*1b4d0*/  LDL.LU R20, [R1+0x540] ;  /* 0x0005400001147983 */ /* 0x000ea80000300800 */
[----:B------:R3:W-:Y:S04]  /*1b4e0*/  STL.64 [R1+0x2b0], R8 ;  /* 0x0002b00801007387 */ /* 0x0007e80000100a00 */
[----:B------:R-:W-:Y:S04]  /*1b4f0*/  STL.64 [R1+0x2b8], R10 ;  /* 0x0002b80a01007387 */ /* 0x000fe80000100a00 */
[----:B------:R-:W2:Y:S04]  /*1b500*/  LDL.LU R21, [R1+0x544] ;  /* 0x0005440001157983 */ /* 0x000ea80000300800 */
[----:B------:R-:W2:Y:S04]  /*1b510*/  LDL.LU R22, [R1+0x548] ;  /* 0x0005480001167983 */ /* 0x000ea80000300800 */
[----:B------:R-:W2:Y:S04]  /*1b520*/  LDL.LU R23, [R1+0x54c] ;  /* 0x00054c0001177983 */ /* 0x000ea80000300800 */
[----:B0-----:R-:W4:Y:S04]  /*1b530*/  LDL.LU R24, [R1+0x580] ;  /* 0x0005800001187983 */ /* 0x001f280000300800 */
[----:B------:R-:W4:Y:S04]  /*1b540*/  LDL.LU R25, [R1+0x584] ;  /* 0x0005840001197983 */ /* 0x000f280000300800 */
[----:B-1----:R-:W4:Y:S04]  /*1b550*/  LDL.LU R26, [R1+0x588] ;  /* 0x00058800011a7983 */ /* 0x002f280000300800 */
[----:B------:R-:W4:Y:S04]  /*1b560*/  LDL.LU R27, [R1+0x58c] ;  /* 0x00058c00011b7983 */ /* 0x000f280000300800 */
[----:B---3--:R-:W3:Y:S04]  /*1b570*/  LDL.64 R8, [R1+0x10] ;  /* 0x0000100001087983 */ /* 0x008ee80000100a00 */
[----:B---3--:R0:W-:Y:S04]  /*1b580*/  STL.64 [R1+0x2320], R8 ;  /* 0x0023200801007387 */ /* 0x0081e80000100a00 */
[----:B0-----:R-:W3:Y:S04]  /*1b590*/  LDL.64 R8, [R1+0x20] ;  /* 0x0000200001087983 */ /* 0x001ee80000100a00 */
[----:B---3--:R0:W-:Y:S04]  /*1b5a0*/  STL.64 [R1+0x2338], R8 ;  /* 0x0023380801007387 */ /* 0x0081e80000100a00 */
[----:B0-----:R-:W3:Y:S04]  /*1b5b0*/  LDL.LU R8, [R1+0x530] ;  /* 0x0005300001087983 */ /* 0x001ee80000300800 */
[----:B------:R-:W3:Y:S04]  /*1b5c0*/  LDL.LU R9, [R1+0x534] ;  /* 0x0005340001097983 */ /* 0x000ee80000300800 */
[----:B------:R-:W3:Y:S04]  /*1b5d0*/  LDL.LU R10, [R1+0x538] ;  /* 0x00053800010a7983 */ /* 0x000ee80000300800 */
[----:B------:R-:W3:Y:S04]  /*1b5e0*/  LDL.LU R11, [R1+0x53c] ;  /* 0x00053c00010b7983 */ /* 0x000ee80000300800 */
[----:B------:R-:W-:Y:S04]  /*1b5f0*/  STL.64 [R1+0x22f0], R6 ;  /* 0x0022f00601007387 */ /* 0x000fe80000100a00 */
        /* <DEDUP_REMOVED lines=11> */
[----:B------:R-:W-:-:S02]  /*1b6b0*/  IMAD.MOV.U32 R12, RZ, RZ, R15 ;  /* 0x000000ffff0c7224 */ /* 0x000fc400078e000f */
[----:B------:R-:W-:Y:S01]  /*1b6c0*/  IMAD.MOV.U32 R13, RZ, RZ, R14 ;  /* 0x000000ffff0d7224 */ /* 0x000fe200078e000e */
[----:B--2---:R-:W-:Y:S04]  /*1b6d0*/  STL.64 [R1+0x2318], R6 ;  /* 0x0023180601007387 */ /* 0x004fe80000100a00 */
[----:B------:R0:W-:Y:S04]  /*1b6e0*/  STL.64 [R1+0x2310], R4 ;  /* 0x0023100401007387 */ /* 0x0001e80000100a00 */
[----:B0-----:R-:W2:Y:S04]  /*1b6f0*/  LDL.LU R4, [R1+0x510] ;  /* 0x0005100001047983 */ /* 0x001ea80000300800 */
[----:B------:R-:W2:Y:S04]  /*1b700*/  LDL.LU R5, [R1+0x514] ;  /* 0x0005140001057983 */ /* 0x000ea80000300800 */
[----:B------:R-:W2:Y:S04]  /*1b710*/  LDL.LU R6, [R1+0x518] ;  /* 0x0005180001067983 */ /* 0x000ea80000300800 */
[----:B------:R-:W2:Y:S01]  /*1b720*/  LDL.LU R7, [R1+0x51c] ;  /* 0x00051c0001077983 */ /* 0x000ea20000300800 */
[C---:B----4-:R-:W-:Y:S03]  /*1b730*/  HMMA.16816.F32 R12, R16.reuse, R12, R24 ;  /* 0x0000000c100c723c */ /* 0x050fe60000001818 */
[----:B--2---:R-:W-:Y:S04]  /*1b740*/  STL.64 [R1+0x2330], R6 ;  /* 0x0023300601007387 */ /* 0x004fe80000100a00 */
[----:B------:R0:W-:Y:S04]  /*1b750*/  STL.64 [R1+0x2328], R4 ;  /* 0x0023280401007387 */ /* 0x0001e80000100a00 */
[----:B0-----:R-:W2:Y:S04]  /*1b760*/  LDL.LU R4, [R1+0x520] ;  /* 0x0005200001047983 */ /* 0x001ea80000300800 */
[----:B------:R-:W2:Y:S04]  /*1b770*/  LDL.LU R5, [R1+0x524] ;  /* 0x0005240001057983 */ /* 0x000ea80000300800 */
[----:B------:R-:W2:Y:S04]  /*1b780*/  LDL.LU R6, [R1+0x528] ;  /* 0x0005280001067983 */ /* 0x000ea80000300800 */
[----:B------:R-:W2:Y:S04]  /*1b790*/  LDL.LU R7, [R1+0x52c] ;  /* 0x00052c0001077983 */ /* 0x000ea80000300800 */
[----:B------:R-:W3:Y:S04]  /*1b7a0*/  LDL.LU.64 R24, [R1+0x2358] ;  /* 0x0023580001187983 */ /* 0x000ee80000300a00 */
[----:B------:R0:W-:Y:S04]  /*1b7b0*/  STL.64 [R1+0x3d0], R12 ;  /* 0x0003d00c01007387 */ /* 0x0001e80000100a00 */
[----:B------:R-:W-:Y:S04]  /*1b7c0*/  STL.64 [R1+0x3d8], R14 ;  /* 0x0003d80e01007387 */ /* 0x000fe80000100a00 */
[----:B0-----:R-:W4:Y:S02]  /*1b7d0*/  LDL.LU.64 R12, [R1+0x2350] ;  /* 0x00235000010c7983 */ /* 0x001f240000300a00 */
[----:B----4-:R-:W-:Y:S02]  /*1b7e0*/  HMMA.16816.F32 R16, R16, R12, R20 ;  /* 0x0000000c1010723c */ /* 0x010fe40000001814 */
[----:B------:R-:W3:Y:S04]  /*1b7f0*/  LDL.LU.64 R22, [R1+0x2348] ;  /* 0x0023480001167983 */ /* 0x000ee80000300a00 */
[----:B------:R-:W3:-:S13]  /*1b800*/  LDL.LU.64 R20, [R1+0x2340] ;  /* 0x0023400001147983 */ /* 0x000eda0000300a00 */
[----:B------:R-:W-:Y:S04]  /*1b810*/  STL.64 [R1+0x3c0], R16 ;  /* 0x0003c01001007387 */ /* 0x000fe80000100a00 */
[----:B------:R-:W-:Y:S01]  /*1b820*/  STL.64 [R1+0x3c8], R18 ;  /* 0x0003c81201007387 */ /* 0x000fe20000100a00 */
[----:B---3--:R-:W-:Y:S03]  /*1b830*/  HMMA.16816.F32 R24, R20, R24, R8 ;  /* 0x000000181418723c */ /* 0x008fe60000001808 */
[----:B------:R-:W2:-:S15]  /*1b840*/  LDL.LU.64 R8, [R1+0x2338] ;  /* 0x0023380001087983 */ /* 0x000e9e0000300a00 */
[----:B------:R-:W-:Y:S01]  /*1b850*/  NOP ;  /* 0x0000000000007918 */ /* 0x000fe20000000000 */
[----:B------:R0:W-:Y:S04]  /*1b860*/  STL.64 [R1+0x450], R24 ;  /* 0x0004501801007387 */ /* 0x0001e80000100a00 */
[----:B------:R1:W-:Y:S04]  /*1b870*/  STL.64 [R1+0x458], R26 ;  /* 0x0004581a01007387 */ /* 0x0003e80000100a00 */
[----:B0-----:R-:W3:Y:S04]  /*1b880*/  LDL.LU R24, [R1+0x4c0] ;  /* 0x0004c00001187983 */ /* 0x001ee80000300800 */
[----:B------:R-:W3:Y:S04]  /*1b890*/  LDL.LU R25, [R1+0x4c4] ;  /* 0x0004c40001197983 */ /* 0x000ee80000300800 */
[----:B-1----:R-:W4:Y:S04]  /*1b8a0*/  LDL.LU R26, [R1+0x4c8] ;  /* 0x0004c800011a7983 */ /* 0x002f280000300800 */
[----:B------:R-:W4:Y:S01]  /*1b8b0*/  LDL.LU R27, [R1+0x4cc] ;  /* 0x0004cc00011b7983 */ /* 0x000f220000300800 */
[----:B------:R-:W-:-:S02]  /*1b8c0*/  IMAD.MOV.U32 R16, RZ, RZ, R3 ;  /* 0x000000ffff107224 */ /* 0x000fc400078e0003 */
[----:B------:R-:W-:Y:S01]  /*1b8d0*/  IMAD.MOV.U32 R17, RZ, RZ, R2 ;  /* 0x000000ffff117224 */ /* 0x000fe200078e0002 */
[C---:B--2---:R-:W-:Y:S01]  /*1b8e0*/  HMMA.16816.F32 R4, R20.reuse, R8, R4 ;  /* 0x000000081404723c */ /* 0x044fe20000001804 */
[----:B------:R-:W-:Y:S02]  /*1b8f0*/  IMAD.MOV.U32 R3, RZ, RZ, R8 ;  /* 0x000000ffff037224 */ /* 0x000fe400078e0008 */
[----:B------:R-:W-:Y:S01]  /*1b900*/  IMAD.MOV.U32 R2, RZ, RZ, R9 ;  /* 0x000000ffff027224 */ /* 0x000fe200078e0009 */
[----:B----4-:R-:W-:Y:S04]  /*1b910*/  STL.64 [R1+0x22e0], R26 ;  /* 0x0022e01a01007387 */ /* 0x010fe80000100a00 */
        /* <DEDUP_REMOVED lines=8> */
[----:B------:R-:W3:Y:S04]  /*1b9a0*/  LDL.LU.64 R4, [R1+0x2328] ;  /* 0x0023280001047983 */ /* 0x000ee80000300a00 */
[----:B------:R-:W3:Y:S02]  /*1b9b0*/  LDL.LU.64 R8, [R1+0x2320] ;  /* 0x0023200001087983 */ /* 0x000ee40000300a00 */
        /* <DEDUP_REMOVED lines=9> */
[----:B---3--:R-:W-:-:S15]  /*1ba50*/  HMMA.16816.F32 R4, R20, R8, R4 ;  /* 0x000000081404723c */ /* 0x008fde0000001804 */
[----:B------:R-:W-:-:S04]  /*1ba60*/  NOP ;  /* 0x0000000000007918 */ /* 0x000fc80000000000 */
[----:B------:R-:W-:Y:S04]  /*1ba70*/  STL.64 [R1+0x420], R4 ;  /* 0x0004200401007387 */ /* 0x000fe80000100a00 */
[----:B------:R0:W-:Y:S04]  /*1ba80*/  STL.64 [R1+0x428], R6 ;  /* 0x0004280601007387 */ /* 0x0001e80000100a00 */
[----:B0-----:R-:W3:Y:S04]  /*1ba90*/  LDL.LU.64 R6, [R1+0x2300] ;  /* 0x0023000001067983 */ /* 0x001ee80000300a00 */
[----:B------:R-:W3:Y:S04]  /*1baa0*/  LDL.LU.64 R4, [R1+0x22f8] ;  /* 0x0022f80001047983 */ /* 0x000ee80000300a00 */
[----:B------:R0:W-:Y:S04]  /*1bab0*/  STL.64 [R1+0x22a8], R8 ;  /* 0x0022a80801007387 */ /* 0x0001e80000100a00 */
[----:B0-----:R-:W2:Y:S01]  /*1bac0*/  LDL.64 R8, [R1+0x50] ;  /* 0x0000500001087983 */ /* 0x001ea20000100a00 */
[----:B---3--:R-:W-:-:S15]  /*1bad0*/  HMMA.16816.F32 R4, R20, R16, R4 ;  /* 0x000000101404723c */ /* 0x008fde0000001804 */
[----:B------:R-:W-:-:S04]  /*1bae0*/  NOP ;  /* 0x0000000000007918 */ /* 0x000fc80000000000 */
[----:B------:R-:W-:Y:S04]  /*1baf0*/  STL.64 [R1+0x410], R4 ;  /* 0x0004100401007387 */ /* 0x000fe80000100a00 */
[----:B------:R0:W-:Y:S04]  /*1bb00*/  STL.64 [R1+0x418], R6 ;  /* 0x0004180601007387 */ /* 0x0001e80000100a00 */
[----:B0-----:R-:W3:Y:S04]  /*1bb10*/  LDL.LU.64 R6, [R1+0x22f0] ;  /* 0x0022f00001067983 */ /* 0x001ee80000300a00 */
[----:B------:R-:W4:Y:S04]  /*1bb20*/  LDL.LU.64 R4, [R1+0x22e8] ;  /* 0x0022e80001047983 */ /* 0x000f280000300a00 */
[----:B------:R0:W-:Y:S04]  /*1bb30*/  STL.64 [R1+0x22c0], R16 ;  /* 0x0022c01001007387 */ /* 0x0001e80000100a00 */
[----:B0-----:R-:W4:Y:S04]  /*1bb40*/  LDL.LU R16, [R1+0x400] ;  /* 0x0004000001107983 */ /* 0x001f280000300800 */
[----:B------:R-:W4:Y:S04]  /*1bb50*/  LDL.LU R17, [R1+0x404] ;  /* 0x0004040001117983 */ /* 0x000f280000300800 */
[----:B------:R-:W4:Y:S04]  /*1bb60*/  LDL.LU R18, [R1+0x408] ;  /* 0x0004080001127983 */ /* 0x000f280000300800 */
[----:B------:R-:W4:Y:S02]  /*1bb70*/  LDL.LU R19, [R1+0x40c] ;  /* 0x00040c0001137983 */ /* 0x000f240000300800 */
[----:B----4-:R-:W-:-:S15]  /*1bb80*/  HMMA.16816.F32 R16, R20, R4, R16 ;  /* 0x000000041410723c */ /* 0x010fde0000001810 */
[----:B------:R-:W-:-:S04]  /*1bb90*/  NOP ;  /* 0x0000000000007918 */ /* 0x000fc80000000000 */
[----:B------:R0:W-:Y:S04]  /*1bba0*/  STL.64 [R1+0x400], R16 ;  /* 0x0004001001007387 */ /* 0x0001e80000100a00 */
[----:B------:R1:W-:Y:S04]  /*1bbb0*/  STL.64 [R1+0x408], R18 ;  /* 0x0004081201007387 */ /* 0x0003e80000100a00 */
[----:B0-----:R-:W4:Y:S04]  /*1bbc0*/  LDL.LU R16, [R1+0x4b0] ;  /* 0x0004b00001107983 */ /* 0x001f280000300800 */
[----:B------:R-:W4:Y:S04]  /*1bbd0*/  LDL.LU R17, [R1+0x4b4] ;  /* 0x0004b40001117983 */ /* 0x000f280000300800 */
[----:B-1----:R-:W4:Y:S04]  /*1bbe0*/  LDL.LU R18, [R1+0x4b8] ;  /* 0x0004b80001127983 */ /* 0x002f280000300800 */
[----:B------:R-:W4:Y:S04]  /*1bbf0*/  LDL.LU R19, [R1+0x4bc] ;  /* 0x0004bc0001137983 */ /* 0x000f280000300800 */
[----:B---3--:R-:W-:Y:S04]  /*1bc00*/  STL.64 [R1+0x2290], R6 ;  /* 0x0022900601007387 */ /* 0x008fe80000100a00 */
        /* <DEDUP_REMOVED lines=8> */
[----:B0-----:R-:W4:Y:S08]  /*1bc90*/  LDL.64 R4, [R1+0x40] ;  /* 0x0000400001047983 */ /* 0x001f300000100a00 */
[----:B------:R-:W-:Y:S04]  /*1bca0*/  STL.64 [R1+0x3f0], R24 ;  /* 0x0003f01801007387 */ /* 0x000fe80000100a00 */
[----:B------:R0:W-:Y:S04]  /*1bcb0*/  STL.64 [R1+0x3f8], R26 ;  /* 0x0003f81a01007387 */ /* 0x0001e80000100a00 */
[----:B0-----:R-:W2:Y:S04]  /*1bcc0*/  LDL.LU.64 R26, [R1+0x22e0] ;  /* 0x0022e000011a7983 */ /* 0x001ea80000300a00 */
[----:B------:R-:W2:Y:S01]  /*1bcd0*/  LDL.LU.64 R24, [R1+0x22d8] ;  /* 0x0022d80001187983 */ /* 0x000ea20000300a00 */
[----:B------:R-:W-:-:S02]  /*1bce0*/  IMAD.MOV.U32 R7, RZ, RZ, R8 ;  /* 0x000000ffff077224 */ /* 0x000fc400078e0008 */
[----:B------:R-:W-:Y:S01]  /*1bcf0*/  IMAD.MOV.U32 R6, RZ, RZ, R9 ;  /* 0x000000ffff067224 */ /* 0x000fe200078e0009 */
[----:B------:R-:W3:Y:S04]  /*1bd00*/  LDL.LU R8, [R1+0x4a0] ;  /* 0x0004a00001087983 */ /* 0x000ee80000300800 */
[----:B------:R-:W3:Y:S04]  /*1bd10*/  LDL.LU R9, [R1+0x4a4] ;  /* 0x0004a40001097983 */ /* 0x000ee80000300800 */
[----:B------:R-:W3:Y:S04]  /*1bd20*/  LDL.LU R10, [R1+0x4a8] ;  /* 0x0004a800010a7983 */ /* 0x000ee80000300800 */
[----:B------:R-:W3:Y:S01]  /*1bd30*/  LDL.LU R11, [R1+0x4ac] ;  /* 0x0004ac00010b7983 */ /* 0x000ee20000300800 */
[----:B--2---:R-:W-:Y:S03]  /*1bd40*/  HMMA.16816.F32 R20, R20, R12, R24 ;  /* 0x0000000c1414723c */ /* 0x004fe60000001818 */
[----:B------:R-:W4:Y:S04]  /*1bd50*/  LDL.LU.64 R26, [R1+0x22d0] ;  /* 0x0022d000011a7983 */ /* 0x000f280000300a00 */
[----:B------:R-:W4:Y:S04]  /*1bd60*/  LDL.LU.64 R24, [R1+0x22c8] ;  /* 0x0022c80001187983 */ /* 0x000f280000300a00 */
[----:B------:R-:W-:Y:S08]  /*1bd70*/  STL.64 [R1+0x2268], R12 ;  /* 0x0022680c01007387 */ /* 0x000ff00000100a00 */
[----:B------:R0:W-:Y:S04]  /*1bd80*/  STL.64 [R1+0x3b0], R20 ;  /* 0x0003b01401007387 */ /* 0x0001e80000100a00 */
[----:B------:R1:W-:Y:S04]  /*1bd90*/  STL.64 [R1+0x3b8], R22 ;  /* 0x0003b81601007387 */ /* 0x0003e80000100a00 */
[----:B0-----:R-:W2:Y:S04]  /*1bda0*/  LDL.LU R20, [R1+0x4e0] ;  /* 0x0004e00001147983 */ /* 0x001ea80000300800 */
        /* <DEDUP_REMOVED lines=8> */
[----:B------:R-:W2:Y:S01]  /*1be30*/  LDL.LU R23, [R1+0x23c] ;  /* 0x00023c0001177983 */ /* 0x000ea20000300800 */
[----:B----4-:R-:W-:Y:S01]  /*1be40*/  HMMA.16816.F32 R16, R24, R4, R16 ;  /* 0x000000041810723c */ /* 0x010fe20000001810 */
[----:B------:R-:W-:-:S02]  /*1be50*/  IMAD.MOV.U32 R12, RZ, RZ, R7 ;  /* 0x000000ffff0c7224 */ /* 0x000fc400078e0007 */
[----:B------:R-:W-:Y:S01]  /*1be60*/  IMAD.MOV.U32 R13, RZ, RZ, R6 ;  /* 0x000000ffff0d7224 */ /* 0x000fe200078e0006 */
[----:B--2---:R-:W-:Y:S04]  /*1be70*/  STL.64 [R1+0x2218], R22 ;  /* 0x0022181601007387 */ /* 0x004fe80000100a00 */
[----:B------:R-:W-:Y:S04]  /*1be80*/  STL.64 [R1+0x2210], R20 ;  /* 0x0022101401007387 */ /* 0x000fe80000100a00 */
[----:B------:R0:W-:Y:S07]  /*1be90*/  STL.64 [R1+0x2280], R12 ;  /* 0x0022800c01007387 */ /* 0x0001ee0000100a00 */
[----:B------:R1:W-:Y:S04]  /*1bea0*/  STL.64 [R1+0x3a0], R16 ;  /* 0x0003a01001007387 */ /* 0x0003e80000100a00 */
[----:B------:R2:W-:Y:S01]  /*1beb0*/  STL.64 [R1+0x3a8], R18 ;  /* 0x0003a81201007387 */ /* 0x0005e20000100a00 */
[----:B0-----:R-:W-:-:S03]  /*1bec0*/  IMAD.MOV.U32 R12, RZ, RZ, R3 ;  /* 0x000000ffff0c7224 */ /* 0x001fc600078e0003 */
[----:B-1----:R-:W4:Y:S01]  /*1bed0*/  LDL.LU.64 R16, [R1+0x22c0] ;  /* 0x0022c00001107983 */ /* 0x002f220000300a00 */
[----:B--2---:R-:W-:Y:S02]  /*1bee0*/  IMAD.MOV.U32 R18, RZ, RZ, R4 ;  /* 0x000000ffff127224 */ /* 0x004fe400078e0004 */
[----:B------:R-:W-:Y:S01]  /*1bef0*/  IMAD.MOV.U32 R3, RZ, RZ, R5 ;  /* 0x000000ffff037224 */ /* 0x000fe200078e0005 */
[----:B------:R-:W2:Y:S04]  /*1bf00*/  LDL.LU.64 R6, [R1+0x22b8] ;  /* 0x0022b80001067983 */ /* 0x000ea80000300a00 */
[----:B------:R-:W2:Y:S01]  /*1bf10*/  LDL.LU.64 R4, [R1+0x22b0] ;  /* 0x0022b00001047983 */ /* 0x000ea20000300a00 */
[----:B------:R-:W-:Y:S02]  /*1bf20*/  IMAD.MOV.U32 R13, RZ, RZ, R2 ;  /* 0x000000ffff0d7224 */ /* 0x000fe400078e0002 */
[----:B------:R-:W-:-:S02]  /*1bf30*/  IMAD.MOV.U32 R20, RZ, RZ, R15 ;  /* 0x000000ffff147224 */ /* 0x000fc400078e000f */
[----:B------:R-:W-:-:S03]  /*1bf40*/  IMAD.MOV.U32 R21, RZ, RZ, R14 ;  /* 0x000000ffff157224 */ /* 0x000fc600078e000e */
[C---:B---3--:R-:W-:Y:S01]  /*1bf50*/  HMMA.16816.F32 R12, R24.reuse, R12, R8 ;  /* 0x0000000c180c723c */ /* 0x048fe20000001808 */
[----:B------:R-:W-:Y:S07]  /*1bf60*/  STL [R1+0x22a0], R18 ;  /* 0x0022a01201007387 */ /* 0x000fee0000100800 */
[C---:B--2---:R-:W-:Y:S01]  /*1bf70*/  HMMA.16816.F32 R4, R24.reuse, R20, R4 ;  /* 0x000000141804723c */ /* 0x044fe20000001804 */
[----:B----4-:R0:W-:Y:S04]  /*1bf80*/  STL.64 [R1+0x2298], R16 ;  /* 0x0022981001007387 */ /* 0x0101e80000100a00 */
[----:B0-----:R-:W2:Y:S04]  /*1bf90*/  LDL.LU R16, [R1+0x360] ;  /* 0x0003600001107983 */ /* 0x001ea80000300800 */
[----:B------:R-:W2:Y:S04]  /*1bfa0*/  LDL.LU R17, [R1+0x364] ;  /* 0x0003640001117983 */ /* 0x000ea80000300800 */
[----:B------:R-:W2:Y:S04]  /*1bfb0*/  LDL.LU R18, [R1+0x368] ;  /* 0x0003680001127983 */ /* 0x000ea80000300800 */
[----:B------:R-:W2:Y:S04]  /*1bfc0*/  LDL.LU R19, [R1+0x36c] ;  /* 0x00036c0001137983 */ /* 0x000ea80000300800 */
[----:B------:R-:W2:Y:S04]  /*1bfd0*/  LDL.LU.64 R8, [R1+0x22a8] ;  /* 0x0022a80001087983 */ /* 0x000ea80000300a00 */
[----:B------:R0:W-:Y:S04]  /*1bfe0*/  STL.64 [R1+0x390], R12 ;  /* 0x0003900c01007387 */ /* 0x0001e80000100a00 */
[----:B------:R1:W-:Y:S04]  /*1bff0*/  STL.64 [R1+0x398], R14 ;  /* 0x0003980e01007387 */ /* 0x0003e80000100a00 */
[----:B0-----:R-:W3:Y:S04]  /*1c000*/  LDL.LU R12, [R1+0x290] ;  /* 0x00029000010c7983 */ /* 0x001ee80000300800 */
[----:B------:R0:W-:Y:S04]  /*1c010*/  STL.64 [R1+0x380], R4 ;  /* 0x0003800401007387 */ /* 0x0001e80000100a00 */
[----:B------:R4:W-:Y:S04]  /*1c020*/  STL.64 [R1+0x388], R6 ;  /* 0x0003880601007387 */ /* 0x0009e80000100a00 */
[----:B------:R-:W3:Y:S04]  /*1c030*/  LDL.LU R13, [R1+0x294] ;  /* 0x00029400010d7983 */ /* 0x000ee80000300800 */
[----:B-1----:R-:W3:Y:S04]  /*1c040*/  LDL.LU R14, [R1+0x298] ;  /* 0x00029800010e7983 */ /* 0x002ee80000300800 */
[----:B------:R-:W3:Y:S04]  /*1c050*/  LDL.LU R15, [R1+0x29c] ;  /* 0x00029c00010f7983 */ /* 0x000ee80000300800 */
[----:B0-----:R-:W2:Y:S04]  /*1c060*/  LDL.LU R4, [R1+0x2a0] ;  /* 0x0002a00001047983 */ /* 0x001ea80000300800 */
[----:B------:R-:W2:Y:S04]  /*1c070*/  LDL.LU R5, [R1+0x2a4] ;  /* 0x0002a40001057983 */ /* 0x000ea80000300800 */
[----:B----4-:R-:W4:Y:S04]  /*1c080*/  LDL.LU R6, [R1+0x2a8] ;  /* 0x0002a80001067983 */ /* 0x010f280000300800 */
[----:B------:R-:W4:Y:S04]  /*1c090*/  LDL.LU R7, [R1+0x2ac] ;  /* 0x0002ac0001077983 */ /* 0x000f280000300800 */
[----:B------:R0:W-:Y:S04]  /*1c0a0*/  STL.64 [R1+0x2228], R20 ;  /* 0x0022281401007387 */ /* 0x0001e80000100a00 */
[----:B0-----:R-:W2:Y:S04]  /*1c0b0*/  LDL.LU.64 R20, [R1+0x20] ;  /* 0x0000200001147983 */ /* 0x001ea80000300a00 */
[----:B--2---:R0:W-:Y:S04]  /*1c0c0*/  STL.64 [R1+0x2240], R20 ;  /* 0x0022401401007387 */ /* 0x0041e80000100a00 */
[----:B0-----:R-:W2:Y:S04]  /*1c0d0*/  LDL.LU R20, [R1+0x260] ;  /* 0x0002600001147983 */ /* 0x001ea80000300800 */
[----:B------:R-:W2:Y:S04]  /*1c0e0*/  LDL.LU R21, [R1+0x264] ;  /* 0x0002640001157983 */ /* 0x000ea80000300800 */
[----:B------:R-:W2:Y:S04]  /*1c0f0*/  LDL.LU R22, [R1+0x268] ;  /* 0x0002680001167983 */ /* 0x000ea80000300800 */
[----:B------:R-:W2:Y:S01]  /*1c100*/  LDL.LU R23, [R1+0x26c] ;  /* 0x00026c0001177983 */ /* 0x000ea20000300800 */
[C---:B------:R-:W-:Y:S03]  /*1c110*/  HMMA.16816.F32 R16, R24.reuse, R8, R16 ;  /* 0x000000081810723c */ /* 0x040fe60000001810 */
        /* <DEDUP_REMOVED lines=15> */
[----:B------:R-:W4:Y:S04]  /*1c210*/  LDL.LU.64 R16, [R1+0x2298] ;  /* 0x0022980001107983 */ /* 0x000f280000300a00 */
        /* <DEDUP_REMOVED lines=14> */
[----:B0-----:R-:W4:Y:S04]  /*1c300*/  LDL.LU.64 R6, [R1+0x2290] ;  /* 0x0022900001067983 */ /* 0x001f280000300a00 */
[----:B------:R-:W3:Y:S02]  /*1c310*/  LDL.LU.64 R4, [R1+0x2288] ;  /* 0x0022880001047983 */ /* 0x000ee40000300a00 */
        /* <DEDUP_REMOVED lines=12> */
[----:B------:R-:W3:Y:S04]  /*1c3e0*/  LDL.LU.64 R22, [R1+0x2260] ;  /* 0x0022600001167983 */ /* 0x000ee80000300a00 */
[----:B------:R-:W3:Y:S01]  /*1c3f0*/  LDL.LU.64 R20, [R1+0x2258] ;  /* 0x0022580001147983 */ /* 0x000ee20000300a00 */
[----:B------:R-:W-:-:S02]  /*1c400*/  IMAD.MOV.U32 R29, RZ, RZ, R12 ;  /* 0x000000ffff1d7224 */ /* 0x000fc400078e000c */
[----:B------:R-:W-:-:S10]  /*1c410*/  IMAD.MOV.U32 R2, RZ, RZ, R13 ;  /* 0x000000ffff027224 */ /* 0x000fd400078e000d */
[----:B------:R0:W-:Y:S04]  /*1c420*/  STL.64 [R1+0x2a0], R24 ;  /* 0x0002a01801007387 */ /* 0x0001e80000100a00 */
[----:B------:R3:W-:Y:S04]  /*1c430*/  STL.64 [R1+0x2a8], R26 ;  /* 0x0002a81a01007387 */ /* 0x0007e80000100a00 */
[----:B-1----:R-:W3:Y:S04]  /*1c440*/  LDL.LU.64 R14, [R1+0x2250] ;  /* 0x00225000010e7983 */ /* 0x002ee80000300a00 */
[----:B------:R-:W3:Y:S01]  /*1c450*/  LDL.LU.64 R12, [R1+0x2248] ;  /* 0x00224800010c7983 */ /* 0x000ee20000300a00 */
[----:B0-----:R-:W-:-:S02]  /*1c460*/  IMAD.MOV.U32 R24, RZ, RZ, R18 ;  /* 0x000000ffff187224 */ /* 0x001fc400078e0012 */
[----:B------:R-:W-:-:S07]  /*1c470*/  IMAD.MOV.U32 R25, RZ, RZ, R3 ;  /* 0x000000ffff197224 */ /* 0x000fce00078e0003 */
[----:B---3--:R-:W-:Y:S01]  /*1c480*/  HMMA.16816.F32 R24, R12, R24, R20 ;  /* 0x000000180c18723c */ /* 0x008fe20000001814 */
[----:B------:R-:W2:-:S15]  /*1c490*/  LDL.LU.64 R20, [R1+0x2240] ;  /* 0x0022400001147983 */ /* 0x000e9e0000300a00 */
[----:B------:R-:W-:-:S03]  /*1c4a0*/  NOP ;  /* 0x0000000000007918 */ /* 0x000fc60000000000 */
[----:B------:R0:W-:Y:S04]  /*1c4b0*/  STL.64 [R1+0x290], R24 ;  /* 0x0002901801007387 */ /* 0x0001e80000100a00 */
[----:B------:R1:W-:Y:S04]  /*1c4c0*/  STL.64 [R1+0x298], R26 ;  /* 0x0002981a01007387 */ /* 0x0003e80000100a00 */
[----:B0-----:R-:W3:Y:S04]  /*1c4d0*/  LDL.LU R24, [R1+0x570] ;  /* 0x0005700001187983 */ /* 0x001ee80000300800 */
[----:B------:R-:W3:Y:S04]  /*1c4e0*/  LDL.LU R25, [R1+0x574] ;  /* 0x0005740001197983 */ /* 0x000ee80000300800 */
[----:B-1----:R-:W3:Y:S04]  /*1c4f0*/  LDL.LU R26, [R1+0x578] ;  /* 0x00057800011a7983 */ /* 0x002ee80000300800 */
        /* <DEDUP_REMOVED lines=11> */
[----:B------:R-:W2:-:S15]  /*1c5b0*/  LDL.LU.64 R8, [R1+0x2220] ;  /* 0x0022200001087983 */ /* 0x000e9e0000300a00 */
[----:B------:R-:W-:Y:S02]  /*1c5c0*/  NOP ;  /* 0x0000000000007918 */ /* 0x000fe40000000000 */
[----:B------:R-:W-:Y:S04]  /*1c5d0*/  STL.64 [R1+0x270], R20 ;  /* 0x0002701401007387 */ /* 0x000fe80000100a00 */
[----:B------:R0:W-:Y:S04]  /*1c5e0*/  STL.64 [R1+0x278], R22 ;  /* 0x0002781601007387 */ /* 0x0001e80000100a00 */
[----:B0-----:R-:W2:Y:S04]  /*1c5f0*/  LDL.LU.64 R22, [R1+0x2218] ;  /* 0x0022180001167983 */ /* 0x001ea80000300a00 */
[----:B------:R-:W2:Y:S02]  /*1c600*/  LDL.LU.64 R20, [R1+0x2210] ;  /* 0x0022100001147983 */ /* 0x000ea40000300a00 */
[----:B--2---:R-:W-:Y:S02]  /*1c610*/  HMMA.16816.F32 R8, R12, R8, R20 ;  /* 0x000000080c08723c */ /* 0x004fe40000001814 */
[----:B------:R-:W2:Y:S04]  /*1c620*/  LDL.LU.64 R22, [R1+0x2208] ;  /* 0x0022080001167983 */ /* 0x000ea80000300a00 */
[----:B------:R-:W2:-:S13]  /*1c630*/  LDL.LU.64 R20, [R1+0x2200] ;  /* 0x0022000001147983 */ /* 0x000e9a0000300a00 */
[----:B------:R-:W-:Y:S04]  /*1c640*/  STL.64 [R1+0x260], R8 ;  /* 0x0002600801007387 */ /* 0x000fe80000100a00 */
[----:B------:R-:W-:Y:S04]  /*1c650*/  STL.64 [R1+0x268], R10 ;  /* 0x0002680a01007387 */ /* 0x000fe80000100a00 */
[----:B------:R-:W0:Y:S04]  /*1c660*/  LDSM.16.MT88.4 R8, [R0+0x8300] ;  /* 0x008300000008783b */ /* 0x000e280000004200 */
[----:B0-----:R-:W-:Y:S04]  /*1c670*/  STL.64 [R1+0x21e8], R10 ;  /* 0x0021e80a01007387 */ /* 0x001fe80000100a00 */
[----:B------:R0:W-:Y:S04]  /*1c680*/  STL.64 [R1+0x21e0], R8 ;  /* 0x0021e00801007387 */ /* 0x0001e80000100a00 */
[----:B0-----:R-:W2:Y:S04]  /*1c690*/  LDL.LU R8, [R1+0x480] ;  /* 0x0004800001087983 */ /* 0x001ea80000300800 */
[----:B------:R-:W2:Y:S04]  /*1c6a0*/  LDL.LU R9, [R1+0x484] ;  /* 0x0004840001097983 */ /* 0x000ea80000300800 */
[----:B------:R-:W2:Y:S04]  /*1c6b0*/  LDL.LU R10, [R1+0x488] ;  /* 0x00048800010a7983 */ /* 0x000ea80000300800 */
[----:B------:R-:W2:Y:S02]  /*1c6c0*/  LDL.LU R11, [R1+0x48c] ;  /* 0x00048c00010b7983 */ /* 0x000ea40000300800 */
[----:B--2---:R-:W-:Y:S02]  /*1c6d0*/  HMMA.16816.F32 R8, R12, R16, R8 ;  /* 0x000000100c08723c */ /* 0x004fe40000001808 */
[----:B------:R-:W0:Y:S04]  /*1c6e0*/  LDSM.16.MT88.4 R16, [R0+0x8380] ;  /* 0x008380000010783b */ /* 0x000e280000004200 */
[----:B0-----:R-:W-:-:S13]  /*1c6f0*/  STL.64 [R1+0x2158], R18 ;  /* 0x0021581201007387 */ /* 0x001fda0000100a00 */
[----:B------:R-:W-:Y:S04]  /*1c700*/  STL.64 [R1+0x250], R8 ;  /* 0x0002500801007387 */ /* 0x000fe80000100a00 */
[----:B------:R0:W-:Y:S02]  /*1c710*/  STL.64 [R1+0x258], R10 ;  /* 0x0002580a01007387 */ /* 0x0001e40000100a00 */
[C---:B0-----:R-:W-:Y:S02]  /*1c720*/  HMMA.16816.F32 R8, R12.reuse, R4, R20 ;  /* 0x000000040c08723c */ /* 0x041fe40000001814 */
[----:B------:R0:W-:Y:S04]  /*1c730*/  STL.64 [R1+0x2150], R16 ;  /* 0x0021501001007387 */ /* 0x0001e80000100a00 */
[----:B----4-:R-:W-:Y:S04]  /*1c740*/  STL.64 [R1+0x2180], R6 ;  /* 0x0021800601007387 */ /* 0x010fe80000100a00 */
[----:B------:R1:W-:Y:S04]  /*1c750*/  STL.64 [R1+0x2178], R4 ;  /* 0x0021780401007387 */ /* 0x0003e80000100a00 */
[----:B------:R-:W2:Y:S05]  /*1c760*/  LDSM.16.MT88.4 R20, [R0+0xc000] ;  /* 0x00c000000014783b */ /* 0x000eaa0000004200 */
[----:B------:R-:W-:Y:S04]  /*1c770*/  STL.64 [R1+0x240], R8 ;  /* 0x0002400801007387 */ /* 0x000fe80000100a00 */
[----:B------:R-:W-:Y:S04]  /*1c780*/  STL.64 [R1+0x248], R10 ;  /* 0x0002480a01007387 */ /* 0x000fe80000100a00 */
[----:B0-----:R-:W4:Y:S04]  /*1c790*/  LDL.LU R16, [R1+0xb0] ;  /* 0x0000b00001107983 */ /* 0x001f280000300800 */
[----:B------:R-:W4:Y:S04]  /*1c7a0*/  LDL.LU R17, [R1+0xb4] ;  /* 0x0000b40001117983 */ /* 0x000f280000300800 */
[----:B------:R-:W2:Y:S04]  /*1c7b0*/  LDL.LU R18, [R1+0xb8] ;  /* 0x0000b80001127983 */ /* 0x000ea80000300800 */
[----:B------:R-:W2:Y:S04]  /*1c7c0*/  LDL.LU R19, [R1+0xbc] ;  /* 0x0000bc0001137983 */ /* 0x000ea80000300800 */
[----:B-1----:R-:W2:Y:S04]  /*1c7d0*/  LDL.LU.64 R4, [R1+0x30] ;  /* 0x0000300001047983 */ /* 0x002ea80000300a00 */
[----:B--2---:R0:W-:Y:S04]  /*1c7e0*/  STL.64 [R1+0x2198], R4 ;  /* 0x0021980401007387 */ /* 0x0041e80000100a00 */
[----:B0-----:R-:W2:Y:S04]  /*1c7f0*/  LDL.LU.64 R4, [R1] ;  /* 0x0000000001047983 */ /* 0x001ea80000300a00 */
[----:B--2---:R-:W-:Y:S04]  /*1c800*/  STL.64 [R1+0x21b0], R4 ;  /* 0x0021b00401007387 */ /* 0x004fe80000100a00 */
[----:B------:R-:W-:Y:S04]  /*1c810*/  STL.64 [R1+0x2168], R18 ;  /* 0x0021681201007387 */ /* 0x000fe80000100a00 */
[----:B----4-:R0:W-:Y:S04]  /*1c820*/  STL.64 [R1+0x2160], R16 ;  /* 0x0021601001007387 */ /* 0x0101e80000100a00 */
[----:B0-----:R-:W3:Y:S04]  /*1c830*/  LDL.LU.64 R16, [R1+0x50] ;  /* 0x0000500001107983 */ /* 0x001ee80000300a00 */
[----:B------:R-:W-:Y:S04]  /*1c840*/  STL.64 [R1+0x20b0], R22 ;  /* 0x0020b01601007387 */ /* 0x000fe80000100a00 */
[----:B------:R0:W-:Y:S04]  /*1c850*/  STL.64 [R1+0x20a8], R20 ;  /* 0x0020a81401007387 */ /* 0x0001e80000100a00 */
[----:B0-----:R-:W2:Y:S04]  /*1c860*/  LDL.LU R20, [R1+0x40] ;  /* 0x0000400001147983 */ /* 0x001ea80000300800 */
[----:B------:R-:W2:Y:S04]  /*1c870*/  LDL.LU R21, [R1+0x44] ;  /* 0x0000440001157983 */ /* 0x000ea80000300800 */
[----:B--2---:R-:W-:Y:S04]  /*1c880*/  STL.64 [R1+0x21f0], R20 ;  /* 0x0021f01401007387 */ /* 0x004fe80000100a00 */
[----:B------:R-:W2:Y:S01]  /*1c890*/  LDL.LU.64 R4, [R1+0x10] ;  /* 0x0000100001047983 */ /* 0x000ea20000300a00 */
[----:B---3--:R-:W-:Y:S03]  /*1c8a0*/  HMMA.16816.F32 R8, R12, R16, R24 ;  /* 0x000000100c08723c */ /* 0x008fe60000001818 */
[----:B------:R-:W0:Y:S04]  /*1c8b0*/  LDSM.16.MT88.4 R24, [R0+0xc080] ;  /* 0x00c080000018783b */ /* 0x000e280000004200 */
[----:B--2---:R-:W-:-:S12]  /*1c8c0*/  STL.64 [R1+0x21c8], R4 ;  /* 0x0021c80401007387 */ /* 0x004fd80000100a00 */
[----:B------:R-:W-:Y:S04]  /*1c8d0*/  STL.64 [R1+0x230], R8 ;  /* 0x0002300801007387 */ /* 0x000fe80000100a00 */
[----:B------:R-:W-:Y:S04]  /*1c8e0*/  STL.64 [R1+0x238], R10 ;  /* 0x0002380a01007387 */ /* 0x000fe80000100a00 */
[----:B------:R1:W-:Y:S04]  /*1c8f0*/  STL.64 [R1+0x2170], R16 ;  /* 0x0021701001007387 */ /* 0x0003e80000100a00 */
[----:B-1----:R-:W2:Y:S04]  /*1c900*/  LDL.LU R16, [R1+0x5e0] ;  /* 0x0005e00001107983 */ /* 0x002ea80000300800 */
[----:B------:R-:W2:Y:S04]  /*1c910*/  LDL.LU R17, [R1+0x5e4] ;  /* 0x0005e40001117983 */ /* 0x000ea80000300800 */
[----:B------:R-:W3:Y:S04]  /*1c920*/  LDL.LU R18, [R1+0x5e8] ;  /* 0x0005e80001127983 */ /* 0x000ee80000300800 */
[----:B------:R-:W3:Y:S01]  /*1c930*/  LDL.LU R19, [R1+0x5ec] ;  /* 0x0005ec0001137983 */ /* 0x000ee20000300800 */
[----:B------:R-:W-:-:S02]  /*1c940*/  IMAD.MOV.U32 R8, RZ, RZ, R29 ;  /* 0x000000ffff087224 */ /* 0x000fc400078e001d */
[----:B------:R-:W-:Y:S01]  /*1c950*/  IMAD.MOV.U32 R9, RZ, RZ, R2 ;  /* 0x000000ffff097224 */ /* 0x000fe200078e0002 */
        /* <DEDUP_REMOVED lines=12> */
[----:B-1----:R-:W2:Y:S04]  /*1ca20*/  LDL.LU R4, [R1+0x630] ;  /* 0x0006300001047983 */ /* 0x002ea80000300800 */
[----:B------:R-:W2:Y:S04]  /*1ca30*/  LDL.LU R5, [R1+0x634] ;  /* 0x0006340001057983 */ /* 0x000ea80000300800 */
[----:B------:R-:W2:Y:S04]  /*1ca40*/  LDL.LU R6, [R1+0x638] ;  /* 0x0006380001067983 */ /* 0x000ea80000300800 */
[----:B------:R-:W2:Y:S04]  /*1ca50*/  LDL.LU R7, [R1+0x63c] ;  /* 0x00063c0001077983 */ /* 0x000ea80000300800 */
[----:B---3--:R-:W-:Y:S04]  /*1ca60*/  STL.64 [R1+0x2190], R18 ;  /* 0x0021901201007387 */ /* 0x008fe80000100a00 */
[----:B------:R1:W-:Y:S04]  /*1ca70*/  STL.64 [R1+0x2188], R16 ;  /* 0x0021881001007387 */ /* 0x0003e80000100a00 */
[----:B-1----:R-:W3:Y:S04]  /*1ca80*/  LDL.LU R16, [R1+0x5f0] ;  /* 0x0005f00001107983 */ /* 0x002ee80000300800 */
[----:B------:R-:W3:Y:S04]  /*1ca90*/  LDL.LU R17, [R1+0x5f4] ;  /* 0x0005f40001117983 */ /* 0x000ee80000300800 */
[----:B------:R-:W2:Y:S04]  /*1caa0*/  LDL.LU R18, [R1+0x5f8] ;  /* 0x0005f80001127983 */ /* 0x000ea80000300800 */
[----:B------:R-:W2:Y:S04]  /*1cab0*/  LDL.LU R19, [R1+0x5fc] ;  /* 0x0005fc0001137983 */ /* 0x000ea80000300800 */
[----:B--2---:R-:W-:Y:S04]  /*1cac0*/  STL.64 [R1+0x21a8], R18 ;  /* 0x0021a81201007387 */ /* 0x004fe80000100a00 */
[----:B---3--:R1:W-:Y:S04]  /*1cad0*/  STL.64 [R1+0x21a0], R16 ;  /* 0x0021a01001007387 */ /* 0x0083e80000100a00 */
[----:B-1----:R-:W2:Y:S04]  /*1cae0*/  LDL.LU R16, [R1+0x600] ;  /* 0x0006000001107983 */ /* 0x002ea80000300800 */
[----:B------:R-:W2:Y:S04]  /*1caf0*/  LDL.LU R17, [R1+0x604] ;  /* 0x0006040001117983 */ /* 0x000ea80000300800 */
[----:B------:R-:W3:Y:S04]  /*1cb00*/  LDL.LU R18, [R1+0x608] ;  /* 0x0006080001127983 */ /* 0x000ee80000300800 */
[----:B------:R-:W3:Y:S01]  /*1cb10*/  LDL.LU R19, [R1+0x60c] ;  /* 0x00060c0001137983 */ /* 0x000ee20000300800 */
[----:B------:R-:W-:Y:S03]  /*1cb20*/  HMMA.16816.F32 R12, R12, R8, R20 ;  /* 0x000000080c0c723c */ /* 0x000fe60000001814 */
[----:B---3--:R-:W-:Y:S04]  /*1cb30*/  STL.64 [R1+0x21c0], R18 ;  /* 0x0021c01201007387 */ /* 0x008fe80000100a00 */
[----:B--2---:R1:W-:Y:S04]  /*1cb40*/  STL.64 [R1+0x21b8], R16 ;  /* 0x0021b81001007387 */ /* 0x0043e80000100a00 */
[----:B-1----:R-:W2:Y:S04]  /*1cb50*/  LDL.LU R16, [R1+0x610] ;  /* 0x0006100001107983 */ /* 0x002ea80000300800 */
[----:B------:R-:W2:Y:S04]  /*1cb60*/  LDL.LU R17, [R1+0x614] ;  /* 0x0006140001117983 */ /* 0x000ea80000300800 */
[----:B------:R-:W2:Y:S04]  /*1cb70*/  LDL.LU R18, [R1+0x618] ;  /* 0x0006180001127983 */ /* 0x000ea80000300800 */
[----:B------:R-:W2:Y:S04]  /*1cb80*/  LDL.LU R19, [R1+0x61c] ;  /* 0x00061c0001137983 */ /* 0x000ea80000300800 */
[----:B0-----:R-:W-:Y:S04]  /*1cb90*/  STL.64 [R1+0x2038], R26 ;  /* 0x0020381a01007387 */ /* 0x001fe80000100a00 */
[----:B------:R-:W-:Y:S04]  /*1cba0*/  STL.64 [R1+0x2030], R24 ;  /* 0x0020301801007387 */ /* 0x000fe80000100a00 */
[----:B------:R-:W3:Y:S04]  /*1cbb0*/  LDL.LU.64 R20, [R1+0x21f0] ;  /* 0x0021f00001147983 */ /* 0x000ee80000300a00 */
[----:B------:R-:W3:Y:S04]  /*1cbc0*/  LDL.LU.64 R10, [R1+0x21e8] ;  /* 0x0021e800010a7983 */ /* 0x000ee80000300a00 */
[----:B------:R-:W3:Y:S04]  /*1cbd0*/  LDL.LU.64 R8, [R1+0x21e0] ;  /* 0x0021e00001087983 */ /* 0x000ee80000300a00 */
[----:B------:R-:W-:Y:S04]  /*1cbe0*/  STL.64 [R1+0x180], R12 ;  /* 0x0001800c01007387 */ /* 0x000fe80000100a00 */
[----:B------:R-:W-:Y:S04]  /*1cbf0*/  STL.64 [R1+0x188], R14 ;  /* 0x0001880e01007387 */ /* 0x000fe80000100a00 */
[----:B------:R-:W0:Y:S04]  /*1cc00*/  LDSM.16.MT88.4 R12, [R0+0xc100] ;  /* 0x00c10000000c783b */ /* 0x000e280000004200 */
[----:B0-----:R-:W-:Y:S04]  /*1cc10*/  STL.64 [R1+0x1fc8], R14 ;  /* 0x001fc80e01007387 */ /* 0x001fe80000100a00 */
[----:B------:R0:W-:Y:S04]  /*1cc20*/  STL.64 [R1+0x1fc0], R12 ;  /* 0x001fc00c01007387 */ /* 0x0001e80000100a00 */
[----:B0-----:R-:W2:Y:S04]  /*1cc30*/  LDL.LU.64 R12, [R1+0x60] ;  /* 0x00006000010c7983 */ /* 0x001ea80000300a00 */
[----:B------:R-:W2:Y:S01]  /*1cc40*/  LDL.64 R14, [R1+0x68] ;  /* 0x00006800010e7983 */ /* 0x000ea20000100a00 */
[----:B---3--:R-:W-:-:S15]  /*1cc50*/  HMMA.16816.F32 R4, R8, R20, R4 ;  /* 0x000000140804723c */ /* 0x008fde0000001804 */
[----:B------:R-:W-:-:S04]  /*1cc60*/  NOP ;  /* 0x0000000000007918 */ /* 0x000fc80000000000 */
[----:B------:R-:W-:Y:S04]  /*1cc70*/  STL.64 [R1+0x170], R4 ;  /* 0x0001700401007387 */ /* 0x000fe80000100a00 */
[----:B------:R0:W-:Y:S04]  /*1cc80*/  STL.64 [R1+0x178], R6 ;  /* 0x0001780601007387 */ /* 0x0001e80000100a00 */
[----:B0-----:R-:W3:Y:S04]  /*1cc90*/  LDL.LU.64 R6, [R1+0x21d8] ;  /* 0x0021d80001067983 */ /* 0x001ee80000300a00 */
[----:B------:R-:W3:Y:S01]  /*1cca0*/  LDL.LU.64 R4, [R1+0x21d0] ;  /* 0x0021d00001047983 */ /* 0x000ee20000300a00 */
[----:B------:R-:W-:-:S02]  /*1ccb0*/  IMAD.MOV.U32 R24, RZ, RZ, R28 ;  /* 0x000000ffff187224 */ /* 0x000fc400078e001c */
[----:B------:R-:W-:-:S07]  /*1ccc0*/  IMAD.MOV.U32 R25, RZ, RZ, R3 ;  /* 0x000000ffff197224 */ /* 0x000fce00078e0003 */
[----:B---3--:R-:W-:-:S15]  /*1ccd0*/  HMMA.16816.F32 R4, R8, R24, R4 ;  /* 0x000000180804723c */ /* 0x008fde0000001804 */
[----:B------:R-:W-:-:S04]  /*1cce0*/  NOP ;  /* 0x0000000000007918 */ /* 0x000fc80000000000 */
        /* <DEDUP_REMOVED lines=37> */
[----:B------:R0:W-:Y:S04]  /*1cf40*/  STL.64 [R1+0x20e0], R4 ;  /* 0x0020e00401007387 */ /* 0x0001e80000100a00 */
[----:B0-----:R-:W2:Y:S04]  /*1cf50*/  LDL.LU R4, [R1+0x5d0] ;  /* 0x0005d00001047983 */ /* 0x001ea80000300800 */
[----:B------:R-:W2:Y:S04]  /*1cf60*/  LDL.LU R5, [R1+0x5d4] ;  /* 0x0005d40001057983 */ /* 0x000ea80000300800 */
[----:B------:R-:W2:Y:S04]  /*1cf70*/  LDL.LU R6, [R1+0x5d8] ;  /* 0x0005d80001067983 */ /* 0x000ea80000300800 */
[----:B------:R-:W2:Y:S02]  /*1cf80*/  LDL.LU R7, [R1+0x5dc] ;  /* 0x0005dc0001077983 */ /* 0x000ea40000300800 */
[----:B--2---:R-:W-:-:S15]  /*1cf90*/  HMMA.16816.F32 R4, R8, R16, R4 ;  /* 0x000000100804723c */ /* 0x004fde0000001804 */
[----:B------:R-:W-:-:S04]  /*1cfa0*/  NOP ;  /* 0x0000000000007918 */ /* 0x000fc80000000000 */
[----:B------:R0:W-:Y:S04]  /*1cfb0*/  STL.64 [R1+0x110], R4 ;  /* 0x0001100401007387 */ /* 0x0001e80000100a00 */
[----:B------:R-:W-:Y:S04]  /*1cfc0*/  STL.64 [R1+0x118], R6 ;  /* 0x0001180601007387 */ /* 0x000fe80000100a00 */
[----:B------:R-:W2:Y:S01]  /*1cfd0*/  LDL.LU.64 R18, [R1+0x2168] ;  /* 0x0021680001127983 */ /* 0x000ea20000300a00 */
[----:B0-----:R-:W-:Y:S02]  /*1cfe0*/  IMAD.MOV.U32 R5, RZ, RZ, R16 ;  /* 0x000000ffff057224 */ /* 0x001fe400078e0010 */
[----:B------:R-:W-:-:S02]  /*1cff0*/  IMAD.MOV.U32 R4, RZ, RZ, R17 ;  /* 0x000000ffff047224 */ /* 0x000fc400078e0011 */
[----:B------:R-:W2:Y:S02]  /*1d000*/  LDL.LU.64 R16, [R1+0x2160] ;  /* 0x0021600001107983 */ /* 0x000ea40000300a00 */
[----:B--2---:R-:W-:Y:S02]  /*1d010*/  HMMA.16816.F32 R8, R8, R12, R16 ;  /* 0x0000000c0808723c */ /* 0x004fe40000001810 */
[----:B------:R-:W2:Y:S04]  /*1d020*/  LDL.LU.64 R18, [R1+0x2158] ;  /* 0x0021580001127983 */ /* 0x000ea80000300a00 */
[----:B------:R-:W2:Y:S04]  /*1d030*/  LDL.LU.64 R16, [R1+0x2150] ;  /* 0x0021500001107983 */ /* 0x000ea80000300a00 */
[----:B------:R-:W-:Y:S04]  /*1d040*/  STL.64 [R1+0x20c0], R14 ;  /* 0x0020c00e01007387 */ /* 0x000fe80000100a00 */
[----:B------:R0:W-:Y:S05]  /*1d050*/  STL.64 [R1+0x20b8], R12 ;  /* 0x0020b80c01007387 */ /* 0x0001ea0000100a00 */
[----:B------:R-:W-:Y:S04]  /*1d060*/  STL.64 [R1+0xb0], R8 ;  /* 0x0000b00801007387 */ /* 0x000fe80000100a00 */
[----:B------:R1:W-:Y:S04]  /*1d070*/  STL.64 [R1+0xb8], R10 ;  /* 0x0000b80a01007387 */ /* 0x0003e80000100a00 */
[----:B0-----:R-:W2:Y:S04]  /*1d080*/  LDL.LU R12, [R1+0xa0] ;  /* 0x0000a000010c7983 */ /* 0x001ea80000300800 */
[----:B------:R-:W2:Y:S04]  /*1d090*/  LDL.LU R13, [R1+0xa4] ;  /* 0x0000a400010d7983 */ /* 0x000ea80000300800 */
[----:B------:R-:W2:Y:S04]  /*1d0a0*/  LDL.LU R14, [R1+0xa8] ;  /* 0x0000a800010e7983 */ /* 0x000ea80000300800 */
[----:B------:R-:W2:Y:S04]  /*1d0b0*/  LDL.LU R15, [R1+0xac] ;  /* 0x0000ac00010f7983 */ /* 0x000ea80000300800 */
[----:B-1----:R-:W3:Y:S04]  /*1d0c0*/  LDL R10, [R1+0x8] ;  /* 0x00000800010a7983 */ /* 0x002ee80000100800 */
[----:B------:R-:W3:Y:S01]  /*1d0d0*/  LDL R11, [R1+0xc] ;  /* 0x00000c00010b7983 */ /* 0x000ee20000100800 */
[----:B------:R-:W-:-:S02]  /*1d0e0*/  IMAD.MOV.U32 R8, RZ, RZ, R23 ;  /* 0x000000ffff087224 */ /* 0x000fc400078e0017 */
[----:B------:R-:W-:Y:S01]  /*1d0f0*/  IMAD.MOV.U32 R9, RZ, RZ, R22 ;  /* 0x000000ffff097224 */ /* 0x000fe200078e0016 */
[----:B---3--:R-:W-:Y:S04]  /*1d100*/  STL.64 [R1+0x2118], R10 ;  /* 0x0021180a01007387 */ /* 0x008fe80000100a00 */
[----:B------:R2:W-:Y:S02]  /*1d110*/  STL.64 [R1+0x2110], R8 ;  /* 0x0021100801007387 */ /* 0x0005e40000100a00 */
[----:B--2---:R-:W-:Y:S01]  /*1d120*/  HMMA.16816.F32 R8, R16, R20, R12 ;  /* 0x000000141008723c */ /* 0x004fe2000000180c */
[----:B------:R-:W-:Y:S02]  /*1d130*/  IMAD.MOV.U32 R12, RZ, RZ, R5 ;  /* 0x000000ffff0c7224 */ /* 0x000fe400078e0005 */
[----:B------:R-:W-:-:S15]  /*1d140*/  IMAD.MOV.U32 R13, RZ, RZ, R4 ;  /* 0x000000ffff0d7224 */ /* 0x000fde00078e0004 */
[----:B------:R-:W-:Y:S01]  /*1d150*/  NOP ;  /* 0x0000000000007918 */ /* 0x000fe20000000000 */
[----:B------:R-:W-:Y:S04]  /*1d160*/  STL.64 [R1+0xa0], R8 ;  /* 0x0000a00801007387 */ /* 0x000fe80000100a00 */
[----:B------:R-:W-:Y:S04]  /*1d170*/  STL.64 [R1+0xa8], R10 ;  /* 0x0000a80a01007387 */ /* 0x000fe80000100a00 */
[----:B------:R0:W-:Y:S04]  /*1d180*/  STL.64 [R1+0x20d8], R12 ;  /* 0x0020d80c01007387 */ /* 0x0001e80000100a00 */
[----:B------:R-:W2:Y:S04]  /*1d190*/  LDL.LU R20, [R1+0x3e0] ;  /* 0x0003e00001147983 */ /* 0x000ea80000300800 */
[----:B------:R-:W2:Y:S04]  /*1d1a0*/  LDL.LU R21, [R1+0x3e4] ;  /* 0x0003e40001157983 */ /* 0x000ea80000300800 */
[----:B------:R-:W3:Y:S04]  /*1d1b0*/  LDL.LU R22, [R1+0x3e8] ;  /* 0x0003e80001167983 */ /* 0x000ee80000300800 */
[----:B------:R-:W3:Y:S04]  /*1d1c0*/  LDL.LU R23, [R1+0x3ec] ;  /* 0x0003ec0001177983 */ /* 0x000ee80000300800 */
[----:B0-----:R-:W2:Y:S04]  /*1d1d0*/  LDL.LU R12, [R1+0x330] ;  /* 0x00033000010c7983 */ /* 0x001ea80000300800 */
[----:B------:R-:W2:Y:S04]  /*1d1e0*/  LDL.LU R13, [R1+0x334] ;  /* 0x00033400010d7983 */ /* 0x000ea80000300800 */
[----:B------:R-:W2:Y:S04]  /*1d1f0*/  LDL.LU R14, [R1+0x338] ;  /* 0x00033800010e7983 */ /* 0x000ea80000300800 */
[----:B------:R-:W2:Y:S01]  /*1d200*/  LDL.LU R15, [R1+0x33c] ;  /* 0x00033c00010f7983 */ /* 0x000ea20000300800 */
[----:B------:R-:W-:-:S02]  /*1d210*/  IMAD.MOV.U32 R8, RZ, RZ, R28 ;  /* 0x000000ffff087224 */ /* 0x000fc400078e001c */
[----:B------:R-:W-:Y:S01]  /*1d220*/  IMAD.MOV.U32 R9, RZ, RZ, R3 ;  /* 0x000000ffff097224 */ /* 0x000fe200078e0003 */
[----:B------:R-:W3:Y:S04]  /*1d230*/  LDL.LU R28, [R1+0x214c] ;  /* 0x00214c00011c7983 */ /* 0x000ee80000300800 */
[----:B------:R-:W3:Y:S01]  /*1d240*/  LDL.LU R3, [R1+0x2148] ;  /* 0x0021480001037983 */ /* 0x000ee20000300800 */
[----:B------:R-:W-:-:S03]  /*1d250*/  IMAD.MOV.U32 R4, RZ, RZ, R27 ;  /* 0x000000ffff047224 */ /* 0x000fc600078e001b */
[----:B------:R0:W-:Y:S01]  /*1d260*/  STL.64 [R1+0x2140], R8 ;  /* 0x0021400801007387 */ /* 0x0001e20000100a00 */
[----:B------:R-:W-:-:S03]  /*1d270*/  IMAD.MOV.U32 R5, RZ, RZ, R26 ;  /* 0x000000ffff057224 */ /* 0x000fc600078e001a */
[----:B0-----:R-:W3:Y:S04]  /*1d280*/  LDL.LU R8, [R1+0x90] ;  /* 0x0000900001087983 */ /* 0x001ee80000300800 */
[----:B------:R-:W3:Y:S04]  /*1d290*/  LDL.LU R9, [R1+0x94] ;  /* 0x0000940001097983 */ /* 0x000ee80000300800 */
[----:B------:R-:W3:Y:S04]  /*1d2a0*/  LDL.LU R10, [R1+0x98] ;  /* 0x00009800010a7983 */ /* 0x000ee80000300800 */
[----:B------:R-:W3:Y:S04]  /*1d2b0*/  LDL.LU R11, [R1+0x9c] ;  /* 0x00009c00010b7983 */ /* 0x000ee80000300800 */
[----:B--2---:R-:W-:Y:S04]  /*1d2c0*/  STL.64 [R1+0x20f8], R14 ;  /* 0x0020f80e01007387 */ /* 0x004fe80000100a00 */
        /* <DEDUP_REMOVED lines=13> */
[----:B------:R-:W3:Y:S04]  /*1d3a0*/  LDL.LU R12, [R1+0x220] ;  /* 0x00022000010c7983 */ /* 0x000ee80000300800 */
        /* <DEDUP_REMOVED lines=9> */
[----:B------:R-:W2:Y:S04]  /*1d440*/  LDL.LU.64 R8, [R1+0x2140] ;  /* 0x0021400001087983 */ /* 0x000ea80000300a00 */
[----:B------:R0:W-:Y:S04]  /*1d450*/  STL.64 [R1+0x90], R24 ;  /* 0x0000901801007387 */ /* 0x0001e80000100a00 */
[----:B------:R1:W-:Y:S04]  /*1d460*/  STL.64 [R1+0x98], R26 ;  /* 0x0000981a01007387 */ /* 0x0003e80000100a00 */
[----:B0-----:R-:W2:Y:S01]  /*1d470*/  LDL.LU R24, [R1+0x2f0] ;  /* 0x0002f00001187983 */ /* 0x001ea20000300800 */
[----:B------:R-:W-:-:S03]  /*1d480*/  IMAD.MOV.U32 R25, RZ, RZ, R28 ;  /* 0x000000ffff197224 */ /* 0x000fc600078e001c */
[----:B------:R-:W2:Y:S01]  /*1d490*/  LDL.LU R28, [R1+0x2138] ;  /* 0x00213800011c7983 */ /* 0x000ea20000300800 */
[----:B-1----:R-:W-:-:S03]  /*1d4a0*/  IMAD.MOV.U32 R26, RZ, RZ, R2 ;  /* 0x000000ffff1a7224 */ /* 0x002fc600078e0002 */
[----:B------:R-:W2:Y:S04]  /*1d4b0*/  LDL.LU R2, [R1+0x2134] ;  /* 0x0021340001027983 */ /* 0x000ea80000300800 */
[----:B------:R-:W2:Y:S04]  /*1d4c0*/  LDL.LU R27, [R1+0x2fc] ;  /* 0x0002fc00011b7983 */ /* 0x000ea80000300800 */
[----:B--2---:R-:W-:Y:S04]  /*1d4d0*/  STL.64 [R1+0x2080], R26 ;  /* 0x0020801a01007387 */ /* 0x004fe80000100a00 */
[----:B------:R0:W-:Y:S04]  /*1d4e0*/  STL.64 [R1+0x2078], R24 ;  /* 0x0020781801007387 */ /* 0x0001e80000100a00 */
[----:B0-----:R-:W2:Y:S04]  /*1d4f0*/  LDL.LU R24, [R1+0x310] ;  /* 0x0003100001187983 */ /* 0x001ea80000300800 */
[----:B------:R-:W2:Y:S01]  /*1d500*/  LDL.LU R25, [R1+0x314] ;  /* 0x0003140001197983 */ /* 0x000ea20000300800 */
[----:B------:R-:W-:Y:S01]  /*1d510*/  HMMA.16816.F32 R8, R16, R8, R4 ;  /* 0x000000081008723c */ /* 0x000fe20000001804 */
[----:B------:R-:W-:-:S02]  /*1d520*/  IMAD.MOV.U32 R26, RZ, RZ, R28 ;  /* 0x000000ffff1a7224 */ /* 0x000fc400078e001c */
[----:B------:R-:W-:Y:S01]  /*1d530*/  IMAD.MOV.U32 R27, RZ, RZ, R2 ;  /* 0x000000ffff1b7224 */ /* 0x000fe200078e0002 */
[----:B------:R-:W3:Y:S04]  /*1d540*/  LDL.LU R28, [R1+0x2130] ;  /* 0x00213000011c7983 */ /* 0x000ee80000300800 */
[----:B------:R0:W-:Y:S04]  /*1d550*/  STL.64 [R1+0x2098], R26 ;  /* 0x0020981a01007387 */ /* 0x0001e80000100a00 */
[----:B--2---:R-:W-:Y:S04]  /*1d560*/  STL.64 [R1+0x2090], R24 ;  /* 0x0020901801007387 */ /* 0x004fe80000100a00 */
[----:B0-----:R-:W2:Y:S04]  /*1d570*/  LDL.64 R26, [R1+0x48] ;  /* 0x00004800011a7983 */ /* 0x001ea80000100a00 */
[----:B------:R-:W2:Y:S04]  /*1d580*/  LDL.LU.64 R6, [R1+0x2128] ;  /* 0x0021280001067983 */ /* 0x000ea80000300a00 */
[----:B------:R-:W2:Y:S04]  /*1d590*/  LDL.LU.64 R4, [R1+0x2120] ;  /* 0x0021200001047983 */ /* 0x000ea80000300a00 */
[----:B------:R-:W-:Y:S04]  /*1d5a0*/  STL.64 [R1+0x80], R8 ;  /* 0x0000800801007387 */ /* 0x000fe80000100a00 */
[----:B------:R0:W-:Y:S04]  /*1d5b0*/  STL.64 [R1+0x88], R10 ;  /* 0x0000880a01007387 */ /* 0x0001e80000100a00 */
[----:B0-----:R-:W2:Y:S04]  /*1d5c0*/  LDL.LU.64 R10, [R1+0x2118] ;  /* 0x00211800010a7983 */ /* 0x001ea80000300a00 */
[----:B------:R-:W2:Y:S02]  /*1d5d0*/  LDL.LU.64 R8, [R1+0x2110] ;  /* 0x0021100001087983 */ /* 0x000ea40000300a00 */
[----:B--2---:R-:W-:-:S15]  /*1d5e0*/  HMMA.16816.F32 R4, R16, R8, R4 ;  /* 0x000000081004723c */ /* 0x004fde0000001804 */
[----:B------:R-:W-:-:S04]  /*1d5f0*/  NOP ;  /* 0x0000000000007918 */ /* 0x000fc80000000000 */
[----:B------:R0:W-:Y:S04]  /*1d600*/  STL.64 [R1+0x70], R4 ;  /* 0x0000700401007387 */ /* 0x0001e80000100a00 */
[----:B------:R-:W-:Y:S04]  /*1d610*/  STL [R1+0x78], R6 ;  /* 0x0000780601007387 */ /* 0x000fe80000100800 */
[----:B0-----:R-:W3:Y:S04]  /*1d620*/  LDL.LU.64 R4, [R1+0x2108] ;  /* 0x0021080001047983 */ /* 0x001ee80000300a00 */
[----:B------:R0:W-:Y:S04]  /*1d630*/  STL.64 [R1+0x2088], R10 ;  /* 0x0020880a01007387 */ /* 0x0001e80000100a00 */
[----:B0-----:R-:W2:Y:S01]  /*1d640*/  LDL.64 R10, [R1+0x28] ;  /* 0x00002800010a7983 */ /* 0x001ea20000100a00 */
[----:B------:R-:W-:-:S02]  /*1d650*/  IMAD.MOV.U32 R2, RZ, RZ, R7 ;  /* 0x000000ffff027224 */ /* 0x000fc400078e0007 */
[----:B---3--:R-:W-:Y:S01]  /*1d660*/  HMMA.16816.F32 R4, R16, R4, R12 ;  /* 0x000000041004723c */ /* 0x008fe2000000180c */
[----:B--2---:R0:W-:Y:S04]  /*1d670*/  STL.64 [R1+0x20a0], R10 ;  /* 0x0020a00a01007387 */ /* 0x0041e80000100a00 */
[----:B------:R-:W2:Y:S04]  /*1d680*/  LDL.LU R8, [R1+0x320] ;  /* 0x0003200001087983 */ /* 0x000ea80000300800 */
[----:B------:R-:W2:Y:S04]  /*1d690*/  LDL.LU R9, [R1+0x324] ;  /* 0x0003240001097983 */ /* 0x000ea80000300800 */
[----:B0-----:R-:W2:Y:S01]  /*1d6a0*/  LDL.LU R10, [R1+0x328] ;  /* 0x00032800010a7983 */ /* 0x001ea20000300800 */
[----:B------:R-:W-:-:S03]  /*1d6b0*/  IMAD.MOV.U32 R11, RZ, RZ, R28 ;  /* 0x000000ffff0b7224 */ /* 0x000fc600078e001c */
[----:B------:R-:W3:Y:S04]  /*1d6c0*/  LDL.LU R28, [R1+0x2100] ;  /* 0x00210000011c7983 */ /* 0x000ee80000300800 */
[----:B------:R-:W-:Y:S04]  /*1d6d0*/  STL [R1+0x1d70], R2 ;  /* 0x001d700201007387 */ /* 0x000fe80000100800 */
        /* <DEDUP_REMOVED lines=9> */
[----:B------:R1:W-:Y:S04]  /*1d770*/  STL [R1+0x338], R14 ;  /* 0x0003380e01007387 */ /* 0x0003e80000100800 */
[----:B0-----:R-:W1:Y:S01]  /*1d780*/  LDL.LU.64 R12, [R1+0x20d8] ;  /* 0x0020d800010c7983 */ /* 0x001e620000300a00 */
[----:B------:R-:W-:-:S05]  /*1d790*/  IMAD.MOV.U32 R2, RZ, RZ, R15 ;  /* 0x000000ffff027224 */ /* 0x000fca00078e000f */
[----:B------:R-:W-:Y:S01]  /*1d7a0*/  STL [R1+0x1de0], R2 ;  /* 0x001de00201007387 */ /* 0x000fe20000100800 */
[----:B-1----:R-:W-:Y:S03]  /*1d7b0*/  HMMA.16816.F32 R12, R16, R12, R20 ;  /* 0x0000000c100c723c */ /* 0x002fe60000001814 */
[----:B------:R-:W2:Y:S04]  /*1d7c0*/  LDL.LU.64 R22, [R1+0x20d0] ;  /* 0x0020d00001167983 */ /* 0x000ea80000300a00 */
[----:B------:R-:W2:-:S12]  /*1d7d0*/  LDL.LU.64 R20, [R1+0x20c8] ;  /* 0x0020c80001147983 */ /* 0x000e980000300a00 */
[----:B------:R-:W-:Y:S04]  /*1d7e0*/  STL.64 [R1+0x460], R12 ;  /* 0x0004600c01007387 */ /* 0x000fe80000100a00 */
[----:B------:R0:W-:Y:S04]  /*1d7f0*/  STL.64 [R1+0x468], R14 ;  /* 0x0004680e01007387 */ /* 0x0001e80000100a00 */
[----:B0-----:R-:W2:Y:S04]  /*1d800*/  LDL.LU.64 R14, [R1+0x20c0] ;  /* 0x0020c000010e7983 */ /* 0x001ea80000300a00 */
[----:B------:R-:W2:Y:S02]  /*1d810*/  LDL.LU.64 R12, [R1+0x20b8] ;  /* 0x0020b800010c7983 */ /* 0x000ea40000300a00 */
[----:B--2---:R-:W-:Y:S02]  /*1d820*/  HMMA.16816.F32 R16, R16, R12, R20 ;  /* 0x0000000c1010723c */ /* 0x004fe40000001814 */
[----:B------:R-:W2:Y:S04]  /*1d830*/  LDL.LU.64 R22, [R1+0x20b0] ;  /* 0x0020b00001167983 */ /* 0x000ea80000300a00 */
[----:B------:R-:W2:Y:S04]  /*1d840*/  LDL.LU.64 R20, [R1+0x20a8] ;  /* 0x0020a80001147983 */ /* 0x000ea80000300a00 */
[----:B------:R0:W-:Y:S01]  /*1d850*/  STL.64 [R1+0x2040], R14 ;  /* 0x0020400e01007387 */ /* 0x0001e20000100a00 */
[----:B------:R-:W-:-:S03]  /*1d860*/  IMAD.MOV.U32 R2, RZ, RZ, R27 ;  /* 0x000000ffff027224 */ /* 0x000fc600078e001b */
[----:B0-----:R-:W3:Y:S05]  /*1d870*/  LDL R14, [R1+0x18] ;  /* 0x00001800010e7983 */ /* 0x001eea0000100800 */
[----:B------:R-:W-:Y:S04]  /*1d880*/  STL.64 [R1+0x3e0], R16 ;  /* 0x0003e01001007387 */ /* 0x000fe80000100a00 */
[----:B------:R0:W-:Y:S04]  /*1d890*/  STL.64 [R1+0x3e8], R18 ;  /* 0x0003e81201007387 */ /* 0x0001e80000100a00 */
[----:B------:R-:W3:Y:S04]  /*1d8a0*/  LDL R15, [R1+0x1c] ;  /* 0x00001c00010f7983 */ /* 0x000ee80000100800 */
[----:B0-----:R-:W3:Y:S01]  /*1d8b0*/  LDL R18, [R1+0x38] ;  /* 0x0000380001127983 */ /* 0x001ee20000100800 */
[----:B------:R-:W-:Y:S01]  /*1d8c0*/  IMAD.MOV.U32 R16, RZ, RZ, R26 ;  /* 0x000000ffff107224 */ /* 0x000fe200078e001a */
[----:B--2---:R-:W-:-:S15]  /*1d8d0*/  HMMA.16816.F32 R8, R20, R26, R8 ;  /* 0x0000001a1408723c */ /* 0x004fde0000001808 */
[----:B------:R-:W-:-:S04]  /*1d8e0*/  NOP ;  /* 0x0000000000007918 */ /* 0x000fc80000000000 */
[----:B------:R-:W-:Y:S04]  /*1d8f0*/  STL.64 [R1+0x320], R8 ;  /* 0x0003200801007387 */ /* 0x000fe80000100a00 */
[----:B------:R0:W-:Y:S04]  /*1d900*/  STL.64 [R1+0x328], R10 ;  /* 0x0003280a01007387 */ /* 0x0001e80000100a00 */
[----:B0-----:R-:W2:Y:S04]  /*1d910*/  LDL.LU.64 R10, [R1+0x20a0] ;  /* 0x0020a000010a7983 */ /* 0x001ea80000300a00 */
[----:B------:R-:W2:Y:S04]  /*1d920*/  LDL.LU.64 R26, [R1+0x2098] ;  /* 0x00209800011a7983 */ /* 0x000ea80000300a00 */
[----:B------:R-:W2:Y:S01]  /*1d930*/  LDL.LU.64 R24, [R1+0x2090] ;  /* 0x0020900001187983 */ /* 0x000ea20000300a00 */
[----:B---3--:R-:W-:Y:S01]  /*1d940*/  IMAD.MOV.U32 R19, RZ, RZ, R28 ;  /* 0x000000ffff137224 */ /* 0x008fe200078e001c */
[----:B--2---:R-:W-:Y:S01]  /*1d950*/  HMMA.16816.F32 R24, R20, R10, R24 ;  /* 0x0000000a1418723c */ /* 0x004fe20000001818 */
[----:B------:R-:W-:-:S02]  /*1d960*/  IMAD.MOV.U32 R28, RZ, RZ, R10 ;  /* 0x000000ffff1c7224 */ /* 0x000fc400078e000a */
[----:B------:R-:W-:Y:S02]  /*1d970*/  IMAD.MOV.U32 R17, RZ, RZ, R11 ;  /* 0x000000ffff117224 */ /* 0x000fe400078e000b */
[----:B------:R-:W2:-:S14]  /*1d980*/  LDL.LU.64 R10, [R1+0x2088] ;  /* 0x00208800010a7983 */ /* 0x000e9c0000300a00 */
[----:B------:R-:W-:Y:S02]  /*1d990*/  IMAD.MOV.U32 R5, RZ, RZ, R26 ;  /* 0x000000ffff057224 */ /* 0x000fe400078e001a */
[----:B------:R-:W-:Y:S01]  /*1d9a0*/  IMAD.MOV.U32 R4, RZ, RZ, R27 ;  /* 0x000000ffff047224 */ /* 0x000fe200078e001b */
[----:B------:R0:W-:Y:S04]  /*1d9b0*/  STL.64 [R1+0x310], R24 ;  /* 0x0003101801007387 */ /* 0x0001e80000100a00 */
[----:B------:R-:W2:Y:S04]  /*1d9c0*/  LDL.LU.64 R26, [R1+0x2080] ;  /* 0x00208000011a7983 */ /* 0x000ea80000300a00 */
[----:B0-----:R-:W2:Y:S04]  /*1d9d0*/  LDL.LU.64 R24, [R1+0x2078] ;  /* 0x0020780001187983 */ /* 0x001ea80000300a00 */
[----:B------:R-:W-:Y:S04]  /*1d9e0*/  STL.64 [R1+0x2070], R6 ;  /* 0x0020700601007387 */ /* 0x000fe80000100a00 */
[----:B------:R0:W-:Y:S04]  /*1d9f0*/  STL.64 [R1+0x2068], R4 ;  /* 0x0020680401007387 */ /* 0x0001e80000100a00 */
[----:B0-----:R-:W3:Y:S04]  /*1da00*/  LDL.LU R4, [R1+0x300] ;  /* 0x0003000001047983 */ /* 0x001ee80000300800 */
[----:B------:R-:W3:Y:S04]  /*1da10*/  LDL.LU R5, [R1+0x304] ;  /* 0x0003040001057983 */ /* 0x000ee80000300800 */
[----:B------:R-:W3:Y:S01]  /*1da20*/  LDL.LU R6, [R1+0x308] ;  /* 0x0003080001067983 */ /* 0x000ee20000300800 */
[----:B------:R-:W-:-:S07]  /*1da30*/  IMAD.MOV.U32 R7, RZ, RZ, R3 ;  /* 0x000000ffff077224 */ /* 0x000fce00078e0003 */
[----:B---3--:R-:W-:-:S15]  /*1da40*/  HMMA.16816.F32 R12, R20, R14, R4 ;  /* 0x0000000e140c723c */ /* 0x008fde0000001804 */
[----:B------:R-:W-:-:S04]  /*1da50*/  NOP ;  /* 0x0000000000007918 */ /* 0x000fc80000000000 */
[----:B------:R-:W-:Y:S04]  /*1da60*/  STL.64 [R1+0x300], R12 ;  /* 0x0003000c01007387 */ /* 0x000fe80000100a00 */
[----:B------:R0:W-:Y:S01]  /*1da70*/  STL [R1+0x308], R14 ;  /* 0x0003080e01007387 */ /* 0x0001e20000100800 */
[----:B------:R-:W-:-:S03]  /*1da80*/  IMAD.MOV.U32 R3, RZ, RZ, R15 ;  /* 0x000000ffff037224 */ /* 0x000fc600078e000f */
[----:B------:R-:W3:Y:S04]  /*1da90*/  LDL.LU R4, [R1+0x2e0] ;  /* 0x0002e00001047983 */ /* 0x000ee80000300800 */
[----:B------:R-:W3:Y:S04]  /*1daa0*/  LDL.LU R5, [R1+0x2e4] ;  /* 0x0002e40001057983 */ /* 0x000ee80000300800 */
[----:B------:R-:W3:Y:S04]  /*1dab0*/  LDL.LU R6, [R1+0x2e8] ;  /* 0x0002e80001067983 */ /* 0x000ee80000300800 */
[----:B------:R-:W3:Y:S04]  /*1dac0*/  LDL.LU R7, [R1+0x2ec] ;  /* 0x0002ec0001077983 */ /* 0x000ee80000300800 */
[----:B------:R-:W-:Y:S04]  /*1dad0*/  STL [R1+0x1f50], R3 ;  /* 0x001f500301007387 */ /* 0x000fe80000100800 */
[----:B0-----:R-:W3:Y:S01]  /*1dae0*/  LDL.64 R14, [R1+0x58] ;  /* 0x00005800010e7983 */ /* 0x001ee20000100a00 */
[----:B--2---:R-:W-:Y:S03]  /*1daf0*/  HMMA.16816.F32 R24, R20, R10, R24 ;  /* 0x0000000a1418723c */ /* 0x004fe60000001818 */
[----:B---3--:R-:W-:-:S15]  /*1db00*/  STL.64 [R1+0x2058], R14 ;  /* 0x0020580e01007387 */ /* 0x008fde0000100a00 */
[----:B------:R-:W-:Y:S01]  /*1db10*/  NOP ;  /* 0x0000000000007918 */ /* 0x000fe20000000000 */
[----:B------:R0:W-:Y:S04]  /*1db20*/  STL.64 [R1+0x2f0], R24 ;  /* 0x0002f01801007387 */ /* 0x0001e80000100a00 */
[----:B------:R1:W-:Y:S04]  /*1db30*/  STL.64 [R1+0x2f8], R26 ;  /* 0x0002f81a01007387 */ /* 0x0003e80000100a00 */
[----:B0-----:R-:W2:Y:S04]  /*1db40*/  LDL.LU R24, [R1+0x210] ;  /* 0x0002100001187983 */ /* 0x001ea80000300800 */
[----:B------:R-:W2:Y:S04]  /*1db50*/  LDL.LU R25, [R1+0x214] ;  /* 0x0002140001197983 */ /* 0x000ea80000300800 */
[----:B-1----:R-:W3:Y:S04]  /*1db60*/  LDL.LU R26, [R1+0x218] ;  /* 0x00021800011a7983 */ /* 0x002ee80000300800 */
[----:B------:R-:W3:Y:S04]  /*1db70*/  LDL.LU R27, [R1+0x21c] ;  /* 0x00021c00011b7983 */ /* 0x000ee80000300800 */
[----:B------:R-:W2:Y:S04]  /*1db80*/  LDL.LU R12, [R1+0x2d0] ;  /* 0x0002d000010c7983 */ /* 0x000ea80000300800 */
[----:B------:R-:W4:Y:S04]  /*1db90*/  LDL.LU R13, [R1+0x2d4] ;  /* 0x0002d400010d7983 */ /* 0x000f280000300800 */
[----:B------:R-:W4:Y:S04]  /*1dba0*/  LDL.LU R14, [R1+0x2d8] ;  /* 0x0002d800010e7983 */ /* 0x000f280000300800 */
[----:B------:R-:W4:Y:S04]  /*1dbb0*/  LDL.LU R15, [R1+0x2dc] ;  /* 0x0002dc00010f7983 */ /* 0x000f280000300800 */
[----:B---3--:R-:W-:Y:S04]  /*1dbc0*/  STL.64 [R1+0x2050], R26 ;  /* 0x0020501a01007387 */ /* 0x008fe80000100a00 */
[----:B--2---:R0:W-:Y:S04]  /*1dbd0*/  STL.64 [R1+0x2048], R24 ;  /* 0x0020481801007387 */ /* 0x0041e80000100a00 */
[----:B0-----:R-:W2:Y:S04]  /*1dbe0*/  LDL.LU R24, [R1+0x2c0] ;  /* 0x0002c00001187983 */ /* 0x001ea80000300800 */
[----:B------:R-:W2:Y:S04]  /*1dbf0*/  LDL.LU R25, [R1+0x2c4] ;  /* 0x0002c40001197983 */ /* 0x000ea80000300800 */
[----:B------:R-:W2:Y:S04]  /*1dc00*/  LDL.LU R26, [R1+0x2c8] ;  /* 0x0002c800011a7983 */ /* 0x000ea80000300800 */
[----:B------:R-:W2:Y:S04]  /*1dc10*/  LDL.LU R27, [R1+0x2cc] ;  /* 0x0002cc00011b7983 */ /* 0x000ea80000300800 */
[----:B------:R0:W-:Y:S04]  /*1dc20*/  STL.64 [R1+0x1ff8], R10 ;  /* 0x001ff80a01007387 */ /* 0x0001e80000100a00 */
[----:B------:R-:W3:Y:S04]  /*1dc30*/  LDL.LU R8, [R1+0x1e0] ;  /* 0x0001e00001087983 */ /* 0x000ee80000300800 */
[----:B------:R-:W3:Y:S04]  /*1dc40*/  LDL.LU R9, [R1+0x1e4] ;  /* 0x0001e40001097983 */ /* 0x000ee80000300800 */
[----:B0-----:R-:W2:Y:S04]  /*1dc50*/  LDL.LU R10, [R1+0x1e8] ;  /* 0x0001e800010a7983 */ /* 0x001ea80000300800 */
[----:B------:R-:W2:Y:S01]  /*1dc60*/  LDL.LU R11, [R1+0x1ec] ;  /* 0x0001ec00010b7983 */ /* 0x000ea20000300800 */
[----:B------:R-:W-:Y:S03]  /*1dc70*/  HMMA.16816.F32 R4, R20, R18, R4 ;  /* 0x000000121404723c */ /* 0x000fe60000001804 */
[----:B--2---:R0:W-:Y:S04]  /*1dc80*/  STL.64 [R1+0x2008], R10 ;  /* 0x0020080a01007387 */ /* 0x0041e80000100a00 */
[----:B---3--:R-:W-:Y:S01]  /*1dc90*/  STL.64 [R1+0x2000], R8 ;  /* 0x0020000801007387 */ /* 0x008fe20000100a00 */
[----:B0-----:R-:W-:-:S02]  /*1dca0*/  IMAD.MOV.U32 R10, RZ, RZ, R28 ;  /* 0x000000ffff0a7224 */ /* 0x001fc400078e001c */
[----:B------:R-:W-:-:S09]  /*1dcb0*/  IMAD.MOV.U32 R11, RZ, RZ, R17 ;  /* 0x000000ffff0b7224 */ /* 0x000fd200078e0011 */
[----:B------:R-:W-:Y:S01]  /*1dcc0*/  IMAD.MOV.U32 R28, RZ, RZ, R7 ;  /* 0x000000ffff1c7224 */ /* 0x000fe200078e0007 */
[----:B------:R-:W-:Y:S04]  /*1dcd0*/  STL.64 [R1+0x2018], R10 ;  /* 0x0020180a01007387 */ /* 0x000fe80000100a00 */
[----:B------:R-:W-:Y:S04]  /*1dce0*/  STL.64 [R1+0x2e0], R4 ;  /* 0x0002e00401007387 */ /* 0x000fe80000100a00 */
[----:B------:R0:W-:Y:S04]  /*1dcf0*/  STL [R1+0x2e8], R6 ;  /* 0x0002e80601007387 */ /* 0x0001e80000100800 */
[----:B0-----:R-:W2:Y:S04]  /*1dd00*/  LDL.LU.64 R6, [R1+0x2070] ;  /* 0x0020700001067983 */ /* 0x001ea80000300a00 */
[----:B------:R-:W3:Y:S04]  /*1dd10*/  LDL.LU.64 R4, [R1+0x2068] ;  /* 0x0020680001047983 */ /* 0x000ee80000300a00 */
[----:B------:R0:W-:Y:S04]  /*1dd20*/  STL.64 [R1+0x1ff0], R18 ;  /* 0x001ff01201007387 */ /* 0x0001e80000100a00 */
[----:B0-----:R-:W2:Y:S01]  /*1dd30*/  LDL.64 R18, [R1+0x18] ;  /* 0x0000180001127983 */ /* 0x001ea20000100a00 */
[----:B------:R-:W-:-:S03]  /*1dd40*/  IMAD.MOV.U32 R10, RZ, RZ, R16 ;  /* 0x000000ffff0a7224 */ /* 0x000fc600078e0010 */
[----:B--2---:R0:W-:Y:S04]  /*1dd50*/  STL.64 [R1+0x2010], R18 ;  /* 0x0020101201007387 */ /* 0x0041e80000100a00 */
[----:B------:R-:W2:Y:S04]  /*1dd60*/  LDL.LU R16, [R1+0x1f0] ;  /* 0x0001f00001107983 */ /* 0x000ea80000300800 */
[----:B------:R-:W2:Y:S01]  /*1dd70*/  LDL.LU R17, [R1+0x1f4] ;  /* 0x0001f40001117983 */ /* 0x000ea20000300800 */
[----:B0-----:R-:W-:Y:S02]  /*1dd80*/  IMAD.MOV.U32 R18, RZ, RZ, R6 ;  /* 0x000000ffff127224 */ /* 0x001fe400078e0006 */
[----:B------:R-:W-:Y:S01]  /*1dd90*/  IMAD.MOV.U32 R19, RZ, RZ, R7 ;  /* 0x000000ffff137224 */ /* 0x000fe200078e0007 */
[----:B------:R-:W4:Y:S04]  /*1dda0*/  LDL.LU R6, [R1+0x2064] ;  /* 0x0020640001067983 */ /* 0x000f280000300800 */
[----:B------:R-:W4:Y:S04]  /*1ddb0*/  LDL.LU R7, [R1+0x2060] ;  /* 0x0020600001077983 */ /* 0x000f280000300800 */
[----:B------:R-:W-:Y:S04]  /*1ddc0*/  STL.64 [R1+0x2028], R18 ;  /* 0x0020281201007387 */ /* 0x000fe80000100a00 */
[----:B--2---:R0:W-:Y:S04]  /*1ddd0*/  STL.64 [R1+0x2020], R16 ;  /* 0x0020201001007387 */ /* 0x0041e80000100a00 */
[----:B0-----:R-:W2:Y:S01]  /*1dde0*/  LDL.LU R16, [R1+0x200] ;  /* 0x0002000001107983 */ /* 0x001ea20000300800 */
[C---:B----4-:R-:W-:Y:S03]  /*1ddf0*/  HMMA.16816.F32 R12, R20.reuse, R6, R12 ;  /* 0x00000006140c723c */ /* 0x050fe6000000180c */
[----:B------:R-:W2:Y:S04]  /*1de00*/  LDL.LU R17, [R1+0x204] ;  /* 0x0002040001117983 */ /* 0x000ea80000300800 */
[----:B------:R-:W2:Y:S04]  /*1de10*/  LDL.LU R18, [R1+0x208] ;  /* 0x0002080001127983 */ /* 0x000ea80000300800 */
[----:B------:R-:W2:Y:S04]  /*1de20*/  LDL.LU R19, [R1+0x20c] ;  /* 0x00020c0001137983 */ /* 0x000ea80000300800 */
[----:B------:R-:W-:Y:S04]  /*1de30*/  STL [R1+0x1f54], R28 ;  /* 0x001f541c01007387 */ /* 0x000fe80000100800 */
[----:B------:R-:W-:Y:S04]  /*1de40*/  STL.64 [R1+0x2d0], R12 ;  /* 0x0002d00c01007387 */ /* 0x000fe80000100a00 */
[----:B------:R0:W-:Y:S04]  /*1de50*/  STL.64 [R1+0x2d8], R14 ;  /* 0x0002d80e01007387 */ /* 0x0001e80000100a00 */
[----:B0-----:R-:W4:Y:S01]  /*1de60*/  LDL.LU.64 R14, [R1+0x2058] ;  /* 0x00205800010e7983 */ /* 0x001f220000300a00 */
[----:B------:R-:W-:Y:S01]  /*1de70*/  IMAD.MOV.U32 R11, RZ, RZ, R2 ;  /* 0x000000ffff0b7224 */ /* 0x000fe200078e0002 */
[----:B----4-:R-:W-:Y:S01]  /*1de80*/  HMMA.16816.F32 R24, R20, R14, R24 ;  /* 0x0000000e1418723c */ /* 0x010fe20000001818 */
[----:B------:R-:W-:-:S02]  /*1de90*/  IMAD.MOV.U32 R3, RZ, RZ, R14 ;  /* 0x000000ffff037224 */ /* 0x000fc400078e000e */
[----:B------:R-:W-:-:S15]  /*1dea0*/  IMAD.MOV.U32 R2, RZ, RZ, R15 ;  /* 0x000000ffff027224 */ /* 0x000fde00078e000f */
[----:B------:R-:W-:Y:S01]  /*1deb0*/  NOP ;  /* 0x0000000000007918 */ /* 0x000fe20000000000 */
[----:B------:R-:W-:Y:S04]  /*1dec0*/  STL.64 [R1+0x2c0], R24 ;  /* 0x0002c01801007387 */ /* 0x000fe80000100a00 */
[----:B------:R0:W-:Y:S04]  /*1ded0*/  STL.64 [R1+0x2c8], R26 ;  /* 0x0002c81a01007387 */ /* 0x0001e80000100a00 */
[----:B0-----:R-:W4:Y:S04]  /*1dee0*/  LDL.LU.64 R26, [R1+0x2050] ;  /* 0x00205000011a7983 */ /* 0x001f280000300a00 */
[----:B------:R-:W4:Y:S04]  /*1def0*/  LDL.LU.64 R24, [R1+0x2048] ;  /* 0x0020480001187983 */ /* 0x000f280000300a00 */
[----:B------:R-:W4:Y:S02]  /*1df00*/  LDL.LU.64 R14, [R1+0x2040] ;  /* 0x00204000010e7983 */ /* 0x000f240000300a00 */
[----:B----4-:R-:W-:Y:S02]  /*1df10*/  HMMA.16816.F32 R20, R20, R14, R24 ;  /* 0x0000000e1414723c */ /* 0x010fe40000001818 */
[----:B------:R-:W2:Y:S04]  /*1df20*/  LDL.LU.64 R26, [R1+0x2038] ;  /* 0x00203800011a7983 */ /* 0x000ea80000300a00 */
[----:B------:R-:W2:-:S13]  /*1df30*/  LDL.LU.64 R24, [R1+0x2030] ;  /* 0x0020300001187983 */ /* 0x000e9a0000300a00 */
[----:B------:R0:W-:Y:S04]  /*1df40*/  STL.64 [R1+0x210], R20 ;  /* 0x0002101401007387 */ /* 0x0001e80000100a00 */
[----:B------:R1:W-:Y:S04]  /*1df50*/  STL.64 [R1+0x218], R22 ;  /* 0x0002181601007387 */ /* 0x0003e80000100a00 */
[----:B0-----:R-:W4:Y:S04]  /*1df60*/  LDL.LU R20, [R1+0x1c0] ;  /* 0x0001c00001147983 */ /* 0x001f280000300800 */
[----:B------:R-:W4:Y:S04]  /*1df70*/  LDL.LU R21, [R1+0x1c4] ;  /* 0x0001c40001157983 */ /* 0x000f280000300800 */
[----:B-1----:R-:W4:Y:S04]  /*1df80*/  LDL.LU R22, [R1+0x1c8] ;  /* 0x0001c80001167983 */ /* 0x002f280000300800 */
[----:B------:R-:W4:Y:S04]  /*1df90*/  LDL.LU R23, [R1+0x1cc] ;  /* 0x0001cc0001177983 */ /* 0x000f280000300800 */
[----:B------:R0:W-:Y:S04]  /*1dfa0*/  STL.64 [R1+0x1fd0], R14 ;  /* 0x001fd00e01007387 */ /* 0x0001e80000100a00 */
[----:B------:R-:W3:Y:S04]  /*1dfb0*/  LDL.LU R12, [R1+0x1d0] ;  /* 0x0001d000010c7983 */ /* 0x000ee80000300800 */
[----:B------:R-:W3:Y:S04]  /*1dfc0*/  LDL.LU R13, [R1+0x1d4] ;  /* 0x0001d400010d7983 */ /* 0x000ee80000300800 */
[----:B0-----:R-:W3:Y:S04]  /*1dfd0*/  LDL.LU R14, [R1+0x1d8] ;  /* 0x0001d800010e7983 */ /* 0x001ee80000300800 */
[----:B------:R-:W3:Y:S01]  /*1dfe0*/  LDL.LU R15, [R1+0x1dc] ;  /* 0x0001dc00010f7983 */ /* 0x000ee20000300800 */
[----:B--2---:R-:W-:Y:S03]  /*1dff0*/  HMMA.16816.F32 R8, R24, R10, R16 ;  /* 0x0000000a1808723c */ /* 0x004fe60000001810 */
[----:B------:R-:W2:Y:S04]  /*1e000*/  LDL.LU.64 R18, [R1+0x2028] ;  /* 0x0020280001127983 */ /* 0x000ea80000300a00 */
[----:B------:R-:W2:-:S12]  /*1e010*/  LDL.LU.64 R16, [R1+0x2020] ;  /* 0x0020200001107983 */ /* 0x000e980000300a00 */
[----:B------:R-:W-:Y:S04]  /*1e020*/  STL.64 [R1+0x200], R8 ;  /* 0x0002000801007387 */ /* 0x000fe80000100a00 */
[----:B------:R0:W-:Y:S04]  /*1e030*/  STL.64 [R1+0x208], R10 ;  /* 0x0002080a01007387 */ /* 0x0001e80000100a00 */
[----:B0-----:R-:W2:Y:S02]  /*1e040*/  LDL.LU.64 R10, [R1+0x2018] ;  /* 0x00201800010a7983 */ /* 0x001ea40000300a00 */
[----:B--2---:R-:W-:Y:S02]  /*1e050*/  HMMA.16816.F32 R8, R24, R10, R16 ;  /* 0x0000000a1808723c */ /* 0x004fe40000001810 */
[----:B------:R-:W2:-:S15]  /*1e060*/  LDL.LU.64 R18, [R1+0x2010] ;  /* 0x0020100001127983 */ /* 0x000e9e0000300a00 */
        /* <DEDUP_REMOVED lines=9> */
[----:B0-----:R-:W3:Y:S01]  /*1e100*/  LDL.LU.64 R10, [R1+0x1ff8] ;  /* 0x001ff800010a7983 */ /* 0x001ee20000300a00 */
[----:B------:R-:W-:Y:S02]  /*1e110*/  IMAD.MOV.U32 R9, RZ, RZ, R18 ;  /* 0x000000ffff097224 */ /* 0x000fe400078e0012 */
[----:B------:R-:W-:-:S02]  /*1e120*/  IMAD.MOV.U32 R8, RZ, RZ, R19 ;  /* 0x000000ffff087224 */ /* 0x000fc400078e0013 */
[----:B------:R-:W4:Y:S01]  /*1e130*/  LDL.LU.64 R18, [R1+0x1ff0] ;  /* 0x001ff00001127983 */ /* 0x000f220000300a00 */
[----:B---3--:R-:W-:Y:S03]  /*1e140*/  HMMA.16816.F32 R12, R24, R10, R12 ;  /* 0x0000000a180c723c */ /* 0x008fe6000000180c */
[----:B------:R-:W-:-:S15]  /*1e150*/  STL.64 [R1+0x1f78], R10 ;  /* 0x001f780a01007387 */ /* 0x000fde0000100a00 */
[----:B------:R-:W-:Y:S01]  /*1e160*/  NOP ;  /* 0x0000000000007918 */ /* 0x000fe20000000000 */
[----:B------:R-:W-:Y:S04]  /*1e170*/  STL.64 [R1+0x1d0], R12 ;  /* 0x0001d00c01007387 */ /* 0x000fe80000100a00 */
[----:B------:R4:W-:Y:S02]  /*1e180*/  STL.64 [R1+0x1d8], R14 ;  /* 0x0001d80e01007387 */ /* 0x0009e40000100a00 */
[----:B----4-:R-:W-:Y:S01]  /*1e190*/  HMMA.16816.F32 R12, R24, R18, R20 ;  /* 0x00000012180c723c */ /* 0x010fe20000001814 */
[----:B------:R-:W-:Y:S02]  /*1e1a0*/  IMAD.MOV.U32 R10, RZ, RZ, R9 ;  /* 0x000000ffff0a7224 */ /* 0x000fe400078e0009 */
[----:B------:R-:W-:-:S15]  /*1e1b0*/  IMAD.MOV.U32 R11, RZ, RZ, R8 ;  /* 0x000000ffff0b7224 */ /* 0x000fde00078e0008 */
[----:B------:R-:W-:Y:S01]  /*1e1c0*/  NOP ;  /* 0x0000000000007918 */ /* 0x000fe20000000000 */
[----:B------:R-:W-:Y:S04]  /*1e1d0*/  STL.64 [R1+0x1c0], R12 ;  /* 0x0001c00c01007387 */ /* 0x000fe80000100a00 */
[----:B------:R0:W-:Y:S04]  /*1e1e0*/  STL.64 [R1+0x1c8], R14 ;  /* 0x0001c80e01007387 */ /* 0x0001e80000100a00 */
[----:B------:R-:W-:Y:S04]  /*1e1f0*/  STL.64 [R1+0x1f90], R10 ;  /* 0x001f900a01007387 */ /* 0x000fe80000100a00 */
[----:B------:R1:W-:Y:S04]  /*1e200*/  STL.64 [R1+0x1f70], R18 ;  /* 0x001f701201007387 */ /* 0x0003e80000100a00 */
[----:B------:R-:W2:Y:S04]  /*1e210*/  LDL.LU R16, [R1+0xc0] ;  /* 0x0000c00001107983 */ /* 0x000ea80000300800 */
[----:B------:R-:W2:Y:S01]  /*1e220*/  LDL.LU R17, [R1+0xc4] ;  /* 0x0000c40001117983 */ /* 0x000ea20000300800 */
[----:B0-----:R-:W-:-:S02]  /*1e230*/  IMAD.MOV.U32 R14, RZ, RZ, R3 ;  /* 0x000000ffff0e7224 */ /* 0x001fc400078e0003 */
[----:B------:R-:W-:Y:S01]  /*1e240*/  IMAD.MOV.U32 R15, RZ, RZ, R2 ;  /* 0x000000ffff0f7224 */ /* 0x000fe200078e0002 */
[----:B-1----:R-:W3:Y:S04]  /*1e250*/  LDL.LU R18, [R1+0xc8] ;  /* 0x0000c80001127983 */ /* 0x002ee80000300800 */
[----:B------:R-:W3:Y:S04]  /*1e260*/  LDL.LU R19, [R1+0xcc] ;  /* 0x0000cc0001137983 */ /* 0x000ee80000300800 */
[----:B------:R0:W-:Y:S04]  /*1e270*/  STL.64 [R1+0x1fe8], R14 ;  /* 0x001fe80e01007387 */ /* 0x0001e80000100a00 */
[----:B------:R-:W4:Y:S04]  /*1e280*/  LDL.LU R12, [R1+0x1b0] ;  /* 0x0001b000010c7983 */ /* 0x000f280000300800 */
[----:B------:R-:W4:Y:S04]  /*1e290*/  LDL.LU R13, [R1+0x1b4] ;  /* 0x0001b400010d7983 */ /* 0x000f280000300800 */
[----:B0-----:R-:W4:Y:S04]  /*1e2a0*/  LDL.LU R14, [R1+0x1b8] ;  /* 0x0001b800010e7983 */ /* 0x001f280000300800 */
[----:B------:R-:W4:Y:S04]  /*1e2b0*/  LDL.LU R15, [R1+0x1bc] ;  /* 0x0001bc00010f7983 */ /* 0x000f280000300800 */
        /* <DEDUP_REMOVED lines=12> */
[----:B0-----:R-:W2:Y:S04]  /*1e380*/  LDL.64 R10, [R1+0x48] ;  /* 0x00004800010a7983 */ /* 0x001ea80000100a00 */
[----:B---3--:R-:W-:Y:S04]  /*1e390*/  STL.64 [R1+0x1f88], R18 ;  /* 0x001f881201007387 */ /* 0x008fe80000100a00 */
[----:B------:R0:W-:Y:S04]  /*1e3a0*/  STL.64 [R1+0x1f80], R16 ;  /* 0x001f801001007387 */ /* 0x0001e80000100a00 */
        /* <DEDUP_REMOVED lines=19> */
[----:B0-----:R-:W3:Y:S04]  /*1e4e0*/  LDL.LU.64 R14, [R1+0x1fe8] ;  /* 0x001fe800010e7983 */ /* 0x001ee80000300a00 */
[----:B------:R-:W-:Y:S04]  /*1e4f0*/  STL.64 [R1+0x1f68], R6 ;  /* 0x001f680601007387 */ /* 0x000fe80000100a00 */
[----:B------:R0:W-:Y:S04]  /*1e500*/  STL.64 [R1+0x1f60], R4 ;  /* 0x001f600401007387 */ /* 0x0001e80000100a00 */
[----:B0-----:R-:W4:Y:S04]  /*1e510*/  LDL.LU R4, [R1+0x190] ;  /* 0x0001900001047983 */ /* 0x001f280000300800 */
[----:B------:R-:W4:Y:S04]  /*1e520*/  LDL.LU R5, [R1+0x194] ;  /* 0x0001940001057983 */ /* 0x000f280000300800 */
[----:B------:R-:W4:Y:S01]  /*1e530*/  LDL.LU R6, [R1+0x198] ;  /* 0x0001980001067983 */ /* 0x000f220000300800 */
[----:B------:R-:W-:Y:S01]  /*1e540*/  IMAD.MOV.U32 R7, RZ, RZ, R29 ;  /* 0x000000ffff077224 */ /* 0x000fe200078e001d */
[----:B---3--:R-:W-:Y:S02]  /*1e550*/  HMMA.16816.F32 R12, R24, R14, R20 ;  /* 0x0000000e180c723c */ /* 0x008fe40000001814 */
[----:B------:R-:W3:Y:S04]  /*1e560*/  LDL.LU.64 R22, [R1+0x1fe0] ;  /* 0x001fe00001167983 */ /* 0x000ee80000300a00 */
[----:B------:R-:W3:-:S13]  /*1e570*/  LDL.LU.64 R20, [R1+0x1fd8] ;  /* 0x001fd80001147983 */ /* 0x000eda0000300a00 */
[----:B------:R-:W-:Y:S04]  /*1e580*/  STL.64 [R1+0x1a0], R12 ;  /* 0x0001a00c01007387 */ /* 0x000fe80000100a00 */
[----:B------:R0:W-:Y:S01]  /*1e590*/  STL [R1+0x1a8], R14 ;  /* 0x0001a80e01007387 */ /* 0x0001e20000100800 */
[----:B------:R-:W-:-:S03]  /*1e5a0*/  IMAD.MOV.U32 R29, RZ, RZ, R15 ;  /* 0x000000ffff1d7224 */ /* 0x000fc600078e000f */
[----:B0-----:R-:W3:Y:S04]  /*1e5b0*/  LDL.LU.64 R14, [R1+0x1fd0] ;  /* 0x001fd000010e7983 */ /* 0x001ee80000300a00 */
[----:B------:R-:W-:Y:S01]  /*1e5c0*/  STL [R1+0x1c58], R29 ;  /* 0x001c581d01007387 */ /* 0x000fe20000100800 */
[----:B---3--:R-:W-:Y:S01]  /*1e5d0*/  HMMA.16816.F32 R24, R24, R14, R20 ;  /* 0x0000000e1818723c */ /* 0x008fe20000001814 */
[----:B------:R-:W-:Y:S02]  /*1e5e0*/  IMAD.MOV.U32 R21, RZ, RZ, R14 ;  /* 0x000000ffff157224 */ /* 0x000fe400078e000e */
[----:B------:R-:W-:-:S15]  /*1e5f0*/  IMAD.MOV.U32 R20, RZ, RZ, R15 ;  /* 0x000000ffff147224 */ /* 0x000fde00078e000f */
[----:B------:R-:W-:Y:S01]  /*1e600*/  NOP ;  /* 0x0000000000007918 */ /* 0x000fe20000000000 */
[----:B------:R-:W-:Y:S04]  /*1e610*/  STL.64 [R1+0x100], R24 ;  /* 0x0001001801007387 */ /* 0x000fe80000100a00 */
[----:B------:R-:W-:Y:S04]  /*1e620*/  STL.64 [R1+0x108], R26 ;  /* 0x0001081a01007387 */ /* 0x000fe80000100a00 */
[----:B------:R-:W2:Y:S04]  /*1e630*/  LDL.LU.64 R14, [R1+0x1fc8] ;  /* 0x001fc800010e7983 */ /* 0x000ea80000300a00 */
[----:B------:R-:W2:Y:S04]  /*1e640*/  LDL.LU.64 R12, [R1+0x1fc0] ;  /* 0x001fc000010c7983 */ /* 0x000ea80000300a00 */
[----:B------:R0:W-:Y:S01]  /*1e650*/  STL.64 [R1+0x1f58], R20 ;  /* 0x001f581401007387 */ /* 0x0001e20000100a00 */
[----:B------:R-:W-:-:S03]  /*1e660*/  IMAD.MOV.U32 R3, RZ, RZ, R10 ;  /* 0x000000ffff037224 */ /* 0x000fc600078e000a */
[----:B0-----:R-:W3:Y:S04]  /*1e670*/  LDL.LU R20, [R1+0x2b0] ;  /* 0x0002b00001147983 */ /* 0x001ee80000300800 */
[----:B------:R-:W3:Y:S04]  /*1e680*/  LDL.LU R21, [R1+0x2b4] ;  /* 0x0002b40001157983 */ /* 0x000ee80000300800 */
[----:B------:R-:W3:Y:S04]  /*1e690*/  LDL.LU R22, [R1+0x2b8] ;  /* 0x0002b80001167983 */ /* 0x000ee80000300800 */
[----:B------:R-:W3:Y:S04]  /*1e6a0*/  LDL.LU R23, [R1+0x2bc] ;  /* 0x0002bc0001177983 */ /* 0x000ee80000300800 */
[----:B------:R-:W3:Y:S04]  /*1e6b0*/  LDL.LU R24, [R1+0x3d0] ;  /* 0x0003d00001187983 */ /* 0x000ee80000300800 */
[----:B------:R-:W3:Y:S04]  /*1e6c0*/  LDL.LU R25, [R1+0x3d4] ;  /* 0x0003d40001197983 */ /* 0x000ee80000300800 */
[----:B------:R-:W3:Y:S04]  /*1e6d0*/  LDL.LU R26, [R1+0x3d8] ;  /* 0x0003d800011a7983 */ /* 0x000ee80000300800 */
[----:B------:R-:W3:Y:S01]  /*1e6e0*/  LDL.LU R27, [R1+0x3dc] ;  /* 0x0003dc00011b7983 */ /* 0x000ee20000300800 */
[----:B------:R-:W-:Y:S01]  /*1e6f0*/  IMAD.MOV.U32 R2, RZ, RZ, R11 ;  /* 0x000000ffff027224 */ /* 0x000fe200078e000b */
[----:B--2---:R-:W-:-:S15]  /*1e700*/  HMMA.16816.F32 R16, R12, R10, R16 ;  /* 0x0000000a0c10723c */ /* 0x004fde0000001810 */
[----:B------:R-:W-:-:S04]  /*1e710*/  NOP ;  /* 0x0000000000007918 */ /* 0x000fc80000000000 */
        /* <DEDUP_REMOVED lines=18> */
[----:B0-----:R-:W2:Y:S02]  /*1e840*/  LDL.LU.64 R10, [R1+0x1f78] ;  /* 0x001f7800010a7983 */ /* 0x001ea40000300a00 */
[----:B--2---:R-:W-:Y:S02]  /*1e850*/  HMMA.16816.F32 R8, R12, R10, R16 ;  /* 0x0000000a0c08723c */ /* 0x004fe40000001810 */
[----:B------:R-:W4:-:S15]  /*1e860*/  LDL.LU.64 R18, [R1+0x1f70] ;  /* 0x001f700001127983 */ /* 0x000f1e0000300a00 */
[----:B------:R-:W-:Y:S02]  /*1e870*/  NOP ;  /* 0x0000000000007918 */ /* 0x000fe40000000000 */
[----:B------:R-:W-:Y:S01]  /*1e880*/  IMAD.MOV.U32 R29, RZ, RZ, R11 ;  /* 0x000000ffff1d7224 */ /* 0x000fe200078e000b */
[----:B------:R-:W-:Y:S04]  /*1e890*/  STL.64 [R1+0xc0], R8 ;  /* 0x0000c00801007387 */ /* 0x000fe80000100a00 */
[----:B------:R-:W-:Y:S04]  /*1e8a0*/  STL [R1+0xc8], R10 ;  /* 0x0000c80a01007387 */ /* 0x000fe80000100800 */
[----:B------:R-:W-:Y:S04]  /*1e8b0*/  LDSM.16.MT88.4 R8, [R0+0xc180] ;  /* 0x00c180000008783b */ /* 0x000fe80000004200 */
[----:B------:R-:W-:Y:S01]  /*1e8c0*/  STL [R1+0x1c5c], R29 ;  /* 0x001c5c1d01007387 */ /* 0x000fe20000100800 */
[----:B----4-:R-:W-:Y:S03]  /*1e8d0*/  HMMA.16816.F32 R16, R12, R18, R4 ;  /* 0x000000120c10723c */ /* 0x010fe60000001804 */
[----:B------:R-:W3:Y:S04]  /*1e8e0*/  LDL.LU.64 R6, [R1+0x1f68] ;  /* 0x001f680001067983 */ /* 0x000ee80000300a00 */
[----:B------:R-:W2:-:S12]  /*1e8f0*/  LDL.LU.64 R4, [R1+0x1f60] ;  /* 0x001f600001047983 */ /* 0x000e980000300a00 */
[----:B------:R-:W-:Y:S04]  /*1e900*/  STL.64 [R1+0x190], R16 ;  /* 0x0001901001007387 */ /* 0x000fe80000100a00 */
[----:B------:R-:W-:Y:S04]  /*1e910*/  STL.64 [R1+0x198], R18 ;  /* 0x0001981201007387 */ /* 0x000fe80000100a00 */
[----:B------:R-:W0:Y:S04]  /*1e920*/  LDSM.16.MT88.4 R16, [R0+0xc200] ;  /* 0x00c200000010783b */ /* 0x000e280000004200 */
[----:B0-----:R0:W-:Y:S04]  /*1e930*/  STL.64 [R1+0x1ed0], R18 ;  /* 0x001ed01201007387 */ /* 0x0011e80000100a00 */
[----:B------:R-:W-:Y:S04]  /*1e940*/  STL.64 [R1+0x1ec8], R16 ;  /* 0x001ec81001007387 */ /* 0x000fe80000100a00 */
[----:B0-----:R-:W4:Y:S04]  /*1e950*/  LDL R18, [R1+0x58] ;  /* 0x0000580001127983 */ /* 0x001f280000100800 */
[----:B------:R-:W4:Y:S01]  /*1e960*/  LDL R19, [R1+0x5c] ;  /* 0x00005c0001137983 */ /* 0x000f220000100800 */
[----:B---3--:R-:W-:-:S15]  /*1e970*/  HMMA.16816.F32 R20, R12, R6, R20 ;  /* 0x000000060c14723c */ /* 0x008fde0000001814 */
[----:B------:R-:W-:-:S04]  /*1e980*/  NOP ;  /* 0x0000000000007918 */ /* 0x000fc80000000000 */
[----:B------:R0:W-:Y:S04]  /*1e990*/  STL.64 [R1+0x2b0], R20 ;  /* 0x0002b01401007387 */ /* 0x0001e80000100a00 */
[----:B------:R-:W-:Y:S04]  /*1e9a0*/  STL.64 [R1+0x2b8], R22 ;  /* 0x0002b81601007387 */ /* 0x000fe80000100a00 */
[----:B0-----:R-:W3:Y:S04]  /*1e9b0*/  LDL.LU.64 R20, [R1+0x1f58] ;  /* 0x001f580001147983 */ /* 0x001ee80000300a00 */
[----:B------:R3:W-:Y:S04]  /*1e9c0*/  STL.64 [R1+0x1ef0], R6 ;  /* 0x001ef00601007387 */ /* 0x0007e80000100a00 */
[----:B--2---:R-:W-:Y:S01]  /*1e9d0*/  STL.64 [R1+0x1ee8], R4 ;  /* 0x001ee80401007387 */ /* 0x004fe20000100a00 */
[----:B----4-:R-:W-:Y:S01]  /*1e9e0*/  HMMA.16816.F32 R24, R12, R18, R24 ;  /* 0x000000120c18723c */ /* 0x010fe20000001818 */
[----:B---3--:R-:W-:-:S02]  /*1e9f0*/  IMAD.MOV.U32 R6, RZ, RZ, R21 ;  /* 0x000000ffff067224 */ /* 0x008fc400078e0015 */
[----:B------:R-:W-:Y:S02]  /*1ea00*/  IMAD.MOV.U32 R7, RZ, RZ, R20 ;  /* 0x000000ffff077224 */ /* 0x000fe400078e0014 */
[----:B------:R-:W0:Y:S04]  /*1ea10*/  LDSM.16.MT88.4 R20, [R0+0xc280] ;  /* 0x00c280000014783b */ /* 0x000e280000004200 */
[----:B0-----:R-:W-:Y:S04]  /*1ea20*/  STL.64 [R1+0x1e58], R22 ;  /* 0x001e581601007387 */ /* 0x001fe80000100a00 */
[----:B------:R0:W-:Y:S04]  /*1ea30*/  STL.64 [R1+0x1e50], R20 ;  /* 0x001e501401007387 */ /* 0x0001e80000100a00 */
[----:B0-----:R-:W2:Y:S04]  /*1ea40*/  LDL.LU R20, [R1+0x3c0] ;  /* 0x0003c00001147983 */ /* 0x001ea80000300800 */
[----:B------:R-:W2:Y:S04]  /*1ea50*/  LDL.LU R21, [R1+0x3c4] ;  /* 0x0003c40001157983 */ /* 0x000ea80000300800 */
[----:B------:R-:W2:Y:S04]  /*1ea60*/  LDL.LU R22, [R1+0x3c8] ;  /* 0x0003c80001167983 */ /* 0x000ea80000300800 */
[----:B------:R-:W2:Y:S04]  /*1ea70*/  LDL.LU R23, [R1+0x3cc] ;  /* 0x0003cc0001177983 */ /* 0x000ea80000300800 */
[----:B------:R-:W-:Y:S04]  /*1ea80*/  STL.64 [R1+0x1ee0], R18 ;  /* 0x001ee01201007387 */ /* 0x000fe80000100a00 */
[----:B------:R-:W-:Y:S04]  /*1ea90*/  STL.64 [R1+0x4b0], R24 ;  /* 0x0004b01801007387 */ /* 0x000fe80000100a00 */
[----:B------:R-:W-:Y:S04]  /*1eaa0*/  STL.64 [R1+0x4b8], R26 ;  /* 0x0004b81a01007387 */ /* 0x000fe80000100a00 */
[----:B------:R-:W0:Y:S04]  /*1eab0*/  LDSM.16.MT88.4 R24, [R0+0xc300] ;  /* 0x00c300000018783b */ /* 0x000e280000004200 */
[----:B0-----:R0:W-:Y:S04]  /*1eac0*/  STL.64 [R1+0x1df0], R26 ;  /* 0x001df01a01007387 */ /* 0x0011e80000100a00 */
[----:B------:R-:W-:Y:S04]  /*1ead0*/  STL.64 [R1+0x1de8], R24 ;  /* 0x001de81801007387 */ /* 0x000fe80000100a00 */
[----:B0-----:R-:W3:Y:S04]  /*1eae0*/  LDL.LU.64 R26, [R1+0x38] ;  /* 0x00003800011a7983 */ /* 0x001ee80000300a00 */
[----:B---3--:R0:W-:Y:S04]  /*1eaf0*/  STL.64 [R1+0x1ef8], R26 ;  /* 0x001ef81a01007387 */ /* 0x0081e80000100a00 */
[----:B0-----:R-:W3:Y:S01]  /*1eb00*/  LDL.LU.64 R26, [R1+0x8] ;  /* 0x00000800011a7983 */ /* 0x001ee20000300a00 */
[----:B--2---:R-:W-:Y:S03]  /*1eb10*/  HMMA.16816.F32 R4, R12, R6, R20 ;  /* 0x000000060c04723c */ /* 0x004fe60000001814 */
[----:B------:R-:W0:Y:S04]  /*1eb20*/  LDSM.16.MT88.4 R12, [R0+0xc380] ;  /* 0x00c38000000c783b */ /* 0x000e280000004200 */
[----:B---3--:R1:W-:-:S12]  /*1eb30*/  STL.64 [R1+0x1f10], R26 ;  /* 0x001f101a01007387 */ /* 0x0083d80000100a00 */
[----:B------:R-:W-:Y:S04]  /*1eb40*/  STL.64 [R1+0x4a0], R4 ;  /* 0x0004a00401007387 */ /* 0x000fe80000100a00 */
[----:B------:R-:W-:Y:S04]  /*1eb50*/  STL.64 [R1+0x4a8], R6 ;  /* 0x0004a80601007387 */ /* 0x000fe80000100a00 */
[----:B------:R-:W2:Y:S04]  /*1eb60*/  LDL.LU R24, [R1+0x430] ;  /* 0x0004300001187983 */ /* 0x000ea80000300800 */
[----:B------:R-:W2:Y:S04]  /*1eb70*/  LDL.LU R25, [R1+0x434] ;  /* 0x0004340001197983 */ /* 0x000ea80000300800 */
[----:B-1----:R-:W3:Y:S04]  /*1eb80*/  LDL.LU R26, [R1+0x438] ;  /* 0x00043800011a7983 */ /* 0x002ee80000300800 */
[----:B------:R-:W3:Y:S04]  /*1eb90*/  LDL.LU R27, [R1+0x43c] ;  /* 0x00043c00011b7983 */ /* 0x000ee80000300800 */
[----:B---3--:R1:W-:Y:S04]  /*1eba0*/  STL.64 [R1+0x1f20], R26 ;  /* 0x001f201a01007387 */ /* 0x0083e80000100a00 */
[----:B--2---:R-:W-:Y:S04]  /*1ebb0*/  STL.64 [R1+0x1f18], R24 ;  /* 0x001f181801007387 */ /* 0x004fe80000100a00 */
[----:B-1----:R-:W2:Y:S01]  /*1ebc0*/  LDL R26, [R1+0x28] ;  /* 0x00002800011a7983 */ /* 0x002ea20000100800 */
[----:B------:R-:W-:-:S03]  /*1ebd0*/  IMAD.MOV.U32 R27, RZ, RZ, R28 ;  /* 0x000000ffff1b7224 */ /* 0x000fc600078e001c */
[----:B------:R-:W3:Y:S04]  /*1ebe0*/  LDL.LU R28, [R1+0x1f54] ;  /* 0x001f5400011c7983 */ /* 0x000ee80000300800 */
[----:B--2---:R1:W-:Y:S04]  /*1ebf0*/  STL.64 [R1+0x1f38], R26 ;  /* 0x001f381a01007387 */ /* 0x0043e80000100a00 */
[----:B------:R-:W2:Y:S04]  /*1ec00*/  LDL.LU R4, [R1+0x410] ;  /* 0x0004100001047983 */ /* 0x000ea80000300800 */
[----:B------:R-:W2:Y:S04]  /*1ec10*/  LDL.LU R5, [R1+0x414] ;  /* 0x0004140001057983 */ /* 0x000ea80000300800 */
[----:B------:R-:W4:Y:S04]  /*1ec20*/  LDL.LU R6, [R1+0x418] ;  /* 0x0004180001067983 */ /* 0x000f280000300800 */
[----:B------:R-:W4:Y:S01]  /*1ec30*/  LDL.LU R7, [R1+0x41c] ;  /* 0x00041c0001077983 */ /* 0x000f220000300800 */
[----:B-1----:R-:W-:-:S03]  /*1ec40*/  IMAD.MOV.U32 R26, RZ, RZ, R3 ;  /* 0x000000ffff1a7224 */ /* 0x002fc600078e0003 */
[----:B------:R-:W2:Y:S04]  /*1ec50*/  LDL.LU R3, [R1+0x1f50] ;  /* 0x001f500001037983 */ /* 0x000ea80000300800 */
[----:B----4-:R-:W-:Y:S04]  /*1ec60*/  STL.64 [R1+0x1f08], R6 ;  /* 0x001f080601007387 */ /* 0x010fe80000100a00 */
[----:B--2---:R1:W-:Y:S04]  /*1ec70*/  STL.64 [R1+0x1f00], R4 ;  /* 0x001f000401007387 */ /* 0x0043e80000100a00 */
[----:B-1----:R-:W2:Y:S04]  /*1ec80*/  LDL.LU R4, [R1+0x420] ;  /* 0x0004200001047983 */ /* 0x002ea80000300800 */
[----:B------:R-:W2:Y:S04]  /*1ec90*/  LDL.LU R5, [R1+0x424] ;  /* 0x0004240001057983 */ /* 0x000ea80000300800 */
[----:B------:R-:W4:Y:S04]  /*1eca0*/  LDL.LU R6, [R1+0x428] ;  /* 0x0004280001067983 */ /* 0x000f280000300800 */
[----:B------:R-:W4:Y:S04]  /*1ecb0*/  LDL.LU R7, [R1+0x42c] ;  /* 0x00042c0001077983 */ /* 0x000f280000300800 */
        /* <DEDUP_REMOVED lines=10> */
[----:B------:R-:W2:Y:S04]  /*1ed60*/  LDL.LU R6, [R1+0x458] ;  /* 0x0004580001067983 */ /* 0x000ea80000300800 */
[----:B------:R-:W2:Y:S04]  /*1ed70*/  LDL.LU R7, [R1+0x45c] ;  /* 0x00045c0001077983 */ /* 0x000ea80000300800 */
[----:B------:R-:W4:Y:S04]  /*1ed80*/  LDL.LU R20, [R1+0x370] ;  /* 0x0003700001147983 */ /* 0x000f280000300800 */
[----:B------:R-:W4:Y:S04]  /*1ed90*/  LDL.LU R21, [R1+0x374] ;  /* 0x0003740001157983 */ /* 0x000f280000300800 */
[----:B------:R-:W2:Y:S04]  /*1eda0*/  LDL.LU R22, [R1+0x378] ;  /* 0x0003780001167983 */ /* 0x000ea80000300800 */
[----:B------:R-:W2:Y:S04]  /*1edb0*/  LDL.LU R23, [R1+0x37c] ;  /* 0x00037c0001177983 */ /* 0x000ea80000300800 */
[----:B------:R-:W3:Y:S04]  /*1edc0*/  LDL.LU R16, [R1+0x400] ;  /* 0x0004000001107983 */ /* 0x000ee80000300800 */
[----:B------:R-:W3:Y:S04]  /*1edd0*/  LDL.LU R17, [R1+0x404] ;  /* 0x0004040001117983 */ /* 0x000ee80000300800 */
[----:B------:R-:W3:Y:S04]  /*1ede0*/  LDL.LU R18, [R1+0x408] ;  /* 0x0004080001127983 */ /* 0x000ee80000300800 */
[----:B------:R-:W3:Y:S01]  /*1edf0*/  LDL.LU R19, [R1+0x40c] ;  /* 0x00040c0001137983 */ /* 0x000ee20000300800 */
[----:B------:R-:W-:-:S03]  /*1ee00*/  IMAD.MOV.U32 R27, RZ, RZ, R2 ;  /* 0x000000ffff1b7224 */ /* 0x000fc600078e0002 */
[----:B--2---:R1:W-:Y:S04]  /*1ee10*/  STL.64 [R1+0x1e98], R22 ;  /* 0x001e981601007387 */ /* 0x0043e80000100a00 */
[----:B----4-:R-:W-:Y:S04]  /*1ee20*/  STL.64 [R1+0x1e90], R20 ;  /* 0x001e901401007387 */ /* 0x010fe80000100a00 */
[----:B-1----:R-:W2:Y:S04]  /*1ee30*/  LDL.64 R22, [R1+0x18] ;  /* 0x0000180001167983 */ /* 0x002ea80000100a00 */
[----:B0-----:R0:W-:Y:S04]  /*1ee40*/  STL.64 [R1+0x1d60], R14 ;  /* 0x001d600e01007387 */ /* 0x0011e80000100a00 */
[----:B------:R1:W-:Y:S04]  /*1ee50*/  STL.64 [R1+0x1d58], R12 ;  /* 0x001d580c01007387 */ /* 0x0003e80000100a00 */
[----:B0-----:R-:W4:Y:S01]  /*1ee60*/  LDL.LU.64 R14, [R1+0x68] ;  /* 0x00006800010e7983 */ /* 0x001f220000300a00 */
[C---:B------:R-:W-:Y:S03]  /*1ee70*/  HMMA.16816.F32 R24, R8.reuse, R26, R4 ;  /* 0x0000001a0818723c */ /* 0x040fe60000001804 */
[----:B----4-:R0:W-:Y:S04]  /*1ee80*/  STL.64 [R1+0x1ed8], R14 ;  /* 0x001ed80e01007387 */ /* 0x0101e80000100a00 */
[----:B-1----:R-:W4:Y:S04]  /*1ee90*/  LDL.LU R12, [R1+0x3f0] ;  /* 0x0003f000010c7983 */ /* 0x002f280000300800 */
[----:B------:R-:W4:Y:S04]  /*1eea0*/  LDL.LU R13, [R1+0x3f4] ;  /* 0x0003f400010d7983 */ /* 0x000f280000300800 */
[----:B0-----:R-:W4:Y:S04]  /*1eeb0*/  LDL.LU R14, [R1+0x3f8] ;  /* 0x0003f800010e7983 */ /* 0x001f280000300800 */
[----:B------:R-:W4:Y:S04]  /*1eec0*/  LDL.LU R15, [R1+0x3fc] ;  /* 0x0003fc00010f7983 */ /* 0x000f280000300800 */
[----:B------:R-:W2:Y:S04]  /*1eed0*/  LDL.LU.64 R6, [R1+0x1f48] ;  /* 0x001f480001067983 */ /* 0x000ea80000300a00 */
[----:B------:R-:W2:Y:S04]  /*1eee0*/  LDL.LU.64 R4, [R1+0x1f40] ;  /* 0x001f400001047983 */ /* 0x000ea80000300a00 */
[----:B------:R-:W-:Y:S04]  /*1eef0*/  STL.64 [R1+0x490], R24 ;  /* 0x0004901801007387 */ /* 0x000fe80000100a00 */
[----:B------:R0:W-:Y:S04]  /*1ef00*/  STL.64 [R1+0x498], R26 ;  /* 0x0004981a01007387 */ /* 0x0001e80000100a00 */
[----:B0-----:R-:W2:Y:S02]  /*1ef10*/  LDL.LU.64 R26, [R1+0x1f38] ;  /* 0x001f3800011a7983 */ /* 0x001ea40000300a00 */
[----:B--2---:R-:W-:Y:S02]  /*1ef20*/  HMMA.16816.F32 R24, R8, R26, R4 ;  /* 0x0000001a0818723c */ /* 0x004fe40000001804 */
[----:B------:R-:W2:Y:S04]  /*1ef30*/  LDL.LU.64 R6, [R1+0x1f30] ;  /* 0x001f300001067983 */ /* 0x000ea80000300a00 */
[----:B------:R-:W2:-:S13]  /*1ef40*/  LDL.LU.64 R4, [R1+0x1f28] ;  /* 0x001f280001047983 */ /* 0x000e9a0000300a00 */
        /* <DEDUP_REMOVED lines=8> */
[----:B0-----:R-:W2:Y:S04]  /*1efd0*/  LDL.LU.64 R26, [R1+0x1f10] ;  /* 0x001f1000011a7983 */ /* 0x001ea80000300a00 */
[----:B------:R0:W-:Y:S04]  /*1efe0*/  STL.64 [R1+0x1ea8], R22 ;  /* 0x001ea81601007387 */ /* 0x0001e80000100a00 */
[----:B0-----:R-:W3:Y:S01]  /*1eff0*/  LDL.64 R22, [R1+0x28] ;  /* 0x0000280001167983 */ /* 0x001ee20000100a00 */
[----:B--2---:R-:W-:Y:S01]  /*1f000*/  HMMA.16816.F32 R4, R8, R26, R4 ;  /* 0x0000001a0804723c */ /* 0x004fe20000001804 */
[----:B------:R-:W-:-:S02]  /*1f010*/  IMAD.MOV.U32 R20, RZ, RZ, R26 ;  /* 0x000000ffff147224 */ /* 0x000fc400078e001a */
[----:B------:R-:W-:Y:S01]  /*1f020*/  IMAD.MOV.U32 R2, RZ, RZ, R27 ;  /* 0x000000ffff027224 */ /* 0x000fe200078e001b */
[----:B---3--:R0:W-:Y:S04]  /*1f030*/  STL.64 [R1+0x1eb0], R22 ;  /* 0x001eb01601007387 */ /* 0x0081e80000100a00 */
[----:B0-----:R-:W2:Y:S11]  /*1f040*/  LDL.64 R22, [R1+0x48] ;  /* 0x0000480001167983 */ /* 0x001eb60000100a00 */
        /* <DEDUP_REMOVED lines=12> */
[----:B------:R-:W2:Y:S04]  /*1f110*/  LDL.LU R24, [R1+0x380] ;  /* 0x0003800001187983 */ /* 0x000ea80000300800 */
[----:B------:R-:W2:Y:S04]  /*1f120*/  LDL.LU R25, [R1+0x384] ;  /* 0x0003840001197983 */ /* 0x000ea80000300800 */
[----:B0-----:R-:W2:Y:S04]  /*1f130*/  LDL.LU R26, [R1+0x388] ;  /* 0x00038800011a7983 */ /* 0x001ea80000300800 */
[----:B------:R-:W2:Y:S01]  /*1f140*/  LDL.LU R27, [R1+0x38c] ;  /* 0x00038c00011b7983 */ /* 0x000ea20000300800 */
[C---:B---3--:R-:W-:Y:S03]  /*1f150*/  HMMA.16816.F32 R16, R8.reuse, R6, R16 ;  /* 0x000000060810723c */ /* 0x048fe60000001810 */
        /* <DEDUP_REMOVED lines=9> */
[----:B------:R-:W-:Y:S04]  /*1f1f0*/  STL.64 [R1+0x1e88], R6 ;  /* 0x001e880601007387 */ /* 0x000fe80000100a00 */
[----:B------:R0:W-:Y:S04]  /*1f200*/  STL.64 [R1+0x1e80], R4 ;  /* 0x001e800401007387 */ /* 0x0001e80000100a00 */
[----:B0-----:R-:W3:Y:S04]  /*1f210*/  LDL.LU R4, [R1+0x3b0] ;  /* 0x0003b00001047983 */ /* 0x001ee80000300800 */
[----:B------:R-:W3:Y:S04]  /*1f220*/  LDL.LU R5, [R1+0x3b4] ;  /* 0x0003b40001057983 */ /* 0x000ee80000300800 */
[----:B------:R-:W3:Y:S04]  /*1f230*/  LDL.LU R6, [R1+0x3b8] ;  /* 0x0003b80001067983 */ /* 0x000ee80000300800 */
[----:B------:R-:W3:Y:S01]  /*1f240*/  LDL.LU R7, [R1+0x3bc] ;  /* 0x0003bc0001077983 */ /* 0x000ee20000300800 */
[----:B----4-:R-:W-:Y:S03]  /*1f250*/  HMMA.16816.F32 R16, R8, R18, R12 ;  /* 0x000000120810723c */ /* 0x010fe6000000180c */
[----:B------:R-:W3:-:S15]  /*1f260*/  LDL.LU.64 R14, [R1+0x1ed8] ;  /* 0x001ed800010e7983 */ /* 0x000ede0000300a00 */
[----:B------:R-:W-:Y:S01]  /*1f270*/  NOP ;  /* 0x0000000000007918 */ /* 0x000fe20000000000 */
[----:B------:R-:W-:Y:S04]  /*1f280*/  STL.64 [R1+0x400], R16 ;  /* 0x0004001001007387 */ /* 0x000fe80000100a00 */
[----:B------:R0:W-:Y:S04]  /*1f290*/  STL.64 [R1+0x408], R18 ;  /* 0x0004081201007387 */ /* 0x0001e80000100a00 */
[----:B0-----:R-:W2:Y:S04]  /*1f2a0*/  LDL.LU.64 R18, [R1+0x1ed0] ;  /* 0x001ed00001127983 */ /* 0x001ea80000300a00 */
[----:B------:R-:W2:Y:S01]  /*1f2b0*/  LDL.LU.64 R16, [R1+0x1ec8] ;  /* 0x001ec80001107983 */ /* 0x000ea20000300a00 */
[----:B---3--:R-:W-:Y:S03]  /*1f2c0*/  HMMA.16816.F32 R8, R8, R14, R4 ;  /* 0x0000000e0808723c */ /* 0x008fe60000001804 */
[----:B------:R-:W3:-:S15]  /*1f2d0*/  LDL.LU R4, [R1+0x360] ;  /* 0x0003600001047983 */ /* 0x000ede0000300800 */
[----:B------:R-:W-:Y:S01]  /*1f2e0*/  NOP ;  /* 0x0000000000007918 */ /* 0x000fe20000000000 */
[----:B------:R-:W-:Y:S04]  /*1f2f0*/  STL.64 [R1+0x3d0], R8 ;  /* 0x0003d00801007387 */ /* 0x000fe80000100a00 */
[----:B------:R0:W-:Y:S04]  /*1f300*/  STL.64 [R1+0x3d8], R10 ;  /* 0x0003d80a01007387 */ /* 0x0001e80000100a00 */
[----:B------:R-:W3:Y:S04]  /*1f310*/  LDL.LU R5, [R1+0x364] ;  /* 0x0003640001057983 */ /* 0x000ee80000300800 */
[----:B------:R-:W3:Y:S04]  /*1f320*/  LDL.LU R6, [R1+0x368] ;  /* 0x0003680001067983 */ /* 0x000ee80000300800 */
[----:B------:R-:W3:Y:S01]  /*1f330*/  LDL.LU R7, [R1+0x36c] ;  /* 0x00036c0001077983 */ /* 0x000ee20000300800 */
[----:B--2---:R-:W-:Y:S03]  /*1f340*/  HMMA.16816.F32 R24, R16, R22, R24 ;  /* 0x000000161018723c */ /* 0x004fe60000001818 */
[----:B------:R1:W-:Y:S04]  /*1f350*/  STL.64 [R1+0x1e60], R14 ;  /* 0x001e600e01007387 */ /* 0x0003e80000100a00 */
[----:B------:R-:W2:Y:S04]  /*1f360*/  LDL.LU R12, [R1+0x390] ;  /* 0x00039000010c7983 */ /* 0x000ea80000300800 */
[----:B------:R-:W2:Y:S01]  /*1f370*/  LDL.LU R13, [R1+0x394] ;  /* 0x00039400010d7983 */ /* 0x000ea20000300800 */
[----:B0-----:R-:W-:-:S02]  /*1f380*/  IMAD.MOV.U32 R11, RZ, RZ, R2 ;  /* 0x000000ffff0b7224 */ /* 0x001fc400078e0002 */
[----:B------:R-:W-:Y:S02]  /*1f390*/  IMAD.MOV.U32 R8, RZ, RZ, R22 ;  /* 0x000000ffff087224 */ /* 0x000fe400078e0016 */
[----:B------:R-:W-:Y:S01]  /*1f3a0*/  IMAD.MOV.U32 R2, RZ, RZ, R23 ;  /* 0x000000ffff027224 */ /* 0x000fe200078e0017 */
[----:B-1----:R-:W2:Y:S04]  /*1f3b0*/  LDL.LU R14, [R1+0x398] ;  /* 0x00039800010e7983 */ /* 0x002ea80000300800 */
[----:B------:R-:W2:Y:S04]  /*1f3c0*/  LDL.LU R15, [R1+0x39c] ;  /* 0x00039c00010f7983 */ /* 0x000ea80000300800 */
[----:B------:R-:W-:Y:S04]  /*1f3d0*/  STL.64 [R1+0x3c0], R24 ;  /* 0x0003c01801007387 */ /* 0x000fe80000100a00 */
[----:B------:R0:W-:Y:S04]  /*1f3e0*/  STL.64 [R1+0x3c8], R26 ;  /* 0x0003c81a01007387 */ /* 0x0001e80000100a00 */
[----:B0-----:R-:W4:Y:S04]  /*1f3f0*/  LDL.LU.64 R26, [R1+0x1ec0] ;  /* 0x001ec000011a7983 */ /* 0x001f280000300a00 */
[----:B------:R-:W4:Y:S04]  /*1f400*/  LDL.LU.64 R24, [R1+0x1eb8] ;  /* 0x001eb80001187983 */ /* 0x000f280000300a00 */
[----:B------:R-:W2:Y:S02]  /*1f410*/  LDL.LU.64 R22, [R1+0x1eb0] ;  /* 0x001eb00001167983 */ /* 0x000ea40000300a00 */
[----:B--2---:R-:W-:Y:S01]  /*1f420*/  HMMA.16816.F32 R12, R16, R22, R12 ;  /* 0x00000016100c723c */ /* 0x004fe2000000180c */
[----:B------:R-:W-:-:S15]  /*1f430*/  IMAD.MOV.U32 R9, RZ, RZ, R23 ;  /* 0x000000ffff097224 */ /* 0x000fde00078e0017 */
[----:B------:R-:W-:-:S03]  /*1f440*/  NOP ;  /* 0x0000000000007918 */ /* 0x000fc60000000000 */
[----:B------:R0:W-:Y:S04]  /*1f450*/  STL.64 [R1+0x3b0], R12 ;  /* 0x0003b00c01007387 */ /* 0x0001e80000100a00 */
[----:B------:R1:W-:Y:S01]  /*1f460*/  STL.64 [R1+0x3b8], R14 ;  /* 0x0003b80e01007387 */ /* 0x0003e20000100a00 */
[----:B0-----:R-:W-:-:S03]  /*1f470*/  IMAD.MOV.U32 R12, RZ, RZ, R22 ;  /* 0x000000ffff0c7224 */ /* 0x001fc600078e0016 */
[----:B------:R-:W4:Y:S01]  /*1f480*/  LDL.LU.64 R22, [R1+0x1ea8] ;  /* 0x001ea80001167983 */ /* 0x000f220000300a00 */
[----:B------:R-:W-:Y:S01]  /*1f490*/  IMAD.MOV.U32 R10, RZ, RZ, R20 ;  /* 0x000000ffff0a7224 */ /* 0x000fe200078e0014 */
[----:B----4-:R-:W-:Y:S01]  /*1f4a0*/  HMMA.16816.F32 R24, R16, R22, R24 ;  /* 0x000000161018723c */ /* 0x010fe20000001818 */
[----:B-1----:R-:W-:Y:S02]  /*1f4b0*/  IMAD.MOV.U32 R14, RZ, RZ, R22 ;  /* 0x000000ffff0e7224 */ /* 0x002fe400078e0016 */
[----:B------:R-:W-:-:S15]  /*1f4c0*/  IMAD.MOV.U32 R13, RZ, RZ, R23 ;  /* 0x000000ffff0d7224 */ /* 0x000fde00078e0017 */
[----:B------:R-:W-:Y:S01]  /*1f4d0*/  NOP ;  /* 0x0000000000007918 */ /* 0x000fe20000000000 */
[----:B------:R-:W-:Y:S04]  /*1f4e0*/  STL.64 [R1+0x3a0], R24 ;  /* 0x0003a01801007387 */ /* 0x000fe80000100a00 */
[----:B------:R0:W-:Y:S04]  /*1f4f0*/  STL.64 [R1+0x3a8], R26 ;  /* 0x0003a81a01007387 */ /* 0x0001e80000100a00 */
[----:B0-----:R-:W3:Y:S04]  /*1f500*/  LDL.LU.64 R26, [R1+0x1ea0] ;  /* 0x001ea000011a7983 */ /* 0x001ee80000300a00 */
[----:B------:R-:W2:Y:S04]  /*1f510*/  LDL.LU.64 R22, [R1+0x1e98] ;  /* 0x001e980001167983 */ /* 0x000ea80000300a00 */
[----:B------:R-:W2:Y:S04]  /*1f520*/  LDL.LU.64 R20, [R1+0x1e90] ;  /* 0x001e900001147983 */ /* 0x000ea80000300a00 */
[----:B------:R0:W-:Y:S01]  /*1f530*/  STL.64 [R1+0x1e10], R10 ;  /* 0x001e100a01007387 */ /* 0x0001e20000100a00 */
[----:B--2---:R-:W-:Y:S01]  /*1f540*/  HMMA.16816.F32 R20, R16, R10, R20 ;  /* 0x0000000a1014723c */ /* 0x004fe20000001814 */
[----:B0-----:R-:W-:-:S02]  /*1f550*/  IMAD.MOV.U32 R10, RZ, RZ, R14 ;  /* 0x000000ffff0a7224 */ /* 0x001fc400078e000e */
[----:B------:R-:W-:-:S15]  /*1f560*/  IMAD.MOV.U32 R11, RZ, RZ, R13 ;  /* 0x000000ffff0b7224 */ /* 0x000fde00078e000d */
[----:B------:R-:W-:Y:S01]  /*1f570*/  NOP ;  /* 0x0000000000007918 */ /* 0x000fe20000000000 */
[----:B------:R-:W-:Y:S04]  /*1f580*/  STL.64 [R1+0x390], R20 ;  /* 0x0003901401007387 */ /* 0x000fe80000100a00 */
[----:B------:R-:W-:Y:S04]  /*1f590*/  STL.64 [R1+0x398], R22 ;  /* 0x0003981601007387 */ /* 0x000fe80000100a00 */
[----:B------:R0:W-:Y:S04]  /*1f5a0*/  STL.64 [R1+0x1e20], R10 ;  /* 0x001e200a01007387 */ /* 0x0001e80000100a00 */
[----:B------:R-:W2:Y:S01]  /*1f5b0*/  LDL.LU.64 R14, [R1+0x58] ;  /* 0x00005800010e7983 */ /* 0x000ea20000300a00 */
[----:B0-----:R-:W-:-:S03]  /*1f5c0*/  IMAD.MOV.U32 R10, RZ, RZ, R12 ;  /* 0x000000ffff0a7224 */ /* 0x001fc600078e000c */
[----:B--2---:R0:W-:Y:S04]  /*1f5d0*/  STL.64 [R1+0x1e78], R14 ;  /* 0x001e780e01007387 */ /* 0x0041e80000100a00 */
[----:B------:R-:W2:Y:S04]  /*1f5e0*/  LDL.LU R12, [R1+0x350] ;  /* 0x00035000010c7983 */ /* 0x000ea80000300800 */
[----:B------:R-:W2:Y:S04]  /*1f5f0*/  LDL.LU R13, [R1+0x354] ;  /* 0x00035400010d7983 */ /* 0x000ea80000300800 */
[----:B0-----:R-:W2:Y:S04]  /*1f600*/  LDL.LU R14, [R1+0x358] ;  /* 0x00035800010e7983 */ /* 0x001ea80000300800 */
[----:B------:R-:W2:Y:S04]  /*1f610*/  LDL.LU R15, [R1+0x35c] ;  /* 0x00035c00010f7983 */ /* 0x000ea80000300800 */
[----:B------:R-:W4:Y:S04]  /*1f620*/  LDL.LU R20, [R1+0x2a0] ;  /* 0x0002a00001147983 */ /* 0x000f280000300800 */
[----:B------:R-:W4:Y:S04]  /*1f630*/  LDL.LU R21, [R1+0x2a4] ;  /* 0x0002a40001157983 */ /* 0x000f280000300800 */
[----:B------:R-:W2:Y:S04]  /*1f640*/  LDL.LU R22, [R1+0x2a8] ;  /* 0x0002a80001167983 */ /* 0x000ea80000300800 */
[----:B------:R-:W2:Y:S01]  /*1f650*/  LDL.LU R23, [R1+0x2ac] ;  /* 0x0002ac0001177983 */ /* 0x000ea20000300800 */
[----:B---3--:R-:W-:Y:S01]  /*1f660*/  HMMA.16816.F32 R4, R16, R26, R4 ;  /* 0x0000001a1004723c */ /* 0x008fe20000001804 */
[----:B------:R-:W-:-:S02]  /*1f670*/  IMAD.MOV.U32 R11, RZ, RZ, R9 ;  /* 0x000000ffff0b7224 */ /* 0x000fc400078e0009 */
[----:B--2---:R-:W-:Y:S04]  /*1f680*/  STL.64 [R1+0x1e70], R22 ;  /* 0x001e701601007387 */ /* 0x004fe80000100a00 */
[----:B----4-:R0:W-:Y:S04]  /*1f690*/  STL.64 [R1+0x1e68], R20 ;  /* 0x001e681401007387 */ /* 0x0101e80000100a00 */
[----:B0-----:R-:W2:Y:S04]  /*1f6a0*/  LDL.LU R20, [R1+0x340] ;  /* 0x0003400001147983 */ /* 0x001ea80000300800 */
[----:B------:R-:W2:Y:S04]  /*1f6b0*/  LDL.LU R21, [R1+0x344] ;  /* 0x0003440001157983 */ /* 0x000ea80000300800 */
[----:B------:R-:W2:Y:S04]  /*1f6c0*/  LDL.LU R22, [R1+0x348] ;  /* 0x0003480001167983 */ /* 0x000ea80000300800 */
[----:B------:R-:W2:Y:S04]  /*1f6d0*/  LDL.LU R23, [R1+0x34c] ;  /* 0x00034c0001177983 */ /* 0x000ea80000300800 */
[----:B------:R-:W-:Y:S04]  /*1f6e0*/  STL.64 [R1+0x1e38], R10 ;  /* 0x001e380a01007387 */ /* 0x000fe80000100a00 */
[----:B------:R-:W-:Y:S04]  /*1f6f0*/  STL.64 [R1+0x380], R4 ;  /* 0x0003800401007387 */ /* 0x000fe80000100a00 */
[----:B------:R0:W-:Y:S04]  /*1f700*/  STL.64 [R1+0x388], R6 ;  /* 0x0003880601007387 */ /* 0x0001e80000100a00 */
[----:B0-----:R-:W3:Y:S04]  /*1f710*/  LDL.LU.64 R6, [R1+0x1e88] ;  /* 0x001e880001067983 */ /* 0x001ee80000300a00 */
[----:B------:R-:W4:Y:S04]  /*1f720*/  LDL.LU.64 R4, [R1+0x1e80] ;  /* 0x001e800001047983 */ /* 0x000f280000300a00 */
[----:B------:R0:W-:Y:S04]  /*1f730*/  STL.64 [R1+0x1e18], R26 ;  /* 0x001e181a01007387 */ /* 0x0001e80000100a00 */
[----:B------:R-:W2:Y:S04]  /*1f740*/  LDL.LU R24, [R1+0x270] ;  /* 0x0002700001187983 */ /* 0x000ea80000300800 */
[----:B------:R-:W2:Y:S04]  /*1f750*/  LDL.LU R25, [R1+0x274] ;  /* 0x0002740001197983 */ /* 0x000ea80000300800 */
[----:B0-----:R-:W2:Y:S04]  /*1f760*/  LDL.LU R26, [R1+0x278] ;  /* 0x00027800011a7983 */ /* 0x001ea80000300800 */
[----:B------:R-:W2:Y:S04]  /*1f770*/  LDL.LU R27, [R1+0x27c] ;  /* 0x00027c00011b7983 */ /* 0x000ea80000300800 */
        /* <DEDUP_REMOVED lines=17> */
[----:B----4-:R0:W-:Y:S01]  /*1f890*/  STL.64 [R1+0x1e00], R4 ;  /* 0x001e000401007387 */ /* 0x0101e20000100a00 */
[----:B------:R-:W-:-:S02]  /*1f8a0*/  IMAD.MOV.U32 R10, RZ, RZ, R8 ;  /* 0x000000ffff0a7224 */ /* 0x000fc400078e0008 */
[----:B------:R-:W-:Y:S01]  /*1f8b0*/  IMAD.MOV.U32 R11, RZ, RZ, R2 ;  /* 0x000000ffff0b7224 */ /* 0x000fe200078e0002 */
[----:B0-----:R-:W4:Y:S04]  /*1f8c0*/  LDL.LU R4, [R1+0x250] ;  /* 0x0002500001047983 */ /* 0x001f280000300800 */
[----:B------:R-:W4:Y:S04]  /*1f8d0*/  LDL.LU R5, [R1+0x254] ;  /* 0x0002540001057983 */ /* 0x000f280000300800 */
[----:B------:R-:W4:Y:S04]  /*1f8e0*/  LDL.LU R6, [R1+0x258] ;  /* 0x0002580001067983 */ /* 0x000f280000300800 */
[----:B------:R-:W4:Y:S01]  /*1f8f0*/  LDL.LU R7, [R1+0x25c] ;  /* 0x00025c0001077983 */ /* 0x000f220000300800 */
        /* <DEDUP_REMOVED lines=10> */
[----:B------:R-:W2:Y:S04]  /*1f9a0*/  LDL.LU.64 R22, [R1+0x1e58] ;  /* 0x001e580001167983 */ /* 0x000ea80000300a00 */
[----:B------:R-:W2:Y:S04]  /*1f9b0*/  LDL.LU.64 R20, [R1+0x1e50] ;  /* 0x001e500001147983 */ /* 0x000ea80000300a00 */
[----:B------:R0:W-:Y:S04]  /*1f9c0*/  STL.64 [R1+0x1df8], R14 ;  /* 0x001df80e01007387 */ /* 0x0001e80000100a00 */
[----:B------:R-:W3:Y:S05]  /*1f9d0*/  LDL.LU R12, [R1+0x260] ;  /* 0x00026000010c7983 */ /* 0x000eea0000300800 */
[----:B------:R-:W-:Y:S04]  /*1f9e0*/  STL.64 [R1+0x2a0], R16 ;  /* 0x0002a01001007387 */ /* 0x000fe80000100a00 */
[----:B------:R1:W-:Y:S04]  /*1f9f0*/  STL.64 [R1+0x2a8], R18 ;  /* 0x0002a81201007387 */ /* 0x0003e80000100a00 */
[----:B------:R-:W3:Y:S04]  /*1fa00*/  LDL.LU R13, [R1+0x264] ;  /* 0x00026400010d7983 */ /* 0x000ee80000300800 */
[----:B0-----:R-:W3:Y:S04]  /*1fa10*/  LDL.LU R14, [R1+0x268] ;  /* 0x00026800010e7983 */ /* 0x001ee80000300800 */
[----:B------:R-:W3:Y:S01]  /*1fa20*/  LDL.LU R15, [R1+0x26c] ;  /* 0x00026c00010f7983 */ /* 0x000ee20000300800 */
[----:B-1----:R-:W-:-:S02]  /*1fa30*/  IMAD.MOV.U32 R18, RZ, RZ, R8 ;  /* 0x000000ffff127224 */ /* 0x002fc400078e0008 */
[----:B--2---:R-:W-:Y:S01]  /*1fa40*/  HMMA.16816.F32 R8, R20, R10, R24 ;  /* 0x0000000a1408723c */ /* 0x004fe20000001818 */
[----:B------:R-:W2:Y:S04]  /*1fa50*/  LDL.LU.64 R26, [R1+0x1e48] ;  /* 0x001e4800011a7983 */ /* 0x000ea80000300a00 */
[----:B------:R-:W2:-:S14]  /*1fa60*/  LDL.LU.64 R24, [R1+0x1e40] ;  /* 0x001e400001187983 */ /* 0x000e9c0000300a00 */
        /* <DEDUP_REMOVED lines=12> */
[----:B------:R-:W-:Y:S04]  /*1fb30*/  STL.64 [R1+0x270], R8 ;  /* 0x0002700801007387 */ /* 0x000fe80000100a00 */
[----:B------:R0:W-:Y:S04]  /*1fb40*/  STL.64 [R1+0x278], R10 ;  /* 0x0002780a01007387 */ /* 0x0001e80000100a00 */
[----:B0-----:R-:W3:Y:S01]  /*1fb50*/  LDL.LU.64 R10, [R1+0x1e10] ;  /* 0x001e1000010a7983 */ /* 0x001ee20000300a00 */
[C---:B----4-:R-:W-:Y:S08]  /*1fb60*/  HMMA.16816.F32 R4, R20.reuse, R26, R4 ;  /* 0x0000001a1404723c */ /* 0x050ff00000001804 */
[----:B---3--:R-:W-:-:S15]  /*1fb70*/  HMMA.16816.F32 R12, R20, R10, R12 ;  /* 0x0000000a140c723c */ /* 0x008fde000000180c */
[----:B------:R-:W-:-:S04]  /*1fb80*/  NOP ;  /* 0x0000000000007918 */ /* 0x000fc80000000000 */
[----:B------:R0:W-:Y:S04]  /*1fb90*/  STL.64 [R1+0x260], R12 ;  /* 0x0002600c01007387 */ /* 0x0001e80000100a00 */
[----:B------:R1:W-:Y:S04]  /*1fba0*/  STL.64 [R1+0x268], R14 ;  /* 0x0002680e01007387 */ /* 0x0003e80000100a00 */
[----:B0-----:R-:W2:Y:S04]  /*1fbb0*/  LDL.LU R12, [R1+0x230] ;  /* 0x00023000010c7983 */ /* 0x001ea80000300800 */
[----:B------:R-:W2:Y:S04]  /*1fbc0*/  LDL.LU R13, [R1+0x234] ;  /* 0x00023400010d7983 */ /* 0x000ea80000300800 */
[----:B-1----:R-:W2:Y:S04]  /*1fbd0*/  LDL.LU R14, [R1+0x238] ;  /* 0x00023800010e7983 */ /* 0x002ea80000300800 */
[----:B------:R-:W2:Y:S04]  /*1fbe0*/  LDL.LU R15, [R1+0x23c] ;  /* 0x00023c00010f7983 */ /* 0x000ea80000300800 */
[----:B------:R0:W-:Y:S04]  /*1fbf0*/  STL.64 [R1+0x1dd8], R10 ;  /* 0x001dd80a01007387 */ /* 0x0001e80000100a00 */
[----:B------:R-:W3:Y:S04]  /*1fc00*/  LDL.LU R8, [R1+0x240] ;  /* 0x0002400001087983 */ /* 0x000ee80000300800 */
[----:B------:R-:W3:Y:S04]  /*1fc10*/  LDL.LU R9, [R1+0x244] ;  /* 0x0002440001097983 */ /* 0x000ee80000300800 */
[----:B0-----:R-:W3:Y:S04]  /*1fc20*/  LDL.LU R10, [R1+0x248] ;  /* 0x00024800010a7983 */ /* 0x001ee80000300800 */
[----:B------:R-:W3:Y:S04]  /*1fc30*/  LDL.LU R11, [R1+0x24c] ;  /* 0x00024c00010b7983 */ /* 0x000ee80000300800 */
[----:B------:R-:W-:Y:S04]  /*1fc40*/  STL.64 [R1+0x250], R4 ;  /* 0x0002500401007387 */ /* 0x000fe80000100a00 */
[----:B------:R0:W-:Y:S04]  /*1fc50*/  STL.64 [R1+0x258], R6 ;  /* 0x0002580601007387 */ /* 0x0001e80000100a00 */
[----:B0-----:R-:W3:Y:S04]  /*1fc60*/  LDL.LU.64 R6, [R1+0x1e08] ;  /* 0x001e080001067983 */ /* 0x001ee80000300a00 */
[----:B------:R-:W4:Y:S01]  /*1fc70*/  LDL.LU.64 R4, [R1+0x1e00] ;  /* 0x001e000001047983 */ /* 0x000f220000300a00 */
[----:B------:R-:W-:-:S03]  /*1fc80*/  IMAD.MOV.U32 R19, RZ, RZ, R2 ;  /* 0x000000ffff137224 */ /* 0x000fc600078e0002 */
[----:B------:R-:W2:Y:S01]  /*1fc90*/  LDL.LU R24, [R1+0x180] ;  /* 0x0001800001187983 */ /* 0x000ea20000300800 */
[----:B------:R-:W-:-:S03]  /*1fca0*/  IMAD.MOV.U32 R2, RZ, RZ, R26 ;  /* 0x000000ffff027224 */ /* 0x000fc600078e001a */
[----:B------:R-:W2:Y:S01]  /*1fcb0*/  LDL.LU R25, [R1+0x184] ;  /* 0x0001840001197983 */ /* 0x000ea20000300800 */
[----:B------:R-:W-:-:S03]  /*1fcc0*/  IMAD.MOV.U32 R29, RZ, RZ, R27 ;  /* 0x000000ffff1d7224 */ /* 0x000fc600078e001b */
[----:B------:R-:W2:Y:S04]  /*1fcd0*/  LDL.LU R26, [R1+0x188] ;  /* 0x00018800011a7983 */ /* 0x000ea80000300800 */
[----:B------:R-:W2:Y:S01]  /*1fce0*/  LDL.LU R27, [R1+0x18c] ;  /* 0x00018c00011b7983 */ /* 0x000ea20000300800 */
[----:B---3--:R-:W-:Y:S03]  /*1fcf0*/  HMMA.16816.F32 R8, R20, R6, R8 ;  /* 0x000000061408723c */ /* 0x008fe60000001808 */
[----:B------:R-:W-:Y:S04]  /*1fd00*/  STL.64 [R1+0x1d88], R6 ;  /* 0x001d880601007387 */ /* 0x000fe80000100a00 */
[----:B----4-:R0:W-:-:S12]  /*1fd10*/  STL.64 [R1+0x1d80], R4 ;  /* 0x001d800401007387 */ /* 0x0101d80000100a00 */
[----:B------:R1:W-:Y:S04]  /*1fd20*/  STL.64 [R1+0x240], R8 ;  /* 0x0002400801007387 */ /* 0x0003e80000100a00 */
[----:B------:R3:W-:Y:S04]  /*1fd30*/  STL.64 [R1+0x248], R10 ;  /* 0x0002480a01007387 */ /* 0x0007e80000100a00 */
[----:B0-----:R-:W4:Y:S04]  /*1fd40*/  LDL.LU R4, [R1+0x130] ;  /* 0x0001300001047983 */ /* 0x001f280000300800 */
[----:B------:R-:W4:Y:S04]  /*1fd50*/  LDL.LU R5, [R1+0x134] ;  /* 0x0001340001057983 */ /* 0x000f280000300800 */
[----:B------:R-:W2:Y:S04]  /*1fd60*/  LDL.LU R6, [R1+0x138] ;  /* 0x0001380001067983 */ /* 0x000ea80000300800 */
[----:B------:R-:W2:Y:S04]  /*1fd70*/  LDL.LU R7, [R1+0x13c] ;  /* 0x00013c0001077983 */ /* 0x000ea80000300800 */
[----:B-1----:R-:W4:Y:S04]  /*1fd80*/  LDL.LU R8, [R1+0x170] ;  /* 0x0001700001087983 */ /* 0x002f280000300800 */
[----:B------:R-:W4:Y:S04]  /*1fd90*/  LDL.LU R9, [R1+0x174] ;  /* 0x0001740001097983 */ /* 0x000f280000300800 */
[----:B---3--:R-:W3:Y:S04]  /*1fda0*/  LDL.LU R10, [R1+0x178] ;  /* 0x00017800010a7983 */ /* 0x008ee80000300800 */
[----:B------:R-:W3:Y:S04]  /*1fdb0*/  LDL.LU R11, [R1+0x17c] ;  /* 0x00017c00010b7983 */ /* 0x000ee80000300800 */
[----:B--2---:R-:W-:Y:S04]  /*1fdc0*/  STL.64 [R1+0x1d98], R6 ;  /* 0x001d980601007387 */ /* 0x004fe80000100a00 */
[----:B----4-:R0:W-:Y:S04]  /*1fdd0*/  STL.64 [R1+0x1d90], R4 ;  /* 0x001d900401007387 */ /* 0x0101e80000100a00 */
[----:B0-----:R-:W2:Y:S04]  /*1fde0*/  LDL.LU R4, [R1+0x140] ;  /* 0x0001400001047983 */ /* 0x001ea80000300800 */
[----:B------:R-:W2:Y:S04]  /*1fdf0*/  LDL.LU R5, [R1+0x144] ;  /* 0x0001440001057983 */ /* 0x000ea80000300800 */
[----:B------:R-:W4:Y:S04]  /*1fe00*/  LDL.LU R6, [R1+0x148] ;  /* 0x0001480001067983 */ /* 0x000f280000300800 */
[----:B------:R-:W4:Y:S04]  /*1fe10*/  LDL.LU R7, [R1+0x14c] ;  /* 0x00014c0001077983 */ /* 0x000f280000300800 */
[----:B----4-:R0:W-:Y:S04]  /*1fe20*/  STL.64 [R1+0x1da8], R6 ;  /* 0x001da80601007387 */ /* 0x0101e80000100a00 */
[----:B--2---:R-:W-:Y:S04]  /*1fe30*/  STL.64 [R1+0x1da0], R4 ;  /* 0x001da00401007387 */ /* 0x004fe80000100a00 */
[----:B0-----:R-:W2:Y:S01]  /*1fe40*/  LDL.LU.64 R6, [R1+0x18] ;  /* 0x0000180001067983 */ /* 0x001ea20000300a00 */
[C---:B------:R-:W-:Y:S03]  /*1fe50*/  HMMA.16816.F32 R12, R20.reuse, R18, R12 ;  /* 0x00000012140c723c */ /* 0x040fe6000000180c */
[----:B--2---:R0:W-:Y:S04]  /*1fe60*/  STL.64 [R1+0x1dc0], R6 ;  /* 0x001dc00601007387 */ /* 0x0041e80000100a00 */
[----:B0-----:R-:W2:Y:S04]  /*1fe70*/  LDL.LU.64 R6, [R1+0x28] ;  /* 0x0000280001067983 */ /* 0x001ea80000300a00 */
[----:B--2---:R0:W-:Y:S04]  /*1fe80*/  STL.64 [R1+0x1dd0], R6 ;  /* 0x001dd00601007387 */ /* 0x0041e80000100a00 */
[----:B0-----:R-:W3:Y:S04]  /*1fe90*/  LDL.LU.64 R6, [R1+0x48] ;  /* 0x0000480001067983 */ /* 0x001ee80000300a00 */
[----:B------:R-:W-:Y:S04]  /*1fea0*/  STL.64 [R1+0x230], R12 ;  /* 0x0002300c01007387 */ /* 0x000fe80000100a00 */
[----:B------:R0:W-:Y:S04]  /*1feb0*/  STL.64 [R1+0x238], R14 ;  /* 0x0002380e01007387 */ /* 0x0001e80000100a00 */
[----:B0-----:R-:W2:Y:S04]  /*1fec0*/  LDL.LU.64 R14, [R1+0x1df8] ;  /* 0x001df800010e7983 */ /* 0x001ea80000300a00 */
[----:B------:R0:W-:Y:S04]  /*1fed0*/  STL.64 [R1+0x1dc8], R18 ;  /* 0x001dc81201007387 */ /* 0x0001e80000100a00 */
[----:B------:R-:W4:Y:S04]  /*1fee0*/  LDL.LU R16, [R1+0x160] ;  /* 0x0001600001107983 */ /* 0x000f280000300800 */
[----:B------:R-:W4:Y:S04]  /*1fef0*/  LDL.LU R17, [R1+0x164] ;  /* 0x0001640001117983 */ /* 0x000f280000300800 */
[----:B0-----:R-:W4:Y:S04]  /*1ff00*/  LDL.LU R18, [R1+0x168] ;  /* 0x0001680001127983 */ /* 0x001f280000300800 */
[----:B------:R-:W4:Y:S01]  /*1ff10*/  LDL.LU R19, [R1+0x16c] ;  /* 0x00016c0001137983 */ /* 0x000f220000300800 */
[----:B--2---:R-:W-:Y:S03]  /*1ff20*/  HMMA.16816.F32 R20, R20, R14, R24 ;  /* 0x0000000e1414723c */ /* 0x004fe60000001818 */
[----:B------:R-:W3:Y:S04]  /*1ff30*/  LDL.LU.64 R26, [R1+0x1df0] ;  /* 0x001df000011a7983 */ /* 0x000ee80000300a00 */
[----:B------:R-:W3:Y:S04]  /*1ff40*/  LDL.LU.64 R24, [R1+0x1de8] ;  /* 0x001de80001187983 */ /* 0x000ee80000300a00 */
[----:B------:R0:W-:Y:S04]  /*1ff50*/  STL.64 [R1+0x1d78], R14 ;  /* 0x001d780e01007387 */ /* 0x0001e80000100a00 */
[----:B------:R-:W2:Y:S04]  /*1ff60*/  LDL.LU R12, [R1+0x120] ;  /* 0x00012000010c7983 */ /* 0x000ea80000300800 */
[----:B------:R-:W-:Y:S04]  /*1ff70*/  STL.64 [R1+0x180], R20 ;  /* 0x0001801401007387 */ /* 0x000fe80000100a00 */
[----:B------:R1:W-:Y:S04]  /*1ff80*/  STL.64 [R1+0x188], R22 ;  /* 0x0001881601007387 */ /* 0x0003e80000100a00 */
[----:B------:R-:W2:Y:S04]  /*1ff90*/  LDL.LU R13, [R1+0x124] ;  /* 0x00012400010d7983 */ /* 0x000ea80000300800 */
[----:B0-----:R-:W2:Y:S04]  /*1ffa0*/  LDL.LU R14, [R1+0x128] ;  /* 0x00012800010e7983 */ /* 0x001ea80000300800 */
[----:B------:R-:W2:Y:S01]  /*1ffb0*/  LDL.LU R15, [R1+0x12c] ;  /* 0x00012c00010f7983 */ /* 0x000ea20000300800 */
[----:B-1----:R-:W-:Y:S01]  /*1ffc0*/  IMAD.MOV.U32 R22, RZ, RZ, R2 ;  /* 0x000000ffff167224 */ /* 0x002fe200078e0002 */
[----:B---3--:R-:W-:Y:S02]  /*1ffd0*/  HMMA.16816.F32 R8, R24, R6, R8 ;  /* 0x000000061808723c */ /* 0x008fe40000001808 */
[----:B--2---:R-:W-:Y:S04]  /*1ffe0*/  STL.64 [R1+0x1db8], R14 ;  /* 0x001db80e01007387 */ /* 0x004fe80000100a00 */
[----:B------:R0:W-:Y:S04]  /*1fff0*/  STL.64 [R1+0x1db0], R12 ;  /* 0x001db00c01007387 */ /* 0x0001e80000100a00 */
[----:B0-----:R-:W2:Y:S04]  /*20000*/  LDL.LU R12, [R1+0x150] ;  /* 0x00015000010c7983 */ /* 0x001ea80000300800 */
[----:B------:R-:W2:Y:S04]  /*20010*/  LDL.LU R13, [R1+0x154] ;  /* 0x00015400010d7983 */ /* 0x000ea80000300800 */
[----:B------:R-:W2:Y:S04]  /*20020*/  LDL.LU R14, [R1+0x158] ;  /* 0x00015800010e7983 */ /* 0x000ea80000300800 */
[----:B------:R-:W2:Y:S04]  /*20030*/  LDL.LU R15, [R1+0x15c] ;  /* 0x00015c00010f7983 */ /* 0x000ea80000300800 */
[----:B------:R-:W3:Y:S04]  /*20040*/  LDL.LU R2, [R1+0x1de0] ;  /* 0x001de00001027983 */ /* 0x000ee80000300800 */
[----:B------:R0:W-:Y:S04]  /*20050*/  STL.64 [R1+0x170], R8 ;  /* 0x0001700801007387 */ /* 0x0001e80000100a00 */
[----:B------:R1:W-:Y:S01]  /*20060*/  STL.64 [R1+0x178], R10 ;  /* 0x0001780a01007387 */ /* 0x0003e20000100a00 */
[----:B0-----:R-:W-:-:S03]  /*20070*/  IMAD.MOV.U32 R9, RZ, RZ, R6 ;  /* 0x000000ffff097224 */ /* 0x001fc600078e0006 */
[----:B-1----:R-:W2:Y:S01]  /*20080*/  LDL.LU.64 R10, [R1+0x1dd8] ;  /* 0x001dd800010a7983 */ /* 0x002ea20000300a00 */
[----:B------:R-:W-:-:S03]  /*20090*/  IMAD.MOV.U32 R8, RZ, RZ, R7 ;  /* 0x000000ffff087224 */ /* 0x000fc600078e0007 */
[----:B------:R-:W4:Y:S02]  /*200a0*/  LDL.LU.64 R6, [R1+0x1dd0] ;  /* 0x001dd00001067983 */ /* 0x000f240000300a00 */
[----:B----4-:R-:W-:-:S15]  /*200b0*/  HMMA.16816.F32 R16, R24, R6, R16 ;  /* 0x000000061810723c */ /* 0x010fde0000001810 */
[----:B------:R-:W-:-:S04]  /*200c0*/  NOP ;  /* 0x0000000000007918 */ /* 0x000fc80000000000 */
[----:B------:R0:W-:Y:S04]  /*200d0*/  STL.64 [R1+0x160], R16 ;  /* 0x0001601001007387 */ /* 0x0001e80000100a00 */
[----:B------:R1:W-:Y:S01]  /*200e0*/  STL.64 [R1+0x168], R18 ;  /* 0x0001681201007387 */ /* 0x0003e20000100a00 */
[----:B0-----:R-:W-:-:S03]  /*200f0*/  IMAD.MOV.U32 R17, RZ, RZ, R6 ;  /* 0x000000ffff117224 */ /* 0x001fc600078e0006 */
[----:B-1----:R-:W4:Y:S01]  /*20100*/  LDL.LU.64 R18, [R1+0x1dc8] ;  /* 0x001dc80001127983 */ /* 0x002f220000300a00 */
[----:B------:R-:W-:-:S03]  /*20110*/  IMAD.MOV.U32 R16, RZ, RZ, R7 ;  /* 0x000000ffff107224 */ /* 0x000fc600078e0007 */
[----:B------:R-:W2:Y:S02]  /*20120*/  LDL.LU.64 R6, [R1+0x1dc0] ;  /* 0x001dc00001067983 */ /* 0x000ea40000300a00 */
        /* <DEDUP_REMOVED lines=8> */
[----:B------:R-:W2:Y:S04]  /*201b0*/  LDL.LU.64 R6, [R1+0x1da8] ;  /* 0x001da80001067983 */ /* 0x000ea80000300a00 */
[----:B------:R-:W2:Y:S02]  /*201c0*/  LDL.LU.64 R4, [R1+0x1da0] ;  /* 0x001da00001047983 */ /* 0x000ea40000300a00 */
[----:B--2---:R-:W-:-:S15]  /*201d0*/  HMMA.16816.F32 R4, R24, R10, R4 ;  /* 0x0000000a1804723c */ /* 0x004fde0000001804 */
[----:B------:R-:W-:-:S04]  /*201e0*/  NOP ;  /* 0x0000000000007918 */ /* 0x000fc80000000000 */
[----:B------:R-:W-:Y:S04]  /*201f0*/  STL.64 [R1+0x140], R4 ;  /* 0x0001400401007387 */ /* 0x000fe80000100a00 */
[----:B------:R0:W-:Y:S04]  /*20200*/  STL.64 [R1+0x148], R6 ;  /* 0x0001480601007387 */ /* 0x0001e80000100a00 */
[----:B0-----:R-:W2:Y:S04]  /*20210*/  LDL.LU.64 R6, [R1+0x1d98] ;  /* 0x001d980001067983 */ /* 0x001ea80000300a00 */
[----:B------:R-:W2:Y:S01]  /*20220*/  LDL.LU.64 R4, [R1+0x1d90] ;  /* 0x001d900001047983 */ /* 0x000ea20000300a00 */
[----:B------:R-:W-:-:S03]  /*20230*/  IMAD.MOV.U32 R23, RZ, RZ, R29 ;  /* 0x000000ffff177224 */ /* 0x000fc600078e001d */
[----:B------:R0:W-:Y:S02]  /*20240*/  STL.64 [R1+0x1d08], R10 ;  /* 0x001d080a01007387 */ /* 0x0001e40000100a00 */
[----:B0-----:R-:W-:Y:S02]  /*20250*/  IMAD.MOV.U32 R10, RZ, RZ, R21 ;  /* 0x000000ffff0a7224 */ /* 0x001fe400078e0015 */
[----:B------:R-:W-:-:S05]  /*20260*/  IMAD.MOV.U32 R11, RZ, RZ, R20 ;  /* 0x000000ffff0b7224 */ /* 0x000fca00078e0014 */
[----:B------:R0:W-:Y:S02]  /*20270*/  STL.64 [R1+0x1d20], R10 ;  /* 0x001d200a01007387 */ /* 0x0001e40000100a00 */
[----:B0-----:R-:W-:Y:S02]  /*20280*/  IMAD.MOV.U32 R10, RZ, RZ, R17 ;  /* 0x000000ffff0a7224 */ /* 0x001fe400078e0011 */
[----:B------:R-:W-:-:S05]  /*20290*/  IMAD.MOV.U32 R11, RZ, RZ, R16 ;  /* 0x000000ffff0b7224 */ /* 0x000fca00078e0010 */
[----:B------:R-:W-:Y:S01]  /*202a0*/  STL.64 [R1+0x1d38], R10 ;  /* 0x001d380a01007387 */ /* 0x000fe20000100a00 */
[----:B--2---:R-:W-:-:S15]  /*202b0*/  HMMA.16816.F32 R4, R24, R22, R4 ;  /* 0x000000161804723c */ /* 0x004fde0000001804 */
[----:B------:R-:W-:-:S04]  /*202c0*/  NOP ;  /* 0x0000000000007918 */ /* 0x000fc80000000000 */
[----:B------:R-:W-:Y:S04]  /*202d0*/  STL.64 [R1+0x130], R4 ;  /* 0x0001300401007387 */ /* 0x000fe80000100a00 */
[----:B------:R0:W-:Y:S04]  /*202e0*/  STL.64 [R1+0x138], R6 ;  /* 0x0001380601007387 */ /* 0x0001e80000100a00 */
[----:B0-----:R-:W2:Y:S04]  /*202f0*/  LDL.LU.64 R6, [R1+0x1d88] ;  /* 0x001d880001067983 */ /* 0x001ea80000300a00 */
[----:B------:R-:W3:Y:S04]  /*20300*/  LDL.LU.64 R4, [R1+0x1d80] ;  /* 0x001d800001047983 */ /* 0x000ee80000300a00 */
[----:B------:R2:W-:Y:S02]  /*20310*/  STL.64 [R1+0x1d68], R22 ;  /* 0x001d681601007387 */ /* 0x0005e40000100a00 */
[----:B--2---:R-:W-:Y:S02]  /*20320*/  HMMA.16816.F32 R20, R24, R6, R12 ;  /* 0x000000061814723c */ /* 0x004fe4000000180c */
[----:B------:R-:W4:-:S15]  /*20330*/  LDL.LU R12, [R1+0x110] ;  /* 0x00011000010c7983 */ /* 0x000f1e0000300800 */
[----:B------:R-:W-:Y:S02]  /*20340*/  NOP ;  /* 0x0000000000007918 */ /* 0x000fe40000000000 */
[----:B------:R0:W-:Y:S04]  /*20350*/  STL.64 [R1+0x120], R20 ;  /* 0x0001201401007387 */ /* 0x0001e80000100a00 */
[----:B------:R1:W-:Y:S04]  /*20360*/  STL.64 [R1+0x128], R22 ;  /* 0x0001281601007387 */ /* 0x0003e80000100a00 */
[----:B------:R-:W4:Y:S04]  /*20370*/  LDL.LU R13, [R1+0x114] ;  /* 0x00011400010d7983 */ /* 0x000f280000300800 */
[----:B------:R-:W4:Y:S04]  /*20380*/  LDL.LU R14, [R1+0x118] ;  /* 0x00011800010e7983 */ /* 0x000f280000300800 */
[----:B------:R-:W4:Y:S04]  /*20390*/  LDL.LU R15, [R1+0x11c] ;  /* 0x00011c00010f7983 */ /* 0x000f280000300800 */
[----:B0-----:R-:W2:Y:S04]  /*203a0*/  LDL.LU R20, [R1+0xb0] ;  /* 0x0000b00001147983 */ /* 0x001ea80000300800 */
[----:B------:R-:W2:Y:S04]  /*203b0*/  LDL.LU R21, [R1+0xb4] ;  /* 0x0000b40001157983 */ /* 0x000ea80000300800 */
[----:B-1----:R-:W2:Y:S04]  /*203c0*/  LDL.LU R22, [R1+0xb8] ;  /* 0x0000b80001167983 */ /* 0x002ea80000300800 */
[----:B------:R-:W2:Y:S04]  /*203d0*/  LDL.LU R23, [R1+0xbc] ;  /* 0x0000bc0001177983 */ /* 0x000ea80000300800 */
[----:B------:R-:W-:Y:S04]  /*203e0*/  STL.64 [R1+0x1d00], R6 ;  /* 0x001d000601007387 */ /* 0x000fe80000100a00 */
[----:B---3--:R0:W-:Y:S04]  /*203f0*/  STL.64 [R1+0x1cf8], R4 ;  /* 0x001cf80401007387 */ /* 0x0081e80000100a00 */
[----:B0-----:R-:W3:Y:S04]  /*20400*/  LDL.LU R4, [R1+0x220] ;  /* 0x0002200001047983 */ /* 0x001ee80000300800 */
[----:B------:R-:W3:Y:S04]  /*20410*/  LDL.LU R5, [R1+0x224] ;  /* 0x0002240001057983 */ /* 0x000ee80000300800 */
[----:B------:R-:W2:Y:S04]  /*20420*/  LDL.LU R6, [R1+0x228] ;  /* 0x0002280001067983 */ /* 0x000ea80000300800 */
[----:B------:R-:W2:Y:S04]  /*20430*/  LDL.LU R7, [R1+0x22c] ;  /* 0x00022c0001077983 */ /* 0x000ea80000300800 */
[----:B--2---:R-:W-:Y:S04]  /*20440*/  STL.64 [R1+0x1d18], R6 ;  /* 0x001d180601007387 */ /* 0x004fe80000100a00 */
[----:B---3--:R0:W-:Y:S04]  /*20450*/  STL.64 [R1+0x1d10], R4 ;  /* 0x001d100401007387 */ /* 0x0081e80000100a00 */
[----:B0-----:R-:W2:Y:S04]  /*20460*/  LDL.LU R4, [R1+0x80] ;  /* 0x0000800001047983 */ /* 0x001ea80000300800 */
[----:B------:R-:W2:Y:S04]  /*20470*/  LDL.LU R5, [R1+0x84] ;  /* 0x0000840001057983 */ /* 0x000ea80000300800 */
[----:B------:R-:W3:Y:S04]  /*20480*/  LDL.LU R6, [R1+0x88] ;  /* 0x0000880001067983 */ /* 0x000ee80000300800 */
[----:B------:R-:W3:Y:S01]  /*20490*/  LDL.LU R7, [R1+0x8c] ;  /* 0x00008c0001077983 */ /* 0x000ee20000300800 */
[----:B----4-:R-:W-:Y:S03]  /*204a0*/  HMMA.16816.F32 R12, R24, R18, R12 ;  /* 0x00000012180c723c */ /* 0x010fe6000000180c */
[----:B---3--:R-:W-:Y:S04]  /*204b0*/  STL.64 [R1+0x1d30], R6 ;  /* 0x001d300601007387 */ /* 0x008fe80000100a00 */
[----:B--2---:R0:W-:Y:S04]  /*204c0*/  STL.64 [R1+0x1d28], R4 ;  /* 0x001d280401007387 */ /* 0x0041e80000100a00 */
        /* <DEDUP_REMOVED lines=14> */
[----:B------:R-:W4:Y:S04]  /*205b0*/  LDL.LU R16, [R1+0x330] ;  /* 0x0003300001107983 */ /* 0x000f280000300800 */
[----:B------:R-:W4:Y:S04]  /*205c0*/  LDL.LU R17, [R1+0x334] ;  /* 0x0003340001117983 */ /* 0x000f280000300800 */
[----:B0-----:R-:W4:Y:S01]  /*205d0*/  LDL.LU R18, [R1+0x338] ;  /* 0x0003380001127983 */ /* 0x001f220000300800 */
[----:B------:R-:W-:-:S03]  /*205e0*/  IMAD.MOV.U32 R19, RZ, RZ, R2 ;  /* 0x000000ffff137224 */ /* 0x000fc600078e0002 */
[----:B------:R-:W2:Y:S01]  /*205f0*/  LDL.LU R2, [R1+0x1d70] ;  /* 0x001d700001027983 */ /* 0x000ea20000300800 */
[----:B---3--:R-:W-:Y:S03]  /*20600*/  HMMA.16816.F32 R24, R24, R14, R20 ;  /* 0x0000000e1818723c */ /* 0x008fe60000001814 */
[----:B------:R-:W3:Y:S01]  /*20610*/  LDL.LU.64 R22, [R1+0x1d68] ;  /* 0x001d680001167983 */ /* 0x000ee20000300a00 */
[----:B------:R-:W-:Y:S02]  /*20620*/  IMAD.MOV.U32 R21, RZ, RZ, R14 ;  /* 0x000000ffff157224 */ /* 0x000fe400078e000e */
[----:B------:R-:W-:-:S13]  /*20630*/  IMAD.MOV.U32 R20, RZ, RZ, R15 ;  /* 0x000000ffff147224 */ /* 0x000fda00078e000f */
[----:B------:R0:W-:Y:S04]  /*20640*/  STL.64 [R1+0xb0], R24 ;  /* 0x0000b01801007387 */ /* 0x0001e80000100a00 */
[----:B------:R1:W-:Y:S04]  /*20650*/  STL.64 [R1+0xb8], R26 ;  /* 0x0000b81a01007387 */ /* 0x0003e80000100a00 */
[----:B------:R-:W3:Y:S04]  /*20660*/  LDL.LU.64 R14, [R1+0x1d60] ;  /* 0x001d6000010e7983 */ /* 0x000ee80000300a00 */
[----:B------:R-:W3:Y:S01]  /*20670*/  LDL.LU.64 R12, [R1+0x1d58] ;  /* 0x001d5800010c7983 */ /* 0x000ee20000300a00 */
[----:B------:R-:W-:-:S02]  /*20680*/  IMAD.MOV.U32 R10, RZ, RZ, R9 ;  /* 0x000000ffff0a7224 */ /* 0x000fc400078e0009 */
[----:B------:R-:W-:Y:S01]  /*20690*/  IMAD.MOV.U32 R11, RZ, RZ, R8 ;  /* 0x000000ffff0b7224 */ /* 0x000fe200078e0008 */
[----:B0-----:R-:W4:Y:S04]  /*206a0*/  LDL.LU R24, [R1+0x70] ;  /* 0x0000700001187983 */ /* 0x001f280000300800 */
[----:B------:R-:W4:Y:S04]  /*206b0*/  LDL.LU R25, [R1+0x74] ;  /* 0x0000740001197983 */ /* 0x000f280000300800 */
[----:B-1----:R-:W4:Y:S01]  /*206c0*/  LDL.LU R26, [R1+0x78] ;  /* 0x00007800011a7983 */ /* 0x002f220000300800 */
[----:B--2---:R-:W-:-:S03]  /*206d0*/  IMAD.MOV.U32 R27, RZ, RZ, R2 ;  /* 0x000000ffff1b7224 */ /* 0x004fc600078e0002 */
        /* <DEDUP_REMOVED lines=18> */
[----:B0-----:R-:W4:Y:S02]  /*20800*/  LDL.LU.64 R10, [R1+0x1d08] ;  /* 0x001d0800010a7983 */ /* 0x001f240000300a00 */
[----:B----4-:R-:W-:Y:S02]  /*20810*/  HMMA.16816.F32 R24, R12, R10, R24 ;  /* 0x0000000a0c18723c */ /* 0x010fe40000001818 */
[----:B------:R-:W0:Y:S04]  /*20820*/  LDSM.16.MT88.4 R8, [R0+0x10000] ;  /* 0x010000000008783b */ /* 0x000e280000004200 */
[----:B0-----:R0:W-:-:S13]  /*20830*/  STL.64 [R1+0x1cd8], R10 ;  /* 0x001cd80a01007387 */ /* 0x0011da0000100a00 */
[----:B------:R-:W-:Y:S04]  /*20840*/  STL.64 [R1+0x470], R24 ;  /* 0x0004701801007387 */ /* 0x000fe80000100a00 */
[----:B------:R-:W-:Y:S04]  /*20850*/  STL.64 [R1+0x478], R26 ;  /* 0x0004781a01007387 */ /* 0x000fe80000100a00 */
[----:B------:R1:W-:Y:S04]  /*20860*/  STL.64 [R1+0x1cd0], R8 ;  /* 0x001cd00801007387 */ /* 0x0003e80000100a00 */
[----:B--2---:R-:W2:Y:S01]  /*20870*/  LDSM.16.M88.4 R24, [R2+UR4+0x20080] ;  /* 0x020080040218783b */ /* 0x004ea20008000200 */
[----:B0-----:R-:W-:-:S02]  /*20880*/  IMAD.MOV.U32 R10, RZ, RZ, R21 ;  /* 0x000000ffff0a7224 */ /* 0x001fc400078e0015 */
[----:B------:R-:W-:-:S05]  /*20890*/  IMAD.MOV.U32 R11, RZ, RZ, R20 ;  /* 0x000000ffff0b7224 */ /* 0x000fca00078e0014 */
[----:B------:R0:W-:Y:S04]  /*208a0*/  STL.64 [R1+0x1ce8], R10 ;  /* 0x001ce80a01007387 */ /* 0x0001e80000100a00 */
[----:B-1----:R-:W4:Y:S04]  /*208b0*/  LDL.LU R8, [R1+0x460] ;  /* 0x0004600001087983 */ /* 0x002f280000300800 */
[----:B------:R-:W4:Y:S01]  /*208c0*/  LDL.LU R9, [R1+0x464] ;  /* 0x0004640001097983 */ /* 0x000f220000300800 */
[C---:B---3--:R-:W-:Y:S03]  /*208d0*/  HMMA.16816.F32 R20, R12.reuse, R22, R4 ;  /* 0x000000160c14723c */ /* 0x048fe60000001804 */
[----:B0-----:R-:W4:Y:S04]  /*208e0*/  LDL.LU R10, [R1+0x468] ;  /* 0x00046800010a7983 */ /* 0x001f280000300800 */
[----:B------:R-:W4:Y:S04]  /*208f0*/  LDL.LU R11, [R1+0x46c] ;  /* 0x00046c00010b7983 */ /* 0x000f280000300800 */
[----:B------:R-:W3:Y:S04]  /*20900*/  LDL.LU.64 R6, [R1+0x1d00] ;  /* 0x001d000001067983 */ /* 0x000ee80000300a00 */
[----:B------:R-:W2:Y:S04]  /*20910*/  LDL.LU.64 R4, [R1+0x1cf8] ;  /* 0x001cf80001047983 */ /* 0x000ea80000300a00 */
[----:B------:R-:W-:Y:S04]  /*20920*/  STL.64 [R1+0x220], R20 ;  /* 0x0002201401007387 */ /* 0x000fe80000100a00 */
[----:B------:R-:W-:Y:S04]  /*20930*/  STL.64 [R1+0x228], R22 ;  /* 0x0002281601007387 */ /* 0x000fe80000100a00 */
[----:B------:R-:W-:Y:S01]  /*20940*/  LDSM.16.M88.4 R20, [R2+UR4+0x22080] ;  /* 0x022080040214783b */ /* 0x000fe20008000200 */
[----:B---3--:R-:W-:Y:S03]  /*20950*/  HMMA.16816.F32 R16, R12, R6, R16 ;  /* 0x000000060c10723c */ /* 0x008fe60000001810 */
[----:B--2---:R0:W-:Y:S04]  /*20960*/  STL.64 [R1+0x1ce0], R4 ;  /* 0x001ce00401007387 */ /* 0x0041e80000100a00 */
[----:B0-----:R-:W2:-:S12]  /*20970*/  LDL.LU R4, [R1+0x3e0] ;  /* 0x0003e00001047983 */ /* 0x001e980000300800 */
[----:B------:R-:W-:Y:S04]  /*20980*/  STL.64 [R1+0x340], R16 ;  /* 0x0003401001007387 */ /* 0x000fe80000100a00 */
[----:B------:R-:W-:Y:S04]  /*20990*/  STL.64 [R1+0x348], R18 ;  /* 0x0003481201007387 */ /* 0x000fe80000100a00 */
[----:B------:R-:W0:Y:S04]  /*209a0*/  LDSM.16.M88.4 R16, [R2+UR4+0x24080] ;  /* 0x024080040210783b */ /* 0x000e280008000200 */
[----:B------:R-:W2:Y:S04]  /*209b0*/  LDL.LU R5, [R1+0x3e4] ;  /* 0x0003e40001057983 */ /* 0x000ea80000300800 */
[----:B------:R-:W2:Y:S04]  /*209c0*/  LDL.LU R6, [R1+0x3e8] ;  /* 0x0003e80001067983 */ /* 0x000ea80000300800 */
[----:B------:R-:W2:Y:S04]  /*209d0*/  LDL.LU R7, [R1+0x3ec] ;  /* 0x0003ec0001077983 */ /* 0x000ea80000300800 */
[----:B------:R-:W-:Y:S04]  /*209e0*/  STL.64 [R1+0x40], R24 ;  /* 0x0000401801007387 */ /* 0x000fe80000100a00 */
[----:B------:R-:W-:Y:S04]  /*209f0*/  STL.64 [R1+0x48], R26 ;  /* 0x0000481a01007387 */ /* 0x000fe80000100a00 */
[----:B0-----:R-:W-:Y:S04]  /*20a00*/  STL.64 [R1+0x10], R16 ;  /* 0x0000101001007387 */ /* 0x001fe80000100a00 */
[----:B------:R-:W-:Y:S04]  /*20a10*/  STL.64 [R1+0x18], R18 ;  /* 0x0000181201007387 */ /* 0x000fe80000100a00 */
[----:B------:R-:W0:Y:S04]  /*20a20*/  LDSM.16.M88.4 R16, [R2+UR4+0x26080] ;  /* 0x026080040210783b */ /* 0x000e280008000200 */
[----:B0-----:R-:W-:Y:S04]  /*20a30*/  STL.64 [R1], R16 ;  /* 0x0000001001007387 */ /* 0x001fe80000100a00 */
[----:B------:R0:W-:Y:S04]  /*20a40*/  STL.64 [R1+0x8], R18 ;  /* 0x0000081201007387 */ /* 0x0001e80000100a00 */
[----:B0-----:R-:W4:Y:S04]  /*20a50*/  LDL.LU.64 R18, [R1+0x1cf0] ;  /* 0x001cf00001127983 */ /* 0x001f280000300a00 */
[----:B------:R-:W-:Y:S04]  /*20a60*/  STL.64 [R1+0x30], R20 ;  /* 0x0000301401007387 */ /* 0x000fe80000100a00 */
[----:B------:R-:W-:Y:S04]  /*20a70*/  STL.64 [R1+0x38], R22 ;  /* 0x0000381601007387 */ /* 0x000fe80000100a00 */
[----:B------:R0:W-:Y:S04]  /*20a80*/  STL.64 [R1+0x1cc8], R20 ;  /* 0x001cc81401007387 */ /* 0x0001e80000100a00 */
[----:B0-----:R-:W3:Y:S04]  /*20a90*/  LDL.LU R20, [R1+0x320] ;  /* 0x0003200001147983 */ /* 0x001ee80000300800 */
[----:B------:R-:W3:Y:S04]  /*20aa0*/  LDL.LU R21, [R1+0x324] ;  /* 0x0003240001157983 */ /* 0x000ee80000300800 */
[----:B------:R-:W3:Y:S04]  /*20ab0*/  LDL.LU R22, [R1+0x328] ;  /* 0x0003280001167983 */ /* 0x000ee80000300800 */
[----:B------:R-:W3:Y:S01]  /*20ac0*/  LDL.LU R23, [R1+0x32c] ;  /* 0x00032c0001177983 */ /* 0x000ee20000300800 */
[----:B----4-:R-:W-:Y:S03]  /*20ad0*/  HMMA.16816.F32 R16, R12, R18, R8 ;  /* 0x000000120c10723c */ /* 0x010fe60000001808 */
[----:B------:R-:W2:-:S15]  /*20ae0*/  LDL.LU.64 R10, [R1+0x1ce8] ;  /* 0x001ce800010a7983 */ /* 0x000e9e0000300a00 */
[----:B------:R-:W-:Y:S01]  /*20af0*/  NOP ;  /* 0x0000000000007918 */ /* 0x000fe20000000000 */
[----:B------:R-:W-:Y:S04]  /*20b00*/  STL.64 [R1+0x350], R16 ;  /* 0x0003501001007387 */ /* 0x000fe80000100a00 */
[----:B------:R-:W-:Y:S04]  /*20b10*/  STL.64 [R1+0x358], R18 ;  /* 0x0003581201007387 */ /* 0x000fe80000100a00 */
[----:B------:R-:W-:Y:S01]  /*20b20*/  LDSM.16.M88.4 R16, [R2+UR4+0x28080] ;  /* 0x028080040210783b */ /* 0x000fe20008000200 */
[----:B--2---:R-:W-:Y:S03]  /*20b30*/  HMMA.16816.F32 R12, R12, R10, R4 ;  /* 0x0000000a0c0c723c */ /* 0x004fe60000001804 */
[----:B------:R-:W2:Y:S04]  /*20b40*/  LDL.LU.64 R4, [R1+0x1ce0] ;  /* 0x001ce00001047983 */ /* 0x000ea80000300a00 */
[----:B------:R-:W3:Y:S04]  /*20b50*/  LDL.LU.64 R10, [R1+0x1cd8] ;  /* 0x001cd800010a7983 */ /* 0x000ee80000300a00 */
[----:B------:R-:W3:Y:S08]  /*20b60*/  LDL.LU.64 R8, [R1+0x1cd0] ;  /* 0x001cd00001087983 */ /* 0x000ef00000300a00 */
[----:B------:R0:W-:Y:S04]  /*20b70*/  STL.64 [R1+0x330], R12 ;  /* 0x0003300c01007387 */ /* 0x0001e80000100a00 */
[----:B------:R-:W-:Y:S04]  /*20b80*/  STL.64 [R1+0x338], R14 ;  /* 0x0003380e01007387 */ /* 0x000fe80000100a00 */
[----:B0-----:R-:W4:Y:S04]  /*20b90*/  LDL.64 R12, [R1] ;  /* 0x00000000010c7983 */ /* 0x001f280000100a00 */
[----:B----4-:R0:W-:Y:S04]  /*20ba0*/  STL.64 [R1+0x1ca8], R12 ;  /* 0x001ca80c01007387 */ /* 0x0101e80000100a00 */
[----:B0-----:R-:W4:Y:S01]  /*20bb0*/  LDL.64 R12, [R1+0x10] ;  /* 0x00001000010c7983 */ /* 0x001f220000100a00 */
[----:B--2---:R-:W-:-:S02]  /*20bc0*/  IMAD.MOV.U32 R14, RZ, RZ, R5 ;  /* 0x000000ffff0e7224 */ /* 0x004fc400078e0005 */
[----:B------:R-:W-:Y:S02]  /*20bd0*/  IMAD.MOV.U32 R15, RZ, RZ, R4 ;  /* 0x000000ffff0f7224 */ /* 0x000fe400078e0004 */
[----:B------:R-:W0:Y:S04]  /*20be0*/  LDSM.16.M88.4 R4, [R2+UR4+0x2a080] ;  /* 0x02a080040204783b */ /* 0x000e280008000200 */
[----:B----4-:R1:W-:Y:S04]  /*20bf0*/  STL.64 [R1+0x1cc0], R12 ;  /* 0x001cc00c01007387 */ /* 0x0103e80000100a00 */
[----:B-1----:R-:W2:Y:S04]  /*20c00*/  LDL.LU R12, [R1+0x310] ;  /* 0x00031000010c7983 */ /* 0x002ea80000300800 */
[----:B------:R-:W2:Y:S04]  /*20c10*/  LDL.LU R13, [R1+0x314] ;  /* 0x00031400010d7983 */ /* 0x000ea80000300800 */
[----:B0-----:R-:W-:Y:S04]  /*20c20*/  STL [R1+0x189c], R6 ;  /* 0x00189c0601007387 */ /* 0x001fe80000100800 */
[----:B------:R-:W-:Y:S04]  /*20c30*/  STL.64 [R1+0x20], R16 ;  /* 0x0000201001007387 */ /* 0x000fe80000100a00 */
[----:B------:R-:W-:Y:S04]  /*20c40*/  STL.64 [R1+0x28], R18 ;  /* 0x0000281201007387 */ /* 0x000fe80000100a00 */
[----:B------:R0:W-:Y:S04]  /*20c50*/  STL.64 [R1+0x1ca0], R16 ;  /* 0x001ca01001007387 */ /* 0x0001e80000100a00 */
[----:B0-----:R-:W4:Y:S04]  /*20c60*/  LDL.LU R16, [R1+0x2f0] ;  /* 0x0002f00001107983 */ /* 0x001f280000300800 */
[----:B------:R-:W4:Y:S04]  /*20c70*/  LDL.LU R17, [R1+0x2f4] ;  /* 0x0002f40001117983 */ /* 0x000f280000300800 */
[----:B------:R-:W2:Y:S04]  /*20c80*/  LDL.LU R18, [R1+0x2f8] ;  /* 0x0002f80001127983 */ /* 0x000ea80000300800 */
[----:B------:R-:W2:Y:S01]  /*20c90*/  LDL.LU R19, [R1+0x2fc] ;  /* 0x0002fc0001137983 */ /* 0x000ea20000300800 */
[----:B---3--:R-:W-:Y:S03]  /*20ca0*/  HMMA.16816.F32 R24, R8, R24, R20 ;  /* 0x000000180818723c */ /* 0x008fe60000001814 */
[----:B--2---:R-:W-:Y:S04]  /*20cb0*/  STL.64 [R1+0x1cb8], R18 ;  /* 0x001cb81201007387 */ /* 0x004fe80000100a00 */
[----:B----4-:R0:W-:Y:S04]  /*20cc0*/  STL.64 [R1+0x1cb0], R16 ;  /* 0x001cb01001007387 */ /* 0x0101e80000100a00 */
[----:B0-----:R-:W2:Y:S04]  /*20cd0*/  LDL.LU R16, [R1+0x300] ;  /* 0x0003000001107983 */ /* 0x001ea80000300800 */
[----:B------:R-:W2:Y:S04]  /*20ce0*/  LDL.LU R17, [R1+0x304] ;  /* 0x0003040001117983 */ /* 0x000ea80000300800 */
[----:B------:R-:W2:Y:S04]  /*20cf0*/  LDL.LU R18, [R1+0x308] ;  /* 0x0003080001127983 */ /* 0x000ea80000300800 */
[----:B------:R0:W-:Y:S04]  /*20d00*/  STL [R1+0x1898], R7 ;  /* 0x0018980701007387 */ /* 0x0001e80000100800 */
[----:B------:R-:W3:Y:S01]  /*20d10*/  LDL.LU.64 R20, [R1+0x1cc8] ;  /* 0x001cc80001147983 */ /* 0x000ee20000300a00 */
[----:B------:R-:W-:-:S02]  /*20d20*/  IMAD.MOV.U32 R19, RZ, RZ, R3 ;  /* 0x000000ffff137224 */ /* 0x000fc400078e0003 */
[----:B------:R-:W-:Y:S01]  /*20d30*/  IMAD.MOV.U32 R3, RZ, RZ, R27 ;  /* 0x000000ffff037224 */ /* 0x000fe200078e001b */
[----:B------:R-:W-:Y:S04]  /*20d40*/  STL.64 [R1+0x320], R24 ;  /* 0x0003201801007387 */ /* 0x000fe80000100a00 */
[----:B------:R-:W-:Y:S04]  /*20d50*/  STL [R1+0x328], R26 ;  /* 0x0003281a01007387 */ /* 0x000fe80000100800 */
[----:B------:R-:W-:Y:S04]  /*20d60*/  STL [R1+0x1a00], R3 ;  /* 0x001a000301007387 */ /* 0x000fe80000100800 */
[----:B------:R-:W1:Y:S01]  /*20d70*/  LDSM.16.M88.4 R24, [R2+UR4+0x2c080] ;  /* 0x02c080040218783b */ /* 0x000e620008000200 */
[----:B---3--:R-:W-:Y:S01]  /*20d80*/  HMMA.16816.F32 R12, R8, R20, R12 ;  /* 0x00000014080c723c */ /* 0x008fe2000000180c */
[----:B0-----:R-:W-:-:S02]  /*20d90*/  IMAD.MOV.U32 R7, RZ, RZ, R20 ;  /* 0x000000ffff077224 */ /* 0x001fc400078e0014 */
[----:B------:R-:W-:-:S15]  /*20da0*/  IMAD.MOV.U32 R6, RZ, RZ, R21 ;  /* 0x000000ffff067224 */ /* 0x000fde00078e0015 */
[----:B------:R-:W-:Y:S01]  /*20db0*/  NOP ;  /* 0x0000000000007918 */ /* 0x000fe20000000000 */
[----:B------:R-:W-:Y:S04]  /*20dc0*/  STL.64 [R1+0x310], R12 ;  /* 0x0003100c01007387 */ /* 0x000fe80000100a00 */
[----:B------:R-:W-:Y:S04]  /*20dd0*/  STL.64 [R1+0x318], R14 ;  /* 0x0003180e01007387 */ /* 0x000fe80000100a00 */
[----:B------:R-:W3:Y:S04]  /*20de0*/  LDL.LU R20, [R1+0x2d0] ;  /* 0x0002d00001147983 */ /* 0x000ee80000300800 */
[----:B------:R-:W3:Y:S04]  /*20df0*/  LDL.LU R21, [R1+0x2d4] ;  /* 0x0002d40001157983 */ /* 0x000ee80000300800 */
[----:B------:R-:W4:Y:S04]  /*20e00*/  LDL.LU R22, [R1+0x2d8] ;  /* 0x0002d80001167983 */ /* 0x000f280000300800 */
[----:B------:R-:W4:Y:S04]  /*20e10*/  LDL.LU R23, [R1+0x2dc] ;  /* 0x0002dc0001177983 */ /* 0x000f280000300800 */
[----:B------:R-:W0:Y:S04]  /*20e20*/  LDSM.16.M88.4 R12, [R2+UR4+0x2e080] ;  /* 0x02e08004020c783b */ /* 0x000e280008000200 */
[----:B----4-:R-:W-:Y:S04]  /*20e30*/  STL.64 [R1+0x1c98], R22 ;  /* 0x001c981601007387 */ /* 0x010fe80000100a00 */
[----:B---3--:R3:W-:Y:S04]  /*20e40*/  STL.64 [R1+0x1c90], R20 ;  /* 0x001c901401007387 */ /* 0x0087e80000100a00 */
[----:B---3--:R-:W3:Y:S04]  /*20e50*/  LDL.LU R20, [R1+0x2e0] ;  /* 0x0002e00001147983 */ /* 0x008ee80000300800 */
[----:B------:R-:W3:Y:S04]  /*20e60*/  LDL.LU R21, [R1+0x2e4] ;  /* 0x0002e40001157983 */ /* 0x000ee80000300800 */
[----:B------:R-:W3:Y:S04]  /*20e70*/  LDL.LU R22, [R1+0x2e8] ;  /* 0x0002e80001167983 */ /* 0x000ee80000300800 */
[----:B-1----:R-:W-:Y:S04]  /*20e80*/  STL.64 [R1+0x70], R24 ;  /* 0x0000701801007387 */ /* 0x002fe80000100a00 */
[----:B------:R-:W-:Y:S04]  /*20e90*/  STL.64 [R1+0x78], R26 ;  /* 0x0000781a01007387 */ /* 0x000fe80000100a00 */
[----:B------:R-:W-:Y:S04]  /*20ea0*/  STL [R1+0x1c64], R6 ;  /* 0x001c640601007387 */ /* 0x000fe80000100800 */
[----:B------:R-:W-:Y:S04]  /*20eb0*/  STL [R1+0x1c60], R7 ;  /* 0x001c600701007387 */ /* 0x000fe80000100800 */
[----:B0-----:R0:W-:Y:S04]  /*20ec0*/  STL.64 [R1+0x80], R12 ;  /* 0x0000800c01007387 */ /* 0x0011e80000100a00 */
[----:B------:R-:W-:Y:S04]  /*20ed0*/  STL.64 [R1+0x88], R14 ;  /* 0x0000880e01007387 */ /* 0x000fe80000100a00 */
[----:B0-----:R-:W2:Y:S01]  /*20ee0*/  LDL.LU.64 R12, [R1+0x1cc0] ;  /* 0x001cc000010c7983 */ /* 0x001ea20000300a00 */
[----:B------:R-:W-:Y:S01]  /*20ef0*/  IMAD.MOV.U32 R23, RZ, RZ, R28 ;  /* 0x000000ffff177224 */ /* 0x000fe200078e001c */
        /* <DEDUP_REMOVED lines=12> */
[----:B------:R-:W-:Y:S02]  /*20fc0*/  IMAD.MOV.U32 R29, RZ, RZ, R13 ;  /* 0x000000ffff1d7224 */ /* 0x000fe400078e000d */
[----:B------:R-:W0:-:S14]  /*20fd0*/  LDSM.16.MT88.4 R12, [R0+0x10080] ;  /* 0x01008000000c783b */ /* 0x000e1c0000004200 */
[----:B------:R1:W-:Y:S04]  /*20fe0*/  STL.64 [R1+0x2f0], R16 ;  /* 0x0002f01001007387 */ /* 0x0003e80000100a00 */
[----:B------:R-:W-:Y:S04]  /*20ff0*/  STL.64 [R1+0x2f8], R18 ;  /* 0x0002f81201007387 */ /* 0x000fe80000100a00 */
[----:B-1----:R-:W3:Y:S04]  /*21000*/  LDL.LU.64 R16, [R1+0x1ca0] ;  /* 0x001ca00001107983 */ /* 0x002ee80000300a00 */
[----:B0-----:R-:W-:Y:S04]  /*21010*/  STL.64 [R1+0x1c78], R14 ;  /* 0x001c780e01007387 */ /* 0x001fe80000100a00 */
[----:B------:R0:W-:Y:S04]  /*21020*/  STL.64 [R1+0x1c70], R12 ;  /* 0x001c700c01007387 */ /* 0x0001e80000100a00 */
[----:B0-----:R-:W2:Y:S04]  /*21030*/  LDL.LU R12, [R1+0x210] ;  /* 0x00021000010c7983 */ /* 0x001ea80000300800 */
[----:B------:R-:W2:Y:S04]  /*21040*/  LDL.LU R13, [R1+0x214] ;  /* 0x00021400010d7983 */ /* 0x000ea80000300800 */
[----:B------:R-:W4:Y:S04]  /*21050*/  LDL.LU R14, [R1+0x218] ;  /* 0x00021800010e7983 */ /* 0x000f280000300800 */
[----:B------:R-:W4:Y:S01]  /*21060*/  LDL.LU R15, [R1+0x21c] ;  /* 0x00021c00010f7983 */ /* 0x000f220000300800 */
[----:B---3--:R-:W-:Y:S03]  /*21070*/  HMMA.16816.F32 R20, R8, R16, R20 ;  /* 0x000000100814723c */ /* 0x008fe60000001814 */
[----:B----4-:R-:W-:Y:S04]  /*21080*/  STL.64 [R1+0x1c88], R14 ;  /* 0x001c880e01007387 */ /* 0x010fe80000100a00 */
        /* <DEDUP_REMOVED lines=8> */
[----:B------:R-:W3:Y:S01]  /*21110*/  LDL.LU.64 R20, [R1+0x1c90] ;  /* 0x001c900001147983 */ /* 0x000ee20000300a00 */
[----:B------:R-:W-:-:S02]  /*21120*/  IMAD.MOV.U32 R28, RZ, RZ, R16 ;  /* 0x000000ffff1c7224 */ /* 0x000fc400078e0010 */
[----:B------:R-:W-:Y:S02]  /*21130*/  IMAD.MOV.U32 R6, RZ, RZ, R17 ;  /* 0x000000ffff067224 */ /* 0x000fe400078e0011 */
[----:B------:R-:W0:Y:S04]  /*21140*/  LDSM.16.MT88.4 R16, [R0+0x10100] ;  /* 0x010100000010783b */ /* 0x000e280000004200 */
[----:B0-----:R-:W-:Y:S04]  /*21150*/  STL.64 [R1+0x1be8], R18 ;  /* 0x001be81201007387 */ /* 0x001fe80000100a00 */
[----:B------:R0:W-:Y:S04]  /*21160*/  STL.64 [R1+0x1be0], R16 ;  /* 0x001be01001007387 */ /* 0x0001e80000100a00 */
[----:B0-----:R-:W4:Y:S04]  /*21170*/  LDL R16, [R1+0x40] ;  /* 0x0000400001107983 */ /* 0x001f280000100800 */
[----:B------:R-:W4:Y:S04]  /*21180*/  LDL R17, [R1+0x44] ;  /* 0x0000440001117983 */ /* 0x000f280000100800 */
[----:B------:R-:W-:Y:S01]  /*21190*/  STL.64 [R1+0x1c50], R4 ;  /* 0x001c500401007387 */ /* 0x000fe20000100a00 */
[----:B---3--:R-:W-:-:S15]  /*211a0*/  HMMA.16816.F32 R20, R8, R4, R20 ;  /* 0x000000040814723c */ /* 0x008fde0000001814 */
[----:B------:R-:W-:-:S04]  /*211b0*/  NOP ;  /* 0x0000000000007918 */ /* 0x000fc80000000000 */
[----:B------:R-:W-:Y:S04]  /*211c0*/  STL.64 [R1+0x2d0], R20 ;  /* 0x0002d01401007387 */ /* 0x000fe80000100a00 */
[----:B------:R-:W-:Y:S04]  /*211d0*/  STL.64 [R1+0x2d8], R22 ;  /* 0x0002d81601007387 */ /* 0x000fe80000100a00 */
[----:B------:R-:W0:Y:S01]  /*211e0*/  LDSM.16.MT88.4 R20, [R0+0x10180] ;  /* 0x010180000014783b */ /* 0x000e220000004200 */
[----:B--2---:R-:W-:-:S15]  /*211f0*/  HMMA.16816.F32 R24, R8, R24, R12 ;  /* 0x000000180818723c */ /* 0x004fde000000180c */
[----:B------:R-:W-:-:S04]  /*21200*/  NOP ;  /* 0x0000000000007918 */ /* 0x000fc80000000000 */
[----:B------:R-:W-:Y:S01]  /*21210*/  IMAD.MOV.U32 R2, RZ, RZ, R27 ;  /* 0x000000ffff027224 */ /* 0x000fe200078e001b */
[----:B0-----:R-:W-:Y:S04]  /*21220*/  STL.64 [R1+0x1b70], R22 ;  /* 0x001b701601007387 */ /* 0x001fe80000100a00 */
[----:B------:R0:W-:Y:S04]  /*21230*/  STL.64 [R1+0x1b68], R20 ;  /* 0x001b681401007387 */ /* 0x0001e80000100a00 */
[----:B0-----:R-:W4:Y:S04]  /*21240*/  LDL.LU R20, [R1+0x200] ;  /* 0x0002000001147983 */ /* 0x001f280000300800 */
[----:B------:R-:W4:Y:S04]  /*21250*/  LDL.LU R21, [R1+0x204] ;  /* 0x0002040001157983 */ /* 0x000f280000300800 */
[----:B------:R-:W4:Y:S04]  /*21260*/  LDL.LU R22, [R1+0x208] ;  /* 0x0002080001167983 */ /* 0x000f280000300800 */
[----:B------:R-:W4:Y:S04]  /*21270*/  LDL.LU R23, [R1+0x20c] ;  /* 0x00020c0001177983 */ /* 0x000f280000300800 */
[----:B------:R-:W2:Y:S04]  /*21280*/  LDL.LU.64 R14, [R1+0x1c88] ;  /* 0x001c8800010e7983 */ /* 0x000ea80000300a00 */
[----:B------:R-:W2:Y:S04]  /*21290*/  LDL.LU.64 R12, [R1+0x1c80] ;  /* 0x001c8000010c7983 */ /* 0x000ea80000300a00 */
[----:B------:R-:W-:Y:S04]  /*212a0*/  STL.64 [R1+0x2c0], R24 ;  /* 0x0002c01801007387 */ /* 0x000fe80000100a00 */
[----:B------:R-:W-:Y:S04]  /*212b0*/  STL [R1+0x2c8], R26 ;  /* 0x0002c81a01007387 */ /* 0x000fe80000100800 */
[----:B------:R-:W0:Y:S04]  /*212c0*/  LDSM.16.MT88.4 R24, [R0+0x10200] ;  /* 0x010200000018783b */ /* 0x000e280000004200 */
[----:B------:R-:W-:Y:S04]  /*212d0*/  STL [R1+0x1a04], R2 ;  /* 0x001a040201007387 */ /* 0x000fe80000100800 */
[----:B0-----:R-:W-:Y:S04]  /*212e0*/  STL.64 [R1+0x1af0], R26 ;  /* 0x001af01a01007387 */ /* 0x001fe80000100a00 */
[----:B------:R0:W-:Y:S04]  /*212f0*/  STL.64 [R1+0x1ae8], R24 ;  /* 0x001ae81801007387 */ /* 0x0001e80000100a00 */
[----:B0-----:R-:W3:Y:S04]  /*21300*/  LDL.64 R24, [R1+0x70] ;  /* 0x0000700001187983 */ /* 0x001ee80000100a00 */
[----:B---3--:R0:W-:Y:S04]  /*21310*/  STL.64 [R1+0x1bf8], R24 ;  /* 0x001bf81801007387 */ /* 0x0081e80000100a00 */
[----:B0-----:R-:W2:Y:S04]  /*21320*/  LDL R24, [R1+0x80] ;  /* 0x0000800001187983 */ /* 0x001ea80000100800 */
[----:B------:R-:W2:Y:S02]  /*21330*/  LDL R25, [R1+0x84] ;  /* 0x0000840001197983 */ /* 0x000ea40000100800 */
[----:B--2---:R-:W-:Y:S02]  /*21340*/  HMMA.16816.F32 R24, R8, R24, R12 ;  /* 0x000000180818723c */ /* 0x004fe4000000180c */
[----:B------:R-:W0:Y:S04]  /*21350*/  LDSM.16.MT88.4 R8, [R0+0x10280] ;  /* 0x010280000008783b */ /* 0x000e280000004200 */
[----:B------:R-:W4:Y:S04]  /*21360*/  LDL.LU.64 R14, [R1+0x1c78] ;  /* 0x001c7800010e7983 */ /* 0x000f280000300a00 */
[----:B------:R-:W4:Y:S04]  /*21370*/  LDL.LU.64 R12, [R1+0x1c70] ;  /* 0x001c7000010c7983 */ /* 0x000f280000300a00 */
[----:B0-----:R-:W-:Y:S05]  /*21380*/  STL.64 [R1+0x1a80], R10 ;  /* 0x001a800a01007387 */ /* 0x001fea0000100a00 */
[----:B------:R-:W-:Y:S04]  /*21390*/  STL.64 [R1+0x210], R24 ;  /* 0x0002101801007387 */ /* 0x000fe80000100a00 */
[----:B------:R-:W-:Y:S04]  /*213a0*/  STL.64 [R1+0x218], R26 ;  /* 0x0002181a01007387 */ /* 0x000fe80000100a00 */
[----:B------:R0:W-:Y:S04]  /*213b0*/  STL.64 [R1+0x1a78], R8 ;  /* 0x001a780801007387 */ /* 0x0001e80000100a00 */
[----:B0-----:R-:W2:Y:S04]  /*213c0*/  LDL.64 R8, [R1+0x80] ;  /* 0x0000800001087983 */ /* 0x001ea80000100a00 */
[----:B--2---:R4:W-:Y:S02]  /*213d0*/  STL.64 [R1+0x1bf0], R8 ;  /* 0x001bf00801007387 */ /* 0x0049e40000100a00 */
[----:B----4-:R-:W-:Y:S02]  /*213e0*/  HMMA.16816.F32 R8, R12, R16, R20 ;  /* 0x000000100c08723c */ /* 0x010fe40000001814 */
[----:B------:R-:W2:-:S15]  /*213f0*/  LDL.LU R20, [R1+0x2b0] ;  /* 0x0002b00001147983 */ /* 0x000e9e0000300800 */
[----:B------:R-:W-:Y:S02]  /*21400*/  NOP ;  /* 0x0000000000007918 */ /* 0x000fe40000000000 */
[----:B------:R-:W-:Y:S04]  /*21410*/  STL.64 [R1+0x200], R8 ;  /* 0x0002000801007387 */ /* 0x000fe80000100a00 */
[----:B------:R-:W-:Y:S04]  /*21420*/  STL.64 [R1+0x208], R10 ;  /* 0x0002080a01007387 */ /* 0x000fe80000100a00 */
[----:B------:R-:W2:Y:S04]  /*21430*/  LDL.LU R21, [R1+0x2b4] ;  /* 0x0002b40001157983 */ /* 0x000ea80000300800 */
[----:B------:R-:W3:Y:S04]  /*21440*/  LDL.LU R22, [R1+0x2b8] ;  /* 0x0002b80001167983 */ /* 0x000ee80000300800 */
        /* <DEDUP_REMOVED lines=12> */
[----:B----4-:R0:W-:Y:S02]  /*21510*/  STL.64 [R1+0x1c00], R24 ;  /* 0x001c001801007387 */ /* 0x0101e40000100a00 */
[----:B0-----:R-:W-:-:S02]  /*21520*/  IMAD.MOV.U32 R24, RZ, RZ, R28 ;  /* 0x000000ffff187224 */ /* 0x001fc400078e001c */
[----:B------:R-:W-:Y:S01]  /*21530*/  IMAD.MOV.U32 R25, RZ, RZ, R6 ;  /* 0x000000ffff197224 */ /* 0x000fe200078e0006 */
[----:B------:R-:W2:Y:S04]  /*21540*/  LDL.LU R28, [R1+0x1c68] ;  /* 0x001c6800011c7983 */ /* 0x000ea80000300800 */
[----:B------:R-:W4:Y:S04]  /*21550*/  LDL.LU R6, [R1+0x1c64] ;  /* 0x001c640001067983 */ /* 0x000f280000300800 */
[----:B------:R0:W-:Y:S02]  /*21560*/  STL.64 [R1+0x1c20], R24 ;  /* 0x001c201801007387 */ /* 0x0001e40000100a00 */
[----:B0-----:R-:W-:-:S02]  /*21570*/  IMAD.MOV.U32 R24, RZ, RZ, R7 ;  /* 0x000000ffff187224 */ /* 0x001fc400078e0007 */
[----:B------:R-:W-:Y:S01]  /*21580*/  IMAD.MOV.U32 R25, RZ, RZ, R29 ;  /* 0x000000ffff197224 */ /* 0x000fe200078e001d */
        /* <DEDUP_REMOVED lines=9> */
[----:B------:R-:W2:Y:S04]  /*21620*/  LDL.LU R4, [R1+0x1f0] ;  /* 0x0001f00001047983 */ /* 0x000ea80000300800 */
[----:B------:R-:W2:Y:S01]  /*21630*/  LDL.LU R5, [R1+0x1f4] ;  /* 0x0001f40001057983 */ /* 0x000ea20000300800 */
[----:B----4-:R-:W-:-:S02]  /*21640*/  IMAD.MOV.U32 R25, RZ, RZ, R6 ;  /* 0x000000ffff197224 */ /* 0x010fc400078e0006 */
[----:B------:R-:W-:Y:S01]  /*21650*/  IMAD.MOV.U32 R24, RZ, RZ, R7 ;  /* 0x000000ffff187224 */ /* 0x000fe200078e0007 */
[----:B------:R-:W2:Y:S04]  /*21660*/  LDL.LU R6, [R1+0x1f8] ;  /* 0x0001f80001067983 */ /* 0x000ea80000300800 */
[----:B------:R-:W2:Y:S04]  /*21670*/  LDL.LU R7, [R1+0x1fc] ;  /* 0x0001fc0001077983 */ /* 0x000ea80000300800 */
[----:B---3--:R-:W-:Y:S04]  /*21680*/  STL.64 [R1+0x1b98], R22 ;  /* 0x001b981601007387 */ /* 0x008fe80000100a00 */
[----:B------:R0:W-:Y:S04]  /*21690*/  STL.64 [R1+0x1b90], R20 ;  /* 0x001b901401007387 */ /* 0x0001e80000100a00 */
[----:B0-----:R-:W3:Y:S04]  /*216a0*/  LDL.LU R20, [R1+0xc0] ;  /* 0x0000c00001147983 */ /* 0x001ee80000300800 */
[----:B------:R-:W3:Y:S04]  /*216b0*/  LDL.LU R21, [R1+0xc4] ;  /* 0x0000c40001157983 */ /* 0x000ee80000300800 */
[----:B------:R-:W4:Y:S01]  /*216c0*/  LDL.LU R22, [R1+0xc8] ;  /* 0x0000c80001167983 */ /* 0x000f220000300800 */
[----:B------:R-:W-:-:S03]  /*216d0*/  IMAD.MOV.U32 R23, RZ, RZ, R29 ;  /* 0x000000ffff177224 */ /* 0x000fc600078e001d */
        /* <DEDUP_REMOVED lines=11> */
[----:B------:R-:W-:-:S15]  /*21790*/  HMMA.16816.F32 R24, R12, R24, R4 ;  /* 0x000000180c18723c */ /* 0x000fde0000001804 */
[----:B------:R-:W-:-:S04]  /*217a0*/  NOP ;  /* 0x0000000000007918 */ /* 0x000fc80000000000 */
[----:B------:R-:W-:Y:S02]  /*217b0*/  IMAD.MOV.U32 R6, RZ, RZ, R26 ;  /* 0x000000ffff067224 */ /* 0x000fe400078e001a */
[----:B------:R-:W-:Y:S01]  /*217c0*/  IMAD.MOV.U32 R7, RZ, RZ, R27 ;  /* 0x000000ffff077224 */ /* 0x000fe200078e001b */
[----:B--2---:R-:W-:Y:S04]  /*217d0*/  STL.64 [R1+0x1c30], R18 ;  /* 0x001c301201007387 */ /* 0x004fe80000100a00 */
        /* <DEDUP_REMOVED lines=8> */
[----:B----4-:R-:W-:Y:S04]  /*21860*/  STL.64 [R1+0x1ba8], R22 ;  /* 0x001ba81601007387 */ /* 0x010fe80000100a00 */
[----:B---3--:R-:W-:Y:S04]  /*21870*/  STL.64 [R1+0x1ba0], R20 ;  /* 0x001ba01401007387 */ /* 0x008fe80000100a00 */
[----:B------:R-:W3:Y:S04]  /*21880*/  LDL.LU.64 R4, [R1+0x1c50] ;  /* 0x001c500001047983 */ /* 0x000ee80000300a00 */
[----:B------:R0:W-:Y:S04]  /*21890*/  STL.64 [R1+0x1f0], R24 ;  /* 0x0001f01801007387 */ /* 0x0001e80000100a00 */
[----:B------:R-:W4:Y:S04]  /*218a0*/  LDL.LU.64 R26, [R1+0x1c48] ;  /* 0x001c4800011a7983 */ /* 0x000f280000300a00 */
[----:B0-----:R-:W4:Y:S01]  /*218b0*/  LDL.LU.64 R24, [R1+0x1c40] ;  /* 0x001c400001187983 */ /* 0x001f220000300a00 */
[----:B------:R-:W-:-:S02]  /*218c0*/  IMAD.MOV.U32 R20, RZ, RZ, R28 ;  /* 0x000000ffff147224 */ /* 0x000fc400078e001c */
[----:B------:R-:W-:-:S07]  /*218d0*/  IMAD.MOV.U32 R21, RZ, RZ, R3 ;  /* 0x000000ffff157224 */ /* 0x000fce00078e0003 */
[----:B----4-:R-:W-:-:S15]  /*218e0*/  HMMA.16816.F32 R24, R12, R20, R24 ;  /* 0x000000140c18723c */ /* 0x010fde0000001818 */
[----:B------:R-:W-:-:S04]  /*218f0*/  NOP ;  /* 0x0000000000007918 */ /* 0x000fc80000000000 */
[----:B------:R0:W-:Y:S04]  /*21900*/  STL.64 [R1+0x1e0], R24 ;  /* 0x0001e01801007387 */ /* 0x0001e80000100a00 */
[----:B------:R-:W-:Y:S04]  /*21910*/  STL.64 [R1+0x1e8], R26 ;  /* 0x0001e81a01007387 */ /* 0x000fe80000100a00 */
[----:B0-----:R-:W2:Y:S04]  /*21920*/  LDL.LU.64 R24, [R1+0x1c38] ;  /* 0x001c380001187983 */ /* 0x001ea80000300a00 */
[----:B------:R0:W-:Y:S04]  /*21930*/  STL.64 [R1+0x1bc0], R20 ;  /* 0x001bc01401007387 */ /* 0x0001e80000100a00 */
[----:B0-----:R-:W4:Y:S01]  /*21940*/  LDL.64 R20, [R1+0x30] ;  /* 0x0000300001147983 */ /* 0x001f220000100a00 */
[----:B--2---:R-:W-:Y:S03]  /*21950*/  HMMA.16816.F32 R24, R12, R24, R16 ;  /* 0x000000180c18723c */ /* 0x004fe60000001810 */
[----:B----4-:R0:W-:Y:S04]  /*21960*/  STL.64 [R1+0x1bd8], R20 ;  /* 0x001bd81401007387 */ /* 0x0101e80000100a00 */
[----:B0-----:R-:W2:Y:S04]  /*21970*/  LDL.64 R20, [R1+0x40] ;  /* 0x0000400001147983 */ /* 0x001ea80000100a00 */
[----:B------:R-:W4:Y:S04]  /*21980*/  LDL.LU.64 R18, [R1+0x1c30] ;  /* 0x001c300001127983 */ /* 0x000f280000300a00 */
[----:B------:R-:W4:Y:S04]  /*21990*/  LDL.LU.64 R16, [R1+0x1c28] ;  /* 0x001c280001107983 */ /* 0x000f280000300a00 */
[----:B------:R0:W-:Y:S04]  /*219a0*/  STL.64 [R1+0x1d0], R24 ;  /* 0x0001d01801007387 */ /* 0x0001e80000100a00 */
[----:B0-----:R-:W4:Y:S01]  /*219b0*/  LDL.LU.64 R24, [R1+0x1c20] ;  /* 0x001c200001187983 */ /* 0x001f220000300a00 */
[----:B------:R-:W-:-:S02]  /*219c0*/  IMAD.MOV.U32 R11, RZ, RZ, R29 ;  /* 0x000000ffff0b7224 */ /* 0x000fc400078e001d */
[----:B------:R-:W-:Y:S02]  /*219d0*/  IMAD.MOV.U32 R29, RZ, RZ, R26 ;  /* 0x000000ffff1d7224 */ /* 0x000fe400078e001a */
[----:B------:R-:W-:-:S05]  /*219e0*/  IMAD.MOV.U32 R28, RZ, RZ, R27 ;  /* 0x000000ffff1c7224 */ /* 0x000fca00078e001b */
[----:B------:R-:W-:Y:S04]  /*219f0*/  STL [R1+0x1a0c], R28 ;  /* 0x001a0c1c01007387 */ /* 0x000fe80000100800 */
[----:B------:R-:W-:Y:S01]  /*21a00*/  STL [R1+0x1a08], R29 ;  /* 0x001a081d01007387 */ /* 0x000fe20000100800 */
[----:B----4-:R-:W-:Y:S03]  /*21a10*/  HMMA.16816.F32 R24, R12, R24, R16 ;  /* 0x000000180c18723c */ /* 0x010fe60000001810 */
[----:B------:R-:W4:Y:S04]  /*21a20*/  LDL.LU.64 R18, [R1+0x1c18] ;  /* 0x001c180001127983 */ /* 0x000f280000300a00 */
[----:B------:R-:W4:-:S12]  /*21a30*/  LDL.LU.64 R16, [R1+0x1c10] ;  /* 0x001c100001107983 */ /* 0x000f180000300a00 */
[----:B------:R-:W-:Y:S04]  /*21a40*/  STL.64 [R1+0x1c0], R24 ;  /* 0x0001c01801007387 */ /* 0x000fe80000100a00 */
[----:B------:R0:W-:Y:S04]  /*21a50*/  STL.64 [R1+0x1c8], R26 ;  /* 0x0001c81a01007387 */ /* 0x0001e80000100a00 */
[----:B0-----:R-:W3:Y:S04]  /*21a60*/  LDL.LU.64 R26, [R1+0x1c08] ;  /* 0x001c0800011a7983 */ /* 0x001ee80000300a00 */
[----:B------:R-:W3:Y:S02]  /*21a70*/  LDL.LU.64 R24, [R1+0x1c00] ;  /* 0x001c000001187983 */ /* 0x000ee40000300a00 */
[----:B---3--:R-:W-:-:S15]  /*21a80*/  HMMA.16816.F32 R24, R12, R4, R24 ;  /* 0x000000040c18723c */ /* 0x008fde0000001818 */
[----:B------:R-:W-:-:S04]  /*21a90*/  NOP ;  /* 0x0000000000007918 */ /* 0x000fc80000000000 */
[----:B------:R0:W-:Y:S04]  /*21aa0*/  STL.64 [R1+0x1b0], R24 ;  /* 0x0001b01801007387 */ /* 0x0001e80000100a00 */
[----:B------:R-:W-:Y:S04]  /*21ab0*/  STL.64 [R1+0x1b8], R26 ;  /* 0x0001b81a01007387 */ /* 0x000fe80000100a00 */
[----:B0-----:R-:W3:Y:S04]  /*21ac0*/  LDL.LU.64 R24, [R1+0x1bf8] ;  /* 0x001bf80001187983 */ /* 0x001ee80000300a00 */
[----:B------:R-:W-:Y:S04]  /*21ad0*/  STL.64 [R1+0x1bb8], R6 ;  /* 0x001bb80601007387 */ /* 0x000fe80000100a00 */
        /* <DEDUP_REMOVED lines=12> */
[----:B------:R0:W-:Y:S04]  /*21ba0*/  STL.64 [R1+0x1a0], R8 ;  /* 0x0001a00801007387 */ /* 0x0001e80000100a00 */
[----:B------:R-:W-:Y:S04]  /*21bb0*/  STL.64 [R1+0x1a8], R10 ;  /* 0x0001a80a01007387 */ /* 0x000fe80000100a00 */
[----:B0-----:R-:W4:Y:S02]  /*21bc0*/  LDL.LU.64 R8, [R1+0x1bf0] ;  /* 0x001bf00001087983 */ /* 0x001f240000300a00 */
[----:B----4-:R-:W-:Y:S02]  /*21bd0*/  HMMA.16816.F32 R12, R12, R8, R16 ;  /* 0x000000080c0c723c */ /* 0x010fe40000001810 */
[----:B------:R-:W3:Y:S04]  /*21be0*/  LDL.LU.64 R18, [R1+0x1be8] ;  /* 0x001be80001127983 */ /* 0x000ee80000300a00 */
[----:B------:R-:W3:Y:S04]  /*21bf0*/  LDL.LU.64 R16, [R1+0x1be0] ;  /* 0x001be00001107983 */ /* 0x000ee80000300a00 */
[----:B------:R0:W-:Y:S04]  /*21c00*/  STL.64 [R1+0x1b78], R8 ;  /* 0x001b780801007387 */ /* 0x0001e80000100a00 */
[----:B0-----:R-:W3:Y:S05]  /*21c10*/  LDL.LU R8, [R1+0xf0] ;  /* 0x0000f00001087983 */ /* 0x001eea0000300800 */
[----:B------:R0:W-:Y:S04]  /*21c20*/  STL.64 [R1+0x100], R12 ;  /* 0x0001000c01007387 */ /* 0x0001e80000100a00 */
[----:B------:R-:W-:Y:S04]  /*21c30*/  STL.64 [R1+0x108], R14 ;  /* 0x0001080e01007387 */ /* 0x000fe80000100a00 */
[----:B------:R-:W3:Y:S04]  /*21c40*/  LDL.LU R9, [R1+0xf4] ;  /* 0x0000f40001097983 */ /* 0x000ee80000300800 */
[----:B------:R-:W3:Y:S04]  /*21c50*/  LDL.LU R10, [R1+0xf8] ;  /* 0x0000f800010a7983 */ /* 0x000ee80000300800 */
[----:B------:R-:W3:Y:S04]  /*21c60*/  LDL.LU R11, [R1+0xfc] ;  /* 0x0000fc00010b7983 */ /* 0x000ee80000300800 */
[----:B0-----:R-:W4:Y:S01]  /*21c70*/  LDL.64 R12, [R1] ;  /* 0x00000000010c7983 */ /* 0x001f220000100a00 */
[----:B---3--:R-:W-:-:S15]  /*21c80*/  HMMA.16816.F32 R8, R16, R20, R8 ;  /* 0x000000141008723c */ /* 0x008fde0000001808 */
[----:B------:R-:W-:-:S04]  /*21c90*/  NOP ;  /* 0x0000000000007918 */ /* 0x000fc80000000000 */
[----:B------:R0:W-:Y:S04]  /*21ca0*/  STL.64 [R1+0xf0], R8 ;  /* 0x0000f00801007387 */ /* 0x0001e80000100a00 */
[----:B------:R-:W-:Y:S01]  /*21cb0*/  STL.64 [R1+0xf8], R10 ;  /* 0x0000f80a01007387 */ /* 0x000fe20000100a00 */
[----:B0-----:R-:W-:Y:S02]  /*21cc0*/  IMAD.MOV.U32 R9, RZ, RZ, R20 ;  /* 0x000000ffff097224 */ /* 0x001fe400078e0014 */
[----:B------:R-:W-:Y:S02]  /*21cd0*/  IMAD.MOV.U32 R8, RZ, RZ, R21 ;  /* 0x000000ffff087224 */ /* 0x000fe400078e0015 */
        /* <DEDUP_REMOVED lines=12> */
[----:B------:R-:W3:-:S13]  /*21da0*/  LDL.LU.64 R4, [R1+0x1bb0] ;  /* 0x001bb00001047983 */ /* 0x000eda0000300a00 */
[----:B------:R-:W-:Y:S04]  /*21db0*/  STL.64 [R1+0xd0], R20 ;  /* 0x0000d01401007387 */ /* 0x000fe80000100a00 */
[----:B------:R0:W-:Y:S04]  /*21dc0*/  STL.64 [R1+0xd8], R22 ;  /* 0x0000d81601007387 */ /* 0x0001e80000100a00 */
[----:B0-----:R-:W4:Y:S04]  /*21dd0*/  LDL.LU.64 R22, [R1+0x1ba8] ;  /* 0x001ba80001167983 */ /* 0x001f280000300a00 */
[----:B------:R-:W4:Y:S02]  /*21de0*/  LDL.LU.64 R20, [R1+0x1ba0] ;  /* 0x001ba00001147983 */ /* 0x000f240000300a00 */
[----:B----4-:R-:W-:-:S15]  /*21df0*/  HMMA.16816.F32 R20, R16, R12, R20 ;  /* 0x0000000c1014723c */ /* 0x010fde0000001814 */
[----:B------:R-:W-:-:S04]  /*21e00*/  NOP ;  /* 0x0000000000007918 */ /* 0x000fc80000000000 */
[----:B------:R-:W-:Y:S04]  /*21e10*/  STL.64 [R1+0xc0], R20 ;  /* 0x0000c01401007387 */ /* 0x000fe80000100a00 */
[----:B------:R0:W-:Y:S04]  /*21e20*/  STL.64 [R1+0xc8], R22 ;  /* 0x0000c81601007387 */ /* 0x0001e80000100a00 */
[----:B0-----:R-:W4:Y:S04]  /*21e30*/  LDL.LU.64 R22, [R1+0x1b98] ;  /* 0x001b980001167983 */ /* 0x001f280000300a00 */
[----:B------:R-:W4:Y:S04]  /*21e40*/  LDL.LU.64 R20, [R1+0x1b90] ;  /* 0x001b900001147983 */ /* 0x000f280000300a00 */
[----:B------:R0:W-:Y:S04]  /*21e50*/  STL.64 [R1+0x1b20], R12 ;  /* 0x001b200c01007387 */ /* 0x0001e80000100a00 */
[----:B0-----:R-:W2:Y:S04]  /*21e60*/  LDL.64 R12, [R1+0x10] ;  /* 0x00001000010c7983 */ /* 0x001ea80000100a00 */
[----:B--2---:R0:W-:Y:S02]  /*21e70*/  STL.64 [R1+0x1b38], R12 ;  /* 0x001b380c01007387 */ /* 0x0041e40000100a00 */
[----:B0-----:R-:W-:-:S02]  /*21e80*/  IMAD.MOV.U32 R12, RZ, RZ, R3 ;  /* 0x000000ffff0c7224 */ /* 0x001fc400078e0003 */
[----:B------:R-:W-:-:S05]  /*21e90*/  IMAD.MOV.U32 R13, RZ, RZ, R2 ;  /* 0x000000ffff0d7224 */ /* 0x000fca00078e0002 */
[----:B------:R0:W-:Y:S04]  /*21ea0*/  STL.64 [R1+0x1b50], R12 ;  /* 0x001b500c01007387 */ /* 0x0001e80000100a00 */
[----:B0-----:R-:W4:Y:S02]  /*21eb0*/  LDL.64 R12, [R1+0x20] ;  /* 0x00002000010c7983 */ /* 0x001f240000100a00 */
[----:B----4-:R-:W-:-:S15]  /*21ec0*/  HMMA.16816.F32 R20, R16, R12, R20 ;  /* 0x0000000c1014723c */ /* 0x010fde0000001814 */
[----:B------:R-:W-:-:S04]  /*21ed0*/  NOP ;  /* 0x0000000000007918 */ /* 0x000fc80000000000 */
[----:B------:R-:W-:Y:S04]  /*21ee0*/  STL.64 [R1+0x190], R20 ;  /* 0x0001901401007387 */ /* 0x000fe80000100a00 */
[----:B------:R0:W-:Y:S04]  /*21ef0*/  STL.64 [R1+0x198], R22 ;  /* 0x0001981601007387 */ /* 0x0001e80000100a00 */
[----:B0-----:R-:W3:Y:S04]  /*21f00*/  LDL.LU.64 R22, [R1+0x1b88] ;  /* 0x001b880001167983 */ /* 0x001ee80000300a00 */
[----:B------:R-:W3:Y:S01]  /*21f10*/  LDL.LU.64 R20, [R1+0x1b80] ;  /* 0x001b800001147983 */ /* 0x000ee20000300a00 */
[----:B------:R-:W-:-:S02]  /*21f20*/  IMAD.MOV.U32 R2, RZ, RZ, R13 ;  /* 0x000000ffff027224 */ /* 0x000fc400078e000d */
[----:B------:R-:W-:Y:S02]  /*21f30*/  IMAD.MOV.U32 R3, RZ, RZ, R12 ;  /* 0x000000ffff037224 */ /* 0x000fe400078e000c */
[----:B------:R-:W-:Y:S02]  /*21f40*/  IMAD.MOV.U32 R13, RZ, RZ, R8 ;  /* 0x000000ffff0d7224 */ /* 0x000fe400078e0008 */
[----:B------:R-:W-:Y:S01]  /*21f50*/  IMAD.MOV.U32 R12, RZ, RZ, R9 ;  /* 0x000000ffff0c7224 */ /* 0x000fe200078e0009 */
[----:B---3--:R-:W-:-:S15]  /*21f60*/  HMMA.16816.F32 R20, R16, R4, R20 ;  /* 0x000000041014723c */ /* 0x008fde0000001814 */
[----:B------:R-:W-:-:S04]  /*21f70*/  NOP ;  /* 0x0000000000007918 */ /* 0x000fc80000000000 */
[----:B------:R-:W-:Y:S04]  /*21f80*/  STL.64 [R1+0x2b0], R20 ;  /* 0x0002b01401007387 */ /* 0x000fe80000100a00 */
[----:B------:R-:W-:Y:S04]  /*21f90*/  STL.64 [R1+0x2b8], R22 ;  /* 0x0002b81601007387 */ /* 0x000fe80000100a00 */
[----:B------:R-:W2:Y:S04]  /*21fa0*/  LDL.LU R8, [R1+0x4b0] ;  /* 0x0004b00001087983 */ /* 0x000ea80000300800 */
[----:B------:R-:W2:Y:S04]  /*21fb0*/  LDL.LU R9, [R1+0x4b4] ;  /* 0x0004b40001097983 */ /* 0x000ea80000300800 */
[----:B------:R-:W2:Y:S04]  /*21fc0*/  LDL.LU R10, [R1+0x4b8] ;  /* 0x0004b800010a7983 */ /* 0x000ea80000300800 */
[----:B------:R-:W2:Y:S04]  /*21fd0*/  LDL.LU R11, [R1+0x4bc] ;  /* 0x0004bc00010b7983 */ /* 0x000ea80000300800 */
        /* <DEDUP_REMOVED lines=8> */
[----:B------:R-:W2:Y:S04]  /*22060*/  LDL.LU R22, [R1+0x4a8] ;  /* 0x0004a80001167983 */ /* 0x000ea80000300800 */
[----:B------:R-:W2:Y:S04]  /*22070*/  LDL.LU R23, [R1+0x4ac] ;  /* 0x0004ac0001177983 */ /* 0x000ea80000300800 */
[----:B----4-:R-:W-:Y:S04]  /*22080*/  STL.64 [R1+0x1b18], R6 ;  /* 0x001b180601007387 */ /* 0x010fe80000100a00 */
[----:B---3--:R0:W-:Y:S04]  /*22090*/  STL.64 [R1+0x1b10], R4 ;  /* 0x001b100401007387 */ /* 0x0081e80000100a00 */
[----:B0-----:R-:W3:Y:S04]  /*220a0*/  LDL.LU R4, [R1+0x430] ;  /* 0x0004300001047983 */ /* 0x001ee80000300800 */
[----:B------:R-:W3:Y:S04]  /*220b0*/  LDL.LU R5, [R1+0x434] ;  /* 0x0004340001057983 */ /* 0x000ee80000300800 */
[----:B------:R-:W4:Y:S04]  /*220c0*/  LDL.LU R6, [R1+0x438] ;  /* 0x0004380001067983 */ /* 0x000f280000300800 */
[----:B------:R-:W4:Y:S04]  /*220d0*/  LDL.LU R7, [R1+0x43c] ;  /* 0x00043c0001077983 */ /* 0x000f280000300800 */
[----:B----4-:R-:W-:Y:S04]  /*220e0*/  STL.64 [R1+0x1b30], R6 ;  /* 0x001b300601007387 */ /* 0x010fe80000100a00 */
[----:B---3--:R0:W-:Y:S04]  /*220f0*/  STL.64 [R1+0x1b28], R4 ;  /* 0x001b280401007387 */ /* 0x0081e80000100a00 */
[----:B0-----:R-:W3:Y:S04]  /*22100*/  LDL.LU R4, [R1+0x440] ;  /* 0x0004400001047983 */ /* 0x001ee80000300800 */
[----:B------:R-:W3:Y:S04]  /*22110*/  LDL.LU R5, [R1+0x444] ;  /* 0x0004440001057983 */ /* 0x000ee80000300800 */
[----:B------:R-:W4:Y:S04]  /*22120*/  LDL.LU R6, [R1+0x448] ;  /* 0x0004480001067983 */ /* 0x000f280000300800 */
[----:B------:R-:W4:Y:S01]  /*22130*/  LDL.LU R7, [R1+0x44c] ;  /* 0x00044c0001077983 */ /* 0x000f220000300800 */
[C---:B--2---:R-:W-:Y:S03]  /*22140*/  HMMA.16816.F32 R8, R16.reuse, R24, R8 ;  /* 0x000000181008723c */ /* 0x044fe60000001808 */
[----:B----4-:R-:W-:Y:S04]  /*22150*/  STL.64 [R1+0x1b48], R6 ;  /* 0x001b480601007387 */ /* 0x010fe80000100a00 */
        /* <DEDUP_REMOVED lines=12> */
[----:B------:R-:W-:Y:S04]  /*22220*/  STL.64 [R1+0x3f8], R10 ;  /* 0x0003f80a01007387 */ /* 0x000fe80000100a00 */
[----:B0-----:R-:W3:Y:S04]  /*22230*/  LDL.LU.64 R8, [R1+0x1b78] ;  /* 0x001b780001087983 */ /* 0x001ee80000300a00 */
[----:B------:R0:W-:Y:S04]  /*22240*/  STL.64 [R1+0x1af8], R24 ;  /* 0x001af81801007387 */ /* 0x0001e80000100a00 */
[----:B0-----:R-:W4:Y:S04]  /*22250*/  LDL.LU R24, [R1+0x410] ;  /* 0x0004100001187983 */ /* 0x001f280000300800 */
[----:B------:R-:W4:Y:S04]  /*22260*/  LDL.LU R25, [R1+0x414] ;  /* 0x0004140001197983 */ /* 0x000f280000300800 */
[----:B------:R-:W4:Y:S04]  /*22270*/  LDL.LU R26, [R1+0x418] ;  /* 0x00041800011a7983 */ /* 0x000f280000300800 */
[----:B------:R-:W4:Y:S01]  /*22280*/  LDL.LU R27, [R1+0x41c] ;  /* 0x00041c00011b7983 */ /* 0x000f220000300800 */
[----:B---3--:R-:W-:Y:S03]  /*22290*/  HMMA.16816.F32 R16, R16, R8, R20 ;  /* 0x000000081010723c */ /* 0x008fe60000001814 */
[----:B------:R-:W2:Y:S04]  /*222a0*/  LDL.LU.64 R22, [R1+0x1b70] ;  /* 0x001b700001167983 */ /* 0x000ea80000300a00 */
[----:B------:R-:W2:-:S12]  /*222b0*/  LDL.LU.64 R20, [R1+0x1b68] ;  /* 0x001b680001147983 */ /* 0x000e980000300a00 */
        /* <DEDUP_REMOVED lines=13> */
[----:B0-----:R-:W2:Y:S01]  /*22390*/  LDL.LU.64 R12, [R1+0x1b38] ;  /* 0x001b3800010c7983 */ /* 0x001ea20000300a00 */
[----:B------:R-:W-:Y:S02]  /*223a0*/  IMAD.MOV.U32 R16, RZ, RZ, R3 ;  /* 0x000000ffff107224 */ /* 0x000fe400078e0003 */
        /* <DEDUP_REMOVED lines=17> */
[----:B0-----:R-:W3:Y:S04]  /*224c0*/  LDL.LU R12, [R1+0x3d0] ;  /* 0x0003d000010c7983 */ /* 0x001ee80000300800 */
[----:B------:R-:W3:Y:S04]  /*224d0*/  LDL.LU R13, [R1+0x3d4] ;  /* 0x0003d400010d7983 */ /* 0x000ee80000300800 */
[----:B------:R-:W3:Y:S04]  /*224e0*/  LDL.LU R14, [R1+0x3d8] ;  /* 0x0003d800010e7983 */ /* 0x000ee80000300800 */
[----:B------:R-:W3:Y:S01]  /*224f0*/  LDL.LU R15, [R1+0x3dc] ;  /* 0x0003dc00010f7983 */ /* 0x000ee20000300800 */
[----:B--2---:R-:W-:-:S15]  /*22500*/  HMMA.16816.F32 R4, R20, R16, R4 ;  /* 0x000000101404723c */ /* 0x004fde0000001804 */
[----:B------:R-:W-:-:S04]  /*22510*/  NOP ;  /* 0x0000000000007918 */ /* 0x000fc80000000000 */
[----:B------:R-:W-:Y:S04]  /*22520*/  STL.64 [R1+0x420], R4 ;  /* 0x0004200401007387 */ /* 0x000fe80000100a00 */
[----:B------:R0:W-:Y:S04]  /*22530*/  STL.64 [R1+0x428], R6 ;  /* 0x0004280601007387 */ /* 0x0001e80000100a00 */
[----:B0-----:R-:W2:Y:S04]  /*22540*/  LDL.LU.64 R6, [R1+0x1b08] ;  /* 0x001b080001067983 */ /* 0x001ea80000300a00 */
[----:B------:R-:W4:Y:S04]  /*22550*/  LDL.LU.64 R4, [R1+0x1b00] ;  /* 0x001b000001047983 */ /* 0x000f280000300a00 */
[----:B------:R0:W-:Y:S04]  /*22560*/  STL.64 [R1+0x1ac0], R16 ;  /* 0x001ac01001007387 */ /* 0x0001e80000100a00 */
[----:B0-----:R-:W2:Y:S04]  /*22570*/  LDL.LU R16, [R1+0x400] ;  /* 0x0004000001107983 */ /* 0x001ea80000300800 */
[----:B------:R-:W2:Y:S04]  /*22580*/  LDL.LU R17, [R1+0x404] ;  /* 0x0004040001117983 */ /* 0x000ea80000300800 */
[----:B------:R-:W2:Y:S04]  /*22590*/  LDL.LU R18, [R1+0x408] ;  /* 0x0004080001127983 */ /* 0x000ea80000300800 */
[----:B------:R-:W2:Y:S01]  /*225a0*/  LDL.LU R19, [R1+0x40c] ;  /* 0x00040c0001137983 */ /* 0x000ea20000300800 */
[----:B----4-:R-:W-:-:S15]  /*225b0*/  HMMA.16816.F32 R24, R20, R4, R24 ;  /* 0x000000041418723c */ /* 0x010fde0000001818 */
[----:B------:R-:W-:-:S04]  /*225c0*/  NOP ;  /* 0x0000000000007918 */ /* 0x000fc80000000000 */
[----:B------:R0:W-:Y:S04]  /*225d0*/  STL.64 [R1+0x410], R24 ;  /* 0x0004101801007387 */ /* 0x0001e80000100a00 */
[----:B------:R-:W-:Y:S04]  /*225e0*/  STL.64 [R1+0x418], R26 ;  /* 0x0004181a01007387 */ /* 0x000fe80000100a00 */
[----:B0-----:R-:W4:Y:S01]  /*225f0*/  LDL.LU.64 R24, [R1+0x1af8] ;  /* 0x001af80001187983 */ /* 0x001f220000300a00 */
[C---:B---3--:R-:W-:Y:S03]  /*22600*/  HMMA.16816.F32 R12, R20.reuse, R8, R12 ;  /* 0x00000008140c723c */ /* 0x048fe6000000180c */
[----:B--2---:R0:W-:Y:S04]  /*22610*/  STL.64 [R1+0x1ab8], R6 ;  /* 0x001ab80601007387 */ /* 0x0041e80000100a00 */
[----:B------:R-:W-:Y:S01]  /*22620*/  STL.64 [R1+0x1ab0], R4 ;  /* 0x001ab00401007387 */ /* 0x000fe20000100a00 */
[----:B----4-:R-:W-:Y:S01]  /*22630*/  HMMA.16816.F32 R16, R20, R24, R16 ;  /* 0x000000181410723c */ /* 0x010fe20000001810 */
[----:B0-----:R-:W-:-:S02]  /*22640*/  IMAD.MOV.U32 R7, RZ, RZ, R24 ;  /* 0x000000ffff077224 */ /* 0x001fc400078e0018 */
[----:B------:R-:W-:-:S15]  /*22650*/  IMAD.MOV.U32 R6, RZ, RZ, R25 ;  /* 0x000000ffff067224 */ /* 0x000fde00078e0019 */
[----:B------:R-:W-:Y:S01]  /*22660*/  NOP ;  /* 0x0000000000007918 */ /* 0x000fe20000000000 */
[----:B------:R0:W-:Y:S04]  /*22670*/  STL.64 [R1+0x400], R16 ;  /* 0x0004001001007387 */ /* 0x0001e80000100a00 */
[----:B------:R-:W-:Y:S04]  /*22680*/  STL.64 [R1+0x408], R18 ;  /* 0x0004081201007387 */ /* 0x000fe80000100a00 */
[----:B------:R-:W2:Y:S04]  /*22690*/  LDL.LU.64 R26, [R1+0x1af0] ;  /* 0x001af000011a7983 */ /* 0x000ea80000300a00 */
[----:B------:R-:W2:Y:S04]  /*226a0*/  LDL.LU.64 R24, [R1+0x1ae8] ;  /* 0x001ae80001187983 */ /* 0x000ea80000300a00 */
[----:B------:R1:W-:Y:S04]  /*226b0*/  STL.64 [R1+0x1ad0], R6 ;  /* 0x001ad00601007387 */ /* 0x0003e80000100a00 */
[----:B0-----:R-:W2:Y:S04]  /*226c0*/  LDL.64 R16, [R1+0x40] ;  /* 0x0000400001107983 */ /* 0x001ea80000100a00 */
[----:B------:R-:W3:Y:S04]  /*226d0*/  LDL.LU R4, [R1+0x3b0] ;  /* 0x0003b00001047983 */ /* 0x000ee80000300800 */
[----:B------:R-:W-:Y:S04]  /*226e0*/  STL.64 [R1+0x3d0], R12 ;  /* 0x0003d00c01007387 */ /* 0x000fe80000100a00 */
[----:B------:R-:W-:Y:S04]  /*226f0*/  STL.64 [R1+0x3d8], R14 ;  /* 0x0003d80e01007387 */ /* 0x000fe80000100a00 */
[----:B------:R-:W3:Y:S04]  /*22700*/  LDL.LU R5, [R1+0x3b4] ;  /* 0x0003b40001057983 */ /* 0x000ee80000300800 */
[----:B-1----:R-:W4:Y:S04]  /*22710*/  LDL.LU R6, [R1+0x3b8] ;  /* 0x0003b80001067983 */ /* 0x002f280000300800 */
[----:B------:R-:W4:Y:S04]  /*22720*/  LDL.LU R7, [R1+0x3bc] ;  /* 0x0003bc0001077983 */ /* 0x000f280000300800 */
[----:B----4-:R-:W-:Y:S04]  /*22730*/  STL.64 [R1+0x1ae0], R6 ;  /* 0x001ae00601007387 */ /* 0x010fe80000100a00 */
[----:B---3--:R0:W-:Y:S04]  /*22740*/  STL.64 [R1+0x1ad8], R4 ;  /* 0x001ad80401007387 */ /* 0x0081e80000100a00 */
[----:B0-----:R-:W2:Y:S04]  /*22750*/  LDL.LU R4, [R1+0x3c0] ;  /* 0x0003c00001047983 */ /* 0x001ea80000300800 */
[----:B------:R-:W2:Y:S04]  /*22760*/  LDL.LU R5, [R1+0x3c4] ;  /* 0x0003c40001057983 */ /* 0x000ea80000300800 */
[----:B------:R-:W2:Y:S04]  /*22770*/  LDL.LU R6, [R1+0x3c8] ;  /* 0x0003c80001067983 */ /* 0x000ea80000300800 */
[----:B------:R-:W2:Y:S04]  /*22780*/  LDL.LU R7, [R1+0x3cc] ;  /* 0x0003cc0001077983 */ /* 0x000ea80000300800 */
[----:B------:R-:W3:Y:S04]  /*22790*/  LDL.64 R12, [R1+0x30] ;  /* 0x00003000010c7983 */ /* 0x000ee80000100a00 */
[----:B------:R0:W-:Y:S04]  /*227a0*/  STL.64 [R1+0x1a90], R8 ;  /* 0x001a900801007387 */ /* 0x0001e80000100a00 */
[----:B0-----:R-:W4:Y:S04]  /*227b0*/  LDL.LU R8, [R1+0x3a0] ;  /* 0x0003a00001087983 */ /* 0x001f280000300800 */
[----:B------:R-:W4:Y:S04]  /*227c0*/  LDL.LU R9, [R1+0x3a4] ;  /* 0x0003a40001097983 */ /* 0x000f280000300800 */
[----:B------:R-:W4:Y:S04]  /*227d0*/  LDL.LU R10, [R1+0x3a8] ;  /* 0x0003a800010a7983 */ /* 0x000f280000300800 */
        /* <DEDUP_REMOVED lines=11> */
[----:B------:R-:W-:Y:S03]  /*22890*/  HMMA.16816.F32 R4, R24, R16, R4 ;  /* 0x000000101804723c */ /* 0x000fe60000001804 */
[----:B--2---:R-:W-:Y:S04]  /*228a0*/  STL.64 [R1+0x1a28], R22 ;  /* 0x001a281601007387 */ /* 0x004fe80000100a00 */
[----:B------:R0:W-:Y:S04]  /*228b0*/  STL.64 [R1+0x1a20], R20 ;  /* 0x001a201401007387 */ /* 0x0001e80000100a00 */
[----:B0-----:R-:W2:Y:S04]  /*228c0*/  LDL.LU R20, [R1+0x260] ;  /* 0x0002600001147983 */ /* 0x001ea80000300800 */
[----:B------:R-:W2:Y:S04]  /*228d0*/  LDL.LU R21, [R1+0x264] ;  /* 0x0002640001157983 */ /* 0x000ea80000300800 */
[----:B------:R-:W2:Y:S04]  /*228e0*/  LDL.LU R22, [R1+0x268] ;  /* 0x0002680001167983 */ /* 0x000ea80000300800 */
[----:B------:R-:W2:Y:S04]  /*228f0*/  LDL.LU R23, [R1+0x26c] ;  /* 0x00026c0001177983 */ /* 0x000ea80000300800 */
[----:B--2---:R-:W-:Y:S04]  /*22900*/  STL.64 [R1+0x1a38], R22 ;  /* 0x001a381601007387 */ /* 0x004fe80000100a00 */
[----:B------:R-:W-:Y:S04]  /*22910*/  STL.64 [R1+0x1a30], R20 ;  /* 0x001a301401007387 */ /* 0x000fe80000100a00 */
        /* <DEDUP_REMOVED lines=8> */
[----:B------:R-:W2:Y:S04]  /*229a0*/  LDL.LU R16, [R1+0x390] ;  /* 0x0003900001107983 */ /* 0x000ea80000300800 */
[----:B------:R-:W2:Y:S04]  /*229b0*/  LDL.LU R17, [R1+0x394] ;  /* 0x0003940001117983 */ /* 0x000ea80000300800 */
[----:B------:R-:W2:Y:S04]  /*229c0*/  LDL.LU R18, [R1+0x398] ;  /* 0x0003980001127983 */ /* 0x000ea80000300800 */
[----:B------:R-:W2:Y:S01]  /*229d0*/  LDL.LU R19, [R1+0x39c] ;  /* 0x00039c0001137983 */ /* 0x000ea20000300800 */
[----:B---3--:R-:W-:-:S15]  /*229e0*/  HMMA.16816.F32 R4, R24, R12, R4 ;  /* 0x0000000c1804723c */ /* 0x008fde0000001804 */
[----:B------:R-:W-:-:S04]  /*229f0*/  NOP ;  /* 0x0000000000007918 */ /* 0x000fc80000000000 */
[----:B------:R-:W-:Y:S04]  /*22a00*/  STL.64 [R1+0x3b0], R4 ;  /* 0x0003b00401007387 */ /* 0x000fe80000100a00 */
[----:B------:R0:W-:Y:S04]  /*22a10*/  STL.64 [R1+0x3b8], R6 ;  /* 0x0003b80601007387 */ /* 0x0001e80000100a00 */
[----:B0-----:R-:W3:Y:S01]  /*22a20*/  LDL.LU.64 R6, [R1+0x1ad0] ;  /* 0x001ad00001067983 */ /* 0x001ee20000300a00 */
[----:B----4-:R-:W-:Y:S01]  /*22a30*/  HMMA.16816.F32 R8, R24, R20, R8 ;  /* 0x000000141808723c */ /* 0x010fe20000001808 */
[----:B------:R-:W-:-:S02]  /*22a40*/  IMAD.MOV.U32 R5, RZ, RZ, R12 ;  /* 0x000000ffff057224 */ /* 0x000fc400078e000c */
[----:B------:R-:W-:Y:S02]  /*22a50*/  IMAD.MOV.U32 R4, RZ, RZ, R13 ;  /* 0x000000ffff047224 */ /* 0x000fe400078e000d */
[----:B------:R-:W2:-:S14]  /*22a60*/  LDL.LU.64 R12, [R1+0x1ac8] ;  /* 0x001ac800010c7983 */ /* 0x000e9c0000300a00 */
[----:B------:R3:W-:Y:S04]  /*22a70*/  STL.64 [R1+0x3a0], R8 ;  /* 0x0003a00801007387 */ /* 0x0007e80000100a00 */
[----:B------:R-:W-:Y:S01]  /*22a80*/  STL.64 [R1+0x3a8], R10 ;  /* 0x0003a80a01007387 */ /* 0x000fe20000100a00 */
[----:B---3--:R-:W-:Y:S02]  /*22a90*/  IMAD.MOV.U32 R8, RZ, RZ, R7 ;  /* 0x000000ffff087224 */ /* 0x008fe400078e0007 */
[----:B------:R-:W-:-:S05]  /*22aa0*/  IMAD.MOV.U32 R9, RZ, RZ, R6 ;  /* 0x000000ffff097224 */ /* 0x000fca00078e0006 */
[----:B------:R-:W-:Y:S04]  /*22ab0*/  STL.64 [R1+0x1aa8], R8 ;  /* 0x001aa80801007387 */ /* 0x000fe80000100a00 */
[----:B------:R0:W-:Y:S02]  /*22ac0*/  STL.64 [R1+0x1a48], R20 ;  /* 0x001a481401007387 */ /* 0x0001e40000100a00 */
[----:B0-----:R-:W-:Y:S02]  /*22ad0*/  IMAD.MOV.U32 R20, RZ, RZ, R5 ;  /* 0x000000ffff147224 */ /* 0x001fe400078e0005 */
[----:B------:R-:W-:-:S05]  /*22ae0*/  IMAD.MOV.U32 R21, RZ, RZ, R4 ;  /* 0x000000ffff157224 */ /* 0x000fca00078e0004 */
[----:B------:R0:W-:Y:S04]  /*22af0*/  STL.64 [R1+0x1a60], R20 ;  /* 0x001a601401007387 */ /* 0x0001e80000100a00 */
[----:B------:R-:W3:Y:S04]  /*22b00*/  LDL.LU R4, [R1+0x380] ;  /* 0x0003800001047983 */ /* 0x000ee80000300800 */
[----:B------:R-:W3:Y:S04]  /*22b10*/  LDL.LU R5, [R1+0x384] ;  /* 0x0003840001057983 */ /* 0x000ee80000300800 */
[----:B------:R-:W3:Y:S04]  /*22b20*/  LDL.LU R6, [R1+0x388] ;  /* 0x0003880001067983 */ /* 0x000ee80000300800 */
[----:B------:R-:W3:Y:S04]  /*22b30*/  LDL.LU R7, [R1+0x38c] ;  /* 0x00038c0001077983 */ /* 0x000ee80000300800 */
[----:B------:R-:W4:Y:S04]  /*22b40*/  LDL.LU R8, [R1+0x370] ;  /* 0x0003700001087983 */ /* 0x000f280000300800 */
[----:B------:R-:W4:Y:S04]  /*22b50*/  LDL.LU R9, [R1+0x374] ;  /* 0x0003740001097983 */ /* 0x000f280000300800 */
[----:B------:R-:W4:Y:S04]  /*22b60*/  LDL.LU R10, [R1+0x378] ;  /* 0x00037800010a7983 */ /* 0x000f280000300800 */
[----:B------:R-:W4:Y:S01]  /*22b70*/  LDL.LU R11, [R1+0x37c] ;  /* 0x00037c00010b7983 */ /* 0x000f220000300800 */
[----:B0-----:R-:W-:-:S02]  /*22b80*/  IMAD.MOV.U32 R20, RZ, RZ, R3 ;  /* 0x000000ffff147224 */ /* 0x001fc400078e0003 */
[----:B------:R-:W-:-:S05]  /*22b90*/  IMAD.MOV.U32 R21, RZ, RZ, R2 ;  /* 0x000000ffff157224 */ /* 0x000fca00078e0002 */
[----:B------:R0:W-:Y:S04]  /*22ba0*/  STL.64 [R1+0x1a88], R20 ;  /* 0x001a881401007387 */ /* 0x0001e80000100a00 */
[----:B0-----:R-:W3:Y:S04]  /*22bb0*/  LDL.LU R20, [R1+0x2a0] ;  /* 0x0002a00001147983 */ /* 0x001ee80000300800 */
[----:B------:R-:W3:Y:S04]  /*22bc0*/  LDL.LU R21, [R1+0x2a4] ;  /* 0x0002a40001157983 */ /* 0x000ee80000300800 */
[----:B------:R-:W3:Y:S04]  /*22bd0*/  LDL.LU R22, [R1+0x2a8] ;  /* 0x0002a80001167983 */ /* 0x000ee80000300800 */
[----:B------:R-:W3:Y:S01]  /*22be0*/  LDL.LU R23, [R1+0x2ac] ;  /* 0x0002ac0001177983 */ /* 0x000ee20000300800 */
[C---:B--2---:R-:W-:Y:S03]  /*22bf0*/  HMMA.16816.F32 R16, R24.reuse, R12, R16 ;  /* 0x0000000c1810723c */ /* 0x044fe60000001810 */
[----:B---3--:R-:W-:Y:S04]  /*22c00*/  STL.64 [R1+0x1aa0], R22 ;  /* 0x001aa01601007387 */ /* 0x008fe80000100a00 */
[----:B------:R0:W-:Y:S04]  /*22c10*/  STL.64 [R1+0x1a98], R20 ;  /* 0x001a981401007387 */ /* 0x0001e80000100a00 */
        /* <DEDUP_REMOVED lines=28> */
[----:B------:R-:W4:Y:S02]  /*22de0*/  LDL.LU.64 R4, [R1+0x1ab0] ;  /* 0x001ab00001047983 */ /* 0x000f240000300a00 */
[----:B----4-:R-:W-:-:S15]  /*22df0*/  HMMA.16816.F32 R8, R24, R4, R8 ;  /* 0x000000041808723c */ /* 0x010fde0000001808 */
[----:B------:R-:W-:-:S04]  /*22e00*/  NOP ;  /* 0x0000000000007918 */ /* 0x000fc80000000000 */
[----:B------:R0:W-:Y:S04]  /*22e10*/  STL.64 [R1+0x370], R8 ;  /* 0x0003700801007387 */ /* 0x0001e80000100a00 */
[----:B------:R1:W-:Y:S04]  /*22e20*/  STL.64 [R1+0x378], R10 ;  /* 0x0003780a01007387 */ /* 0x0003e80000100a00 */
[----:B0-----:R-:W1:Y:S02]  /*22e30*/  LDL.LU.64 R8, [R1+0x1aa8] ;  /* 0x001aa80001087983 */ /* 0x001e640000300a00 */
[----:B-1----:R-:W-:Y:S02]  /*22e40*/  HMMA.16816.F32 R8, R24, R8, R20 ;  /* 0x000000081808723c */ /* 0x002fe40000001814 */
[----:B------:R-:W4:Y:S04]  /*22e50*/  LDL.LU.64 R22, [R1+0x1aa0] ;  /* 0x001aa00001167983 */ /* 0x000f280000300a00 */
[----:B------:R-:W4:-:S13]  /*22e60*/  LDL.LU.64 R20, [R1+0x1a98] ;  /* 0x001a980001147983 */ /* 0x000f1a0000300a00 */
[----:B------:R0:W-:Y:S04]  /*22e70*/  STL.64 [R1+0x360], R8 ;  /* 0x0003600801007387 */ /* 0x0001e80000100a00 */
[----:B------:R1:W-:Y:S04]  /*22e80*/  STL.64 [R1+0x368], R10 ;  /* 0x0003680a01007387 */ /* 0x0003e80000100a00 */
[----:B0-----:R-:W4:Y:S02]  /*22e90*/  LDL.LU.64 R8, [R1+0x1a90] ;  /* 0x001a900001087983 */ /* 0x001f240000300a00 */
[----:B----4-:R-:W-:Y:S02]  /*22ea0*/  HMMA.16816.F32 R24, R24, R8, R20 ;  /* 0x000000081818723c */ /* 0x010fe40000001814 */
[----:B------:R-:W2:Y:S01]  /*22eb0*/  LDL.LU.64 R20, [R1+0x1a88] ;  /* 0x001a880001147983 */ /* 0x000ea20000300a00 */
[----:B------:R-:W-:-:S02]  /*22ec0*/  IMAD.MOV.U32 R3, RZ, RZ, R8 ;  /* 0x000000ffff037224 */ /* 0x000fc400078e0008 */
[----:B------:R-:W-:-:S14]  /*22ed0*/  IMAD.MOV.U32 R2, RZ, RZ, R9 ;  /* 0x000000ffff027224 */ /* 0x000fdc00078e0009 */
[----:B------:R0:W-:Y:S04]  /*22ee0*/  STL.64 [R1+0x2a0], R24 ;  /* 0x0002a01801007387 */ /* 0x0001e80000100a00 */
[----:B------:R-:W-:Y:S04]  /*22ef0*/  STL.64 [R1+0x2a8], R26 ;  /* 0x0002a81a01007387 */ /* 0x000fe80000100a00 */
[----:B-1----:R-:W2:Y:S04]  /*22f00*/  LDL.LU.64 R10, [R1+0x1a80] ;  /* 0x001a8000010a7983 */ /* 0x002ea80000300a00 */
[----:B------:R-:W2:Y:S04]  /*22f10*/  LDL.LU.64 R8, [R1+0x1a78] ;  /* 0x001a780001087983 */ /* 0x000ea80000300a00 */
[----:B0-----:R-:W4:Y:S01]  /*22f20*/  LDL.LU.64 R24, [R1+0x70] ;  /* 0x0000700001187983 */ /* 0x001f220000300a00 */
        /* <DEDUP_REMOVED lines=32> */
[----:B------:R-:W-:Y:S04]  /*23130*/  STL.64 [R1+0x1978], R16 ;  /* 0x0019781001007387 */ /* 0x000fe80000100a00 */
[----:B---3--:R-:W-:Y:S04]  /*23140*/  STL.64 [R1+0x19a0], R6 ;  /* 0x0019a00601007387 */ /* 0x008fe80000100a00 */
[----:B------:R0:W-:Y:S01]  /*23150*/  STL.64 [R1+0x1998], R4 ;  /* 0x0019980401007387 */ /* 0x0001e20000100a00 */
[----:B--2---:R-:W-:-:S15]  /*23160*/  HMMA.16816.F32 R20, R8, R4, R20 ;  /* 0x000000040814723c */ /* 0x004fde0000001814 */
[----:B------:R-:W-:-:S04]  /*23170*/  NOP ;  /* 0x0000000000007918 */ /* 0x000fc80000000000 */
[----:B------:R-:W-:Y:S04]  /*23180*/  STL.64 [R1+0x240], R20 ;  /* 0x0002401401007387 */ /* 0x000fe80000100a00 */
[----:B------:R-:W-:Y:S04]  /*23190*/  STL.64 [R1+0x248], R22 ;  /* 0x0002481601007387 */ /* 0x000fe80000100a00 */
[----:B------:R-:W1:Y:S04]  /*231a0*/  LDSM.16.MT88.4 R20, [R0+0x14000] ;  /* 0x014000000014783b */ /* 0x000e680000004200 */
[----:B0-----:R-:W2:Y:S04]  /*231b0*/  LDL.LU R4, [R1+0x180] ;  /* 0x0001800001047983 */ /* 0x001ea80000300800 */
[----:B------:R-:W2:Y:S04]  /*231c0*/  LDL.LU R5, [R1+0x184] ;  /* 0x0001840001057983 */ /* 0x000ea80000300800 */
[----:B------:R-:W2:Y:S04]  /*231d0*/  LDL.LU R6, [R1+0x188] ;  /* 0x0001880001067983 */ /* 0x000ea80000300800 */
[----:B------:R-:W2:Y:S04]  /*231e0*/  LDL.LU R7, [R1+0x18c] ;  /* 0x00018c0001077983 */ /* 0x000ea80000300800 */
[----:B-1----:R-:W-:Y:S04]  /*231f0*/  STL.64 [R1+0x18d8], R22 ;  /* 0x0018d81601007387 */ /* 0x002fe80000100a00 */
[----:B------:R0:W-:Y:S04]  /*23200*/  STL.64 [R1+0x18d0], R20 ;  /* 0x0018d01401007387 */ /* 0x0001e80000100a00 */
[----:B0-----:R-:W3:Y:S04]  /*23210*/  LDL.LU R20, [R1+0x230] ;  /* 0x0002300001147983 */ /* 0x001ee80000300800 */
[----:B------:R-:W3:Y:S04]  /*23220*/  LDL.LU R21, [R1+0x234] ;  /* 0x0002340001157983 */ /* 0x000ee80000300800 */
[----:B------:R-:W3:Y:S04]  /*23230*/  LDL.LU R22, [R1+0x238] ;  /* 0x0002380001167983 */ /* 0x000ee80000300800 */
[----:B------:R-:W3:Y:S01]  /*23240*/  LDL.LU R23, [R1+0x23c] ;  /* 0x00023c0001177983 */ /* 0x000ee20000300800 */
[----:B------:R-:W-:-:S02]  /*23250*/  IMAD.MOV.U32 R16, RZ, RZ, R3 ;  /* 0x000000ffff107224 */ /* 0x000fc400078e0003 */
[----:B------:R-:W-:Y:S02]  /*23260*/  IMAD.MOV.U32 R17, RZ, RZ, R2 ;  /* 0x000000ffff117224 */ /* 0x000fe400078e0002 */
[----:B----4-:R-:W-:Y:S02]  /*23270*/  IMAD.MOV.U32 R2, RZ, RZ, R24 ;  /* 0x000000ffff027224 */ /* 0x010fe400078e0018 */
[----:B------:R-:W-:Y:S01]  /*23280*/  IMAD.MOV.U32 R3, RZ, RZ, R25 ;  /* 0x000000ffff037224 */ /* 0x000fe200078e0019 */
[----:B---3--:R-:W-:Y:S01]  /*23290*/  HMMA.16816.F32 R20, R8, R24, R20 ;  /* 0x000000180814723c */ /* 0x008fe20000001814 */
[----:B------:R-:W0:-:S15]  /*232a0*/  LDSM.16.MT88.4 R24, [R0+0x14080] ;  /* 0x014080000018783b */ /* 0x000e1e0000004200 */
[----:B------:R-:W-:-:S03]  /*232b0*/  NOP ;  /* 0x0000000000007918 */ /* 0x000fc60000000000 */
[----:B------:R-:W-:Y:S04]  /*232c0*/  STL.64 [R1+0x230], R20 ;  /* 0x0002301401007387 */ /* 0x000fe80000100a00 */
[----:B------:R-:W-:Y:S04]  /*232d0*/  STL.64 [R1+0x238], R22 ;  /* 0x0002381601007387 */ /* 0x000fe80000100a00 */
[----:B0-----:R-:W-:Y:S04]  /*232e0*/  STL.64 [R1+0x1858], R26 ;  /* 0x0018581a01007387 */ /* 0x001fe80000100a00 */
[----:B------:R0:W-:Y:S04]  /*232f0*/  STL.64 [R1+0x1850], R24 ;  /* 0x0018501801007387 */ /* 0x0001e80000100a00 */
[----:B0-----:R-:W3:Y:S04]  /*23300*/  LDL.LU.64 R24, [R1+0x30] ;  /* 0x0000300001187983 */ /* 0x001ee80000300a00 */
[----:B------:R-:W4:Y:S01]  /*23310*/  LDL.64 R26, [R1+0x38] ;  /* 0x00003800011a7983 */ /* 0x000f220000100a00 */
[----:B--2---:R-:W-:Y:S03]  /*23320*/  HMMA.16816.F32 R8, R8, R16, R4 ;  /* 0x000000100808723c */ /* 0x004fe60000001804 */
[----:B----4-:R-:W-:Y:S04]  /*23330*/  STL.64 [R1+0x19e8], R26 ;  /* 0x0019e81a01007387 */ /* 0x010fe80000100a00 */
[----:B---3--:R-:W-:Y:S04]  /*23340*/  STL.64 [R1+0x19e0], R24 ;  /* 0x0019e01801007387 */ /* 0x008fe80000100a00 */
[----:B------:R-:W2:Y:S08]  /*23350*/  LDL.LU R4, [R1+0x130] ;  /* 0x0001300001047983 */ /* 0x000eb00000300800 */
[----:B------:R-:W-:Y:S04]  /*23360*/  STL.64 [R1+0x180], R8 ;  /* 0x0001800801007387 */ /* 0x000fe80000100a00 */
[----:B------:R-:W-:Y:S04]  /*23370*/  STL.64 [R1+0x188], R10 ;  /* 0x0001880a01007387 */ /* 0x000fe80000100a00 */
[----:B------:R-:W2:Y:S04]  /*23380*/  LDL.LU R5, [R1+0x134] ;  /* 0x0001340001057983 */ /* 0x000ea80000300800 */
[----:B------:R-:W3:Y:S04]  /*23390*/  LDL.LU R6, [R1+0x138] ;  /* 0x0001380001067983 */ /* 0x000ee80000300800 */
[----:B------:R-:W3:Y:S01]  /*233a0*/  LDL.LU R7, [R1+0x13c] ;  /* 0x00013c0001077983 */ /* 0x000ee20000300800 */
[----:B------:R-:W-:-:S02]  /*233b0*/  IMAD.MOV.U32 R28, RZ, RZ, R12 ;  /* 0x000000ffff1c7224 */ /* 0x000fc400078e000c */
[----:B------:R-:W-:Y:S01]  /*233c0*/  IMAD.MOV.U32 R29, RZ, RZ, R13 ;  /* 0x000000ffff1d7224 */ /* 0x000fe200078e000d */
[----:B------:R-:W0:Y:S04]  /*233d0*/  LDSM.16.MT88.4 R8, [R0+0x14100] ;  /* 0x014100000008783b */ /* 0x000e280000004200 */
[----:B------:R-:W1:Y:S04]  /*233e0*/  LDSM.16.MT88.4 R12, [R0+0x10300] ;  /* 0x01030000000c783b */ /* 0x000e680000004200 */
[----:B---3--:R-:W-:Y:S04]  /*233f0*/  STL.64 [R1+0x19b0], R6 ;  /* 0x0019b00601007387 */ /* 0x008fe80000100a00 */
[----:B--2---:R2:W-:Y:S02]  /*23400*/  STL.64 [R1+0x19a8], R4 ;  /* 0x0019a80401007387 */ /* 0x0045e40000100a00 */
[----:B--2---:R-:W-:-:S02]  /*23410*/  IMAD.MOV.U32 R4, RZ, RZ, R28 ;  /* 0x000000ffff047224 */ /* 0x004fc400078e001c */
[----:B------:R-:W-:Y:S01]  /*23420*/  IMAD.MOV.U32 R5, RZ, RZ, R29 ;  /* 0x000000ffff057224 */ /* 0x000fe200078e001d */
[----:B------:R-:W2:Y:S04]  /*23430*/  LDL.LU R28, [R1+0x1a0c] ;  /* 0x001a0c00011c7983 */ /* 0x000ea80000300800 */
[----:B------:R-:W3:Y:S04]  /*23440*/  LDL.LU R29, [R1+0x1a08] ;  /* 0x001a0800011d7983 */ /* 0x000ee80000300800 */
[----:B------:R-:W4:Y:S04]  /*23450*/  LDL.LU R16, [R1+0x150] ;  /* 0x0001500001107983 */ /* 0x000f280000300800 */
[----:B------:R-:W4:Y:S04]  /*23460*/  LDL.LU R17, [R1+0x154] ;  /* 0x0001540001117983 */ /* 0x000f280000300800 */
[----:B------:R-:W2:Y:S04]  /*23470*/  LDL.LU R18, [R1+0x158] ;  /* 0x0001580001127983 */ /* 0x000ea80000300800 */
[----:B------:R-:W2:Y:S04]  /*23480*/  LDL.LU R19, [R1+0x15c] ;  /* 0x00015c0001137983 */ /* 0x000ea80000300800 */
[----:B------:R-:W1:Y:S04]  /*23490*/  LDL.LU.64 R24, [R1+0x40] ;  /* 0x0000400001187983 */ /* 0x000e680000300a00 */
[----:B--2---:R-:W-:Y:S04]  /*234a0*/  STL.64 [R1+0x19d8], R18 ;  /* 0x0019d81201007387 */ /* 0x004fe80000100a00 */
[----:B----4-:R2:W-:Y:S04]  /*234b0*/  STL.64 [R1+0x19d0], R16 ;  /* 0x0019d01001007387 */ /* 0x0105e80000100a00 */
[----:B--2---:R-:W2:Y:S04]  /*234c0*/  LDL.LU R16, [R1+0x160] ;  /* 0x0001600001107983 */ /* 0x004ea80000300800 */
[----:B------:R-:W2:Y:S04]  /*234d0*/  LDL.LU R17, [R1+0x164] ;  /* 0x0001640001117983 */ /* 0x000ea80000300800 */
[----:B------:R-:W4:Y:S04]  /*234e0*/  LDL.LU R18, [R1+0x168] ;  /* 0x0001680001127983 */ /* 0x000f280000300800 */
[----:B------:R-:W4:Y:S04]  /*234f0*/  LDL.LU R19, [R1+0x16c] ;  /* 0x00016c0001137983 */ /* 0x000f280000300800 */
[----:B----4-:R-:W-:Y:S04]  /*23500*/  STL.64 [R1+0x19f8], R18 ;  /* 0x0019f81201007387 */ /* 0x010fe80000100a00 */
[----:B--2---:R2:W-:Y:S04]  /*23510*/  STL.64 [R1+0x19f0], R16 ;  /* 0x0019f01001007387 */ /* 0x0045e80000100a00 */
[----:B--2---:R-:W1:Y:S04]  /*23520*/  LDL.LU R16, [R1+0x170] ;  /* 0x0001700001107983 */ /* 0x004e680000300800 */
[----:B------:R-:W1:Y:S04]  /*23530*/  LDL.LU R17, [R1+0x174] ;  /* 0x0001740001117983 */ /* 0x000e680000300800 */
[----:B------:R-:W1:Y:S04]  /*23540*/  LDL.LU R18, [R1+0x178] ;  /* 0x0001780001127983 */ /* 0x000e680000300800 */
[----:B------:R-:W1:Y:S04]  /*23550*/  LDL.LU R19, [R1+0x17c] ;  /* 0x00017c0001137983 */ /* 0x000e680000300800 */
[----:B------:R2:W-:Y:S04]  /*23560*/  STL.64 [R1+0x19c8], R4 ;  /* 0x0019c80401007387 */ /* 0x0005e80000100a00 */
[----:B--2---:R-:W2:Y:S04]  /*23570*/  LDL.LU.64 R4, [R1+0x10] ;  /* 0x0000100001047983 */ /* 0x004ea80000300a00 */
[----:B------:R-:W4:Y:S04]  /*23580*/  LDL.LU R20, [R1+0x330] ;  /* 0x0003300001147983 */ /* 0x000f280000300800 */
[----:B------:R-:W4:Y:S04]  /*23590*/  LDL.LU R21, [R1+0x334] ;  /* 0x0003340001157983 */ /* 0x000f280000300800 */
[----:B------:R-:W2:Y:S04]  /*235a0*/  LDL.LU R22, [R1+0x338] ;  /* 0x0003380001167983 */ /* 0x000ea80000300800 */
[----:B------:R-:W2:Y:S04]  /*235b0*/  LDL.LU R23, [R1+0x33c] ;  /* 0x00033c0001177983 */ /* 0x000ea80000300800 */
[----:B--2---:R-:W-:Y:S04]  /*235c0*/  STL.64 [R1+0x18e8], R22 ;  /* 0x0018e81601007387 */ /* 0x004fe80000100a00 */
[----:B----4-:R2:W-:Y:S02]  /*235d0*/  STL.64 [R1+0x18e0], R20 ;  /* 0x0018e01401007387 */ /* 0x0105e40000100a00 */
[----:B--2---:R-:W-:-:S02]  /*235e0*/  IMAD.MOV.U32 R20, RZ, RZ, R2 ;  /* 0x000000ffff147224 */ /* 0x004fc400078e0002 */
[----:B------:R-:W-:Y:S01]  /*235f0*/  IMAD.MOV.U32 R21, RZ, RZ, R3 ;  /* 0x000000ffff157224 */ /* 0x000fe200078e0003 */
[----:B------:R-:W2:Y:S04]  /*23600*/  LDL.LU R2, [R1+0x1a04] ;  /* 0x001a040001027983 */ /* 0x000ea80000300800 */
[----:B------:R-:W4:Y:S04]  /*23610*/  LDL.LU R3, [R1+0x1a00] ;  /* 0x001a000001037983 */ /* 0x000f280000300800 */
[----:B0-----:R-:W-:Y:S04]  /*23620*/  STL.64 [R1+0x17e0], R10 ;  /* 0x0017e00a01007387 */ /* 0x001fe80000100a00 */
[----:B------:R0:W-:Y:S04]  /*23630*/  STL.64 [R1+0x17d8], R8 ;  /* 0x0017d80801007387 */ /* 0x0001e80000100a00 */
[----:B0-----:R-:W2:Y:S04]  /*23640*/  LDL.LU.64 R8, [R1+0x80] ;  /* 0x0000800001087983 */ /* 0x001ea80000300a00 */
[----:B------:R-:W2:Y:S01]  /*23650*/  LDL.64 R10, [R1+0x88] ;  /* 0x00008800010a7983 */ /* 0x000ea20000100a00 */
[----:B-1----:R-:W-:Y:S03]  /*23660*/  HMMA.16816.F32 R16, R12, R24, R16 ;  /* 0x000000180c10723c */ /* 0x002fe60000001810 */
        /* <DEDUP_REMOVED lines=26> */
[----:B------:R-:W-:Y:S04]  /*23810*/  STL.64 [R1+0x1960], R26 ;  /* 0x0019601a01007387 */ /* 0x000fe80000100a00 */
[----:B------:R0:W-:Y:S04]  /*23820*/  STL.64 [R1+0x1958], R24 ;  /* 0x0019581801007387 */ /* 0x0001e80000100a00 */
[----:B0-----:R-:W3:Y:S01]  /*23830*/  LDL.LU.64 R24, [R1+0x20] ;  /* 0x0000200001187983 */ /* 0x001ee20000300a00 */
[----:B--2---:R-:W-:-:S15]  /*23840*/  HMMA.16816.F32 R16, R12, R4, R16 ;  /* 0x000000040c10723c */ /* 0x004fde0000001810 */
[----:B------:R-:W-:-:S04]  /*23850*/  NOP ;  /* 0x0000000000007918 */ /* 0x000fc80000000000 */
[----:B------:R0:W-:Y:S04]  /*23860*/  STL.64 [R1+0x150], R16 ;  /* 0x0001501001007387 */ /* 0x0001e80000100a00 */
[----:B------:R-:W-:Y:S01]  /*23870*/  STL.64 [R1+0x158], R18 ;  /* 0x0001581201007387 */ /* 0x000fe20000100a00 */
[----:B0-----:R-:W-:Y:S02]  /*23880*/  IMAD.MOV.U32 R17, RZ, RZ, R4 ;  /* 0x000000ffff117224 */ /* 0x001fe400078e0004 */
[----:B------:R-:W-:Y:S02]  /*23890*/  IMAD.MOV.U32 R16, RZ, RZ, R5 ;  /* 0x000000ffff107224 */ /* 0x000fe400078e0005 */
[----:B------:R-:W2:Y:S02]  /*238a0*/  LDL.LU.64 R4, [R1+0x19c8] ;  /* 0x0019c80001047983 */ /* 0x000ea40000300a00 */
[----:B--2---:R-:W-:Y:S02]  /*238b0*/  HMMA.16816.F32 R4, R12, R4, R8 ;  /* 0x000000040c04723c */ /* 0x004fe40000001808 */
[----:B------:R-:W2:Y:S04]  /*238c0*/  LDL.LU.64 R10, [R1+0x19c0] ;  /* 0x0019c000010a7983 */ /* 0x000ea80000300a00 */
[----:B------:R-:W2:-:S13]  /*238d0*/  LDL.LU.64 R8, [R1+0x19b8] ;  /* 0x0019b80001087983 */ /* 0x000e9a0000300a00 */
        /* <DEDUP_REMOVED lines=9> */
[----:B------:R-:W2:Y:S01]  /*23970*/  LDL.LU.64 R4, [R1+0x1998] ;  /* 0x0019980001047983 */ /* 0x000ea20000300a00 */
[----:B------:R-:W-:-:S02]  /*23980*/  IMAD.MOV.U32 R19, RZ, RZ, R24 ;  /* 0x000000ffff137224 */ /* 0x000fc400078e0018 */
[----:B------:R-:W-:Y:S02]  /*23990*/  IMAD.MOV.U32 R18, RZ, RZ, R25 ;  /* 0x000000ffff127224 */ /* 0x000fe400078e0019 */
[----:B--2---:R-:W-:Y:S01]  /*239a0*/  HMMA.16816.F32 R24, R12, R4, R8 ;  /* 0x000000040c18723c */ /* 0x004fe20000001808 */
[----:B------:R-:W2:-:S15]  /*239b0*/  LDL.LU R8, [R1+0x110] ;  /* 0x0001100001087983 */ /* 0x000e9e0000300800 */
[----:B------:R-:W-:-:S03]  /*239c0*/  NOP ;  /* 0x0000000000007918 */ /* 0x000fc60000000000 */
[----:B------:R-:W-:Y:S04]  /*239d0*/  STL.64 [R1+0x120], R24 ;  /* 0x0001201801007387 */ /* 0x000fe80000100a00 */
[----:B------:R-:W-:Y:S04]  /*239e0*/  STL.64 [R1+0x128], R26 ;  /* 0x0001281a01007387 */ /* 0x000fe80000100a00 */
[----:B------:R-:W2:Y:S04]  /*239f0*/  LDL.LU R9, [R1+0x114] ;  /* 0x0001140001097983 */ /* 0x000ea80000300800 */
[----:B------:R-:W2:Y:S04]  /*23a00*/  LDL.LU R10, [R1+0x118] ;  /* 0x00011800010a7983 */ /* 0x000ea80000300800 */
[----:B------:R-:W2:Y:S04]  /*23a10*/  LDL.LU R11, [R1+0x11c] ;  /* 0x00011c00010b7983 */ /* 0x000ea80000300800 */
[----:B---3--:R-:W-:Y:S04]  /*23a20*/  STL.64 [R1+0x1910], R6 ;  /* 0x0019100601007387 */ /* 0x008fe80000100a00 */
[----:B------:R0:W-:Y:S02]  /*23a30*/  STL.64 [R1+0x1908], R4 ;  /* 0x0019080401007387 */ /* 0x0001e40000100a00 */
[----:B0-----:R-:W-:-:S02]  /*23a40*/  IMAD.MOV.U32 R4, RZ, RZ, R19 ;  /* 0x000000ffff047224 */ /* 0x001fc400078e0013 */
[----:B------:R-:W-:-:S05]  /*23a50*/  IMAD.MOV.U32 R5, RZ, RZ, R18 ;  /* 0x000000ffff057224 */ /* 0x000fca00078e0012 */
[----:B------:R0:W-:Y:S04]  /*23a60*/  STL.64 [R1+0x1928], R4 ;  /* 0x0019280401007387 */ /* 0x0001e80000100a00 */
[----:B0-----:R-:W3:Y:S04]  /*23a70*/  LDL.LU R4, [R1+0x470] ;  /* 0x0004700001047983 */ /* 0x001ee80000300800 */
[----:B------:R-:W3:Y:S04]  /*23a80*/  LDL.LU R5, [R1+0x474] ;  /* 0x0004740001057983 */ /* 0x000ee80000300800 */
[----:B------:R-:W2:Y:S04]  /*23a90*/  LDL.LU R6, [R1+0x478] ;  /* 0x0004780001067983 */ /* 0x000ea80000300800 */
[----:B------:R-:W2:Y:S04]  /*23aa0*/  LDL.LU R7, [R1+0x47c] ;  /* 0x00047c0001077983 */ /* 0x000ea80000300800 */
[----:B--2---:R-:W-:Y:S04]  /*23ab0*/  STL.64 [R1+0x1938], R6 ;  /* 0x0019380601007387 */ /* 0x004fe80000100a00 */
[----:B---3--:R0:W-:Y:S02]  /*23ac0*/  STL.64 [R1+0x1930], R4 ;  /* 0x0019300401007387 */ /* 0x0081e40000100a00 */
[----:B0-----:R-:W-:-:S02]  /*23ad0*/  IMAD.MOV.U32 R4, RZ, RZ, R17 ;  /* 0x000000ffff047224 */ /* 0x001fc400078e0011 */
[----:B------:R-:W-:Y:S02]  /*23ae0*/  IMAD.MOV.U32 R5, RZ, RZ, R16 ;  /* 0x000000ffff057224 */ /* 0x000fe400078e0010 */
[----:B------:R-:W2:Y:S04]  /*23af0*/  LDL.LU R16, [R1+0xb0] ;  /* 0x0000b00001107983 */ /* 0x000ea80000300800 */
[----:B------:R-:W2:Y:S04]  /*23b00*/  LDL.LU R17, [R1+0xb4] ;  /* 0x0000b40001117983 */ /* 0x000ea80000300800 */
[----:B------:R-:W2:Y:S04]  /*23b10*/  LDL.LU R18, [R1+0xb8] ;  /* 0x0000b80001127983 */ /* 0x000ea80000300800 */
[----:B------:R-:W2:Y:S04]  /*23b20*/  LDL.LU R19, [R1+0xbc] ;  /* 0x0000bc0001137983 */ /* 0x000ea80000300800 */
[----:B------:R0:W-:Y:S04]  /*23b30*/  STL.64 [R1+0x1950], R4 ;  /* 0x0019500401007387 */ /* 0x0001e80000100a00 */
[----:B0-----:R-:W3:Y:S04]  /*23b40*/  LDL.LU R4, [R1+0x90] ;  /* 0x0000900001047983 */ /* 0x001ee80000300800 */
[----:B------:R-:W3:Y:S04]  /*23b50*/  LDL.LU R5, [R1+0x94] ;  /* 0x0000940001057983 */ /* 0x000ee80000300800 */
[----:B------:R-:W2:Y:S04]  /*23b60*/  LDL.LU R6, [R1+0x98] ;  /* 0x0000980001067983 */ /* 0x000ea80000300800 */
[----:B------:R-:W2:Y:S01]  /*23b70*/  LDL.LU R7, [R1+0x9c] ;  /* 0x00009c0001077983 */ /* 0x000ea20000300800 */
[----:B------:R-:W-:Y:S01]  /*23b80*/  HMMA.16816.F32 R8, R12, R20, R8 ;  /* 0x000000140c08723c */ /* 0x000fe20000001808 */
[----:B------:R-:W-:-:S02]  /*23b90*/  IMAD.MOV.U32 R25, RZ, RZ, R22 ;  /* 0x000000ffff197224 */ /* 0x000fc400078e0016 */
[----:B------:R-:W-:Y:S01]  /*23ba0*/  IMAD.MOV.U32 R24, RZ, RZ, R23 ;  /* 0x000000ffff187224 */ /* 0x000fe200078e0017 */
        /* <DEDUP_REMOVED lines=9> */
[----:B------:R-:W2:Y:S04]  /*23c40*/  LDL.LU.64 R8, [R1+0x1988] ;  /* 0x0019880001087983 */ /* 0x000ea80000300a00 */
        /* <DEDUP_REMOVED lines=18> */
[----:B------:R-:W2:Y:S04]  /*23d70*/  LDL.LU.64 R18, [R1+0x1980] ;  /* 0x0019800001127983 */ /* 0x000ea80000300a00 */
[----:B------:R-:W2:Y:S04]  /*23d80*/  LDL.LU.64 R16, [R1+0x1978] ;  /* 0x0019780001107983 */ /* 0x000ea80000300a00 */
[----:B---3--:R-:W-:Y:S04]  /*23d90*/  STL.64 [R1+0x18f8], R10 ;  /* 0x0018f80a01007387 */ /* 0x008fe80000100a00 */
[----:B------:R0:W-:Y:S04]  /*23da0*/  STL.64 [R1+0x18f0], R8 ;  /* 0x0018f00801007387 */ /* 0x0001e80000100a00 */
[----:B------:R1:W-:Y:S04]  /*23db0*/  STL.64 [R1+0xb0], R12 ;  /* 0x0000b00c01007387 */ /* 0x0003e80000100a00 */
[----:B------:R3:W-:Y:S04]  /*23dc0*/  STL.64 [R1+0xb8], R14 ;  /* 0x0000b80e01007387 */ /* 0x0007e80000100a00 */
[----:B0-----:R-:W4:Y:S04]  /*23dd0*/  LDL.LU R8, [R1+0x350] ;  /* 0x0003500001087983 */ /* 0x001f280000300800 */
[----:B------:R-:W4:Y:S04]  /*23de0*/  LDL.LU R9, [R1+0x354] ;  /* 0x0003540001097983 */ /* 0x000f280000300800 */
[----:B------:R-:W4:Y:S04]  /*23df0*/  LDL.LU R10, [R1+0x358] ;  /* 0x00035800010a7983 */ /* 0x000f280000300800 */
[----:B------:R-:W4:Y:S04]  /*23e00*/  LDL.LU R11, [R1+0x35c] ;  /* 0x00035c00010b7983 */ /* 0x000f280000300800 */
[----:B-1----:R-:W4:Y:S04]  /*23e10*/  LDL.LU.64 R12, [R1] ;  /* 0x00000000010c7983 */ /* 0x002f280000300a00 */
[----:B---3--:R-:W3:Y:S01]  /*23e20*/  LDL.64 R14, [R1+0x8] ;  /* 0x00000800010e7983 */ /* 0x008ee20000100a00 */
[----:B--2---:R-:W-:Y:S03]  /*23e30*/  HMMA.16816.F32 R24, R16, R24, R4 ;  /* 0x000000181018723c */ /* 0x004fe60000001804 */
[----:B------:R-:W2:Y:S04]  /*23e40*/  LDL.LU.64 R6, [R1+0x1970] ;  /* 0x0019700001067983 */ /* 0x000ea80000300a00 */
[----:B------:R-:W2:-:S12]  /*23e50*/  LDL.LU.64 R4, [R1+0x1968] ;  /* 0x0019680001047983 */ /* 0x000e980000300a00 */
[----:B------:R-:W-:Y:S04]  /*23e60*/  STL.64 [R1+0xa0], R24 ;  /* 0x0000a01801007387 */ /* 0x000fe80000100a00 */
[----:B------:R0:W-:Y:S04]  /*23e70*/  STL.64 [R1+0xa8], R26 ;  /* 0x0000a81a01007387 */ /* 0x0001e80000100a00 */
[----:B0-----:R-:W2:Y:S04]  /*23e80*/  LDL.LU.64 R26, [R1+0x1960] ;  /* 0x00196000011a7983 */ /* 0x001ea80000300a00 */
[----:B------:R-:W2:Y:S02]  /*23e90*/  LDL.LU.64 R24, [R1+0x1958] ;  /* 0x0019580001187983 */ /* 0x000ea40000300a00 */
[----:B--2---:R-:W-:-:S15]  /*23ea0*/  HMMA.16816.F32 R4, R16, R24, R4 ;  /* 0x000000181004723c */ /* 0x004fde0000001804 */
[----:B------:R-:W-:-:S04]  /*23eb0*/  NOP ;  /* 0x0000000000007918 */ /* 0x000fc80000000000 */
[----:B------:R0:W-:Y:S04]  /*23ec0*/  STL.64 [R1+0x90], R4 ;  /* 0x0000900401007387 */ /* 0x0001e80000100a00 */
[----:B------:R-:W-:Y:S04]  /*23ed0*/  STL.64 [R1+0x98], R6 ;  /* 0x0000980601007387 */ /* 0x000fe80000100a00 */
[----:B0-----:R-:W2:Y:S04]  /*23ee0*/  LDL.LU.64 R4, [R1+0x1950] ;  /* 0x0019500001047983 */ /* 0x001ea80000300a00 */
[----:B------:R0:W-:Y:S04]  /*23ef0*/  STL.64 [R1+0x18c8], R26 ;  /* 0x0018c81a01007387 */ /* 0x0001e80000100a00 */
[----:B0-----:R-:W3:Y:S01]  /*23f00*/  LDL.64 R26, [R1+0x48] ;  /* 0x00004800011a7983 */ /* 0x001ee20000100a00 */
[----:B--2---:R-:W-:Y:S03]  /*23f10*/  HMMA.16816.F32 R4, R16, R4, R20 ;  /* 0x000000041004723c */ /* 0x004fe60000001814 */
[----:B------:R-:W2:Y:S04]  /*23f20*/  LDL.LU.64 R22, [R1+0x1948] ;  /* 0x0019480001167983 */ /* 0x000ea80000300a00 */
[----:B------:R-:W2:-:S12]  /*23f30*/  LDL.LU.64 R20, [R1+0x1940] ;  /* 0x0019400001147983 */ /* 0x000e980000300a00 */
[----:B------:R-:W-:Y:S04]  /*23f40*/  STL.64 [R1+0x60], R4 ;  /* 0x0000600401007387 */ /* 0x000fe80000100a00 */
[----:B------:R0:W-:Y:S04]  /*23f50*/  STL.64 [R1+0x68], R6 ;  /* 0x0000680601007387 */ /* 0x0001e80000100a00 */
[----:B0-----:R-:W4:Y:S04]  /*23f60*/  LDL.LU.64 R6, [R1+0x1938] ;  /* 0x0019380001067983 */ /* 0x001f280000300a00 */
[----:B------:R-:W4:Y:S02]  /*23f70*/  LDL.LU.64 R4, [R1+0x1930] ;  /* 0x0019300001047983 */ /* 0x000f240000300a00 */
[----:B----4-:R-:W-:-:S15]  /*23f80*/  HMMA.16816.F32 R4, R16, R12, R4 ;  /* 0x0000000c1004723c */ /* 0x010fde0000001804 */
[----:B------:R-:W-:-:S04]  /*23f90*/  NOP ;  /* 0x0000000000007918 */ /* 0x000fc80000000000 */
[----:B------:R0:W-:Y:S04]  /*23fa0*/  STL.64 [R1+0x50], R4 ;  /* 0x0000500401007387 */ /* 0x0001e80000100a00 */
[----:B------:R-:W-:Y:S04]  /*23fb0*/  STL.64 [R1+0x58], R6 ;  /* 0x0000580601007387 */ /* 0x000fe80000100a00 */
[----:B0-----:R-:W2:Y:S04]  /*23fc0*/  LDL.LU.64 R4, [R1+0x1928] ;  /* 0x0019280001047983 */ /* 0x001ea80000300a00 */
[----:B---3--:R0:W-:Y:S04]  /*23fd0*/  STL.64 [R1+0x18b0], R14 ;  /* 0x0018b00e01007387 */ /* 0x0081e80000100a00 */
[----:B------:R-:W3:Y:S04]  /*23fe0*/  LDL.LU R12, [R1+0x320] ;  /* 0x00032000010c7983 */ /* 0x000ee80000300800 */
[----:B------:R-:W3:Y:S04]  /*23ff0*/  LDL.LU R13, [R1+0x324] ;  /* 0x00032400010d7983 */ /* 0x000ee80000300800 */
[----:B0-----:R-:W3:Y:S01]  /*24000*/  LDL.LU R14, [R1+0x328] ;  /* 0x00032800010e7983 */ /* 0x001ee20000300800 */
[----:B--2---:R-:W-:Y:S03]  /*24010*/  HMMA.16816.F32 R4, R16, R4, R20 ;  /* 0x000000041004723c */ /* 0x004fe60000001814 */
[----:B------:R-:W2:Y:S04]  /*24020*/  LDL.LU.64 R22, [R1+0x1920] ;  /* 0x0019200001167983 */ /* 0x000ea80000300a00 */
[----:B------:R-:W2:-:S12]  /*24030*/  LDL.LU.64 R20, [R1+0x1918] ;  /* 0x0019180001147983 */ /* 0x000e980000300a00 */
[----:B------:R-:W-:Y:S04]  /*24040*/  STL.64 [R1+0x220], R4 ;  /* 0x0002200401007387 */ /* 0x000fe80000100a00 */
[----:B------:R0:W-:Y:S04]  /*24050*/  STL.64 [R1+0x228], R6 ;  /* 0x0002280601007387 */ /* 0x0001e80000100a00 */
[----:B0-----:R-:W4:Y:S04]  /*24060*/  LDL.LU.64 R6, [R1+0x1910] ;  /* 0x0019100001067983 */ /* 0x001f280000300a00 */
[----:B------:R-:W2:Y:S02]  /*24070*/  LDL.LU.64 R4, [R1+0x1908] ;  /* 0x0019080001047983 */ /* 0x000ea40000300a00 */
[----:B--2---:R-:W-:-:S15]  /*24080*/  HMMA.16816.F32 R20, R16, R4, R20 ;  /* 0x000000041014723c */ /* 0x004fde0000001814 */
[----:B------:R-:W-:-:S04]  /*24090*/  NOP ;  /* 0x0000000000007918 */ /* 0x000fc80000000000 */
[----:B------:R0:W-:Y:S04]  /*240a0*/  STL.64 [R1+0x340], R20 ;  /* 0x0003401401007387 */ /* 0x0001e80000100a00 */
[----:B------:R1:W-:Y:S04]  /*240b0*/  STL.64 [R1+0x348], R22 ;  /* 0x0003481601007387 */ /* 0x0003e80000100a00 */
[----:B0-----:R-:W1:Y:S01]  /*240c0*/  LDL.LU.64 R20, [R1+0x1900] ;  /* 0x0019000001147983 */ /* 0x001e620000300a00 */
[----:B------:R-:W-:Y:S01]  /*240d0*/  IMAD.MOV.U32 R15, RZ, RZ, R3 ;  /* 0x000000ffff0f7224 */ /* 0x000fe200078e0003 */
[----:B-1----:R-:W-:Y:S02]  /*240e0*/  HMMA.16816.F32 R20, R16, R20, R8 ;  /* 0x000000141014723c */ /* 0x002fe40000001808 */
[----:B------:R-:W2:Y:S04]  /*240f0*/  LDL.LU.64 R10, [R1+0x18f8] ;  /* 0x0018f800010a7983 */ /* 0x000ea80000300a00 */
[----:B------:R-:W2:-:S13]  /*24100*/  LDL.LU.64 R8, [R1+0x18f0] ;  /* 0x0018f00001087983 */ /* 0x000e9a0000300a00 */
[----:B------:R-:W-:Y:S04]  /*24110*/  STL.64 [R1+0x350], R20 ;  /* 0x0003501401007387 */ /* 0x000fe80000100a00 */
[----:B------:R0:W-:Y:S01]  /*24120*/  STL [R1+0x358], R22 ;  /* 0x0003581601007387 */ /* 0x0001e20000100800 */
[----:B------:R-:W-:-:S03]  /*24130*/  IMAD.MOV.U32 R3, RZ, RZ, R23 ;  /* 0x000000ffff037224 */ /* 0x000fc600078e0017 */
[----:B0-----:R-:W2:Y:S04]  /*24140*/  LDL.LU.64 R22, [R1+0x18e8] ;  /* 0x0018e80001167983 */ /* 0x001ea80000300a00 */
[----:B------:R-:W2:Y:S04]  /*24150*/  LDL.LU.64 R20, [R1+0x18e0] ;  /* 0x0018e00001147983 */ /* 0x000ea80000300a00 */
[----:B------:R-:W-:Y:S01]  /*24160*/  STL [R1+0x1524], R3 ;  /* 0x0015240301007387 */ /* 0x000fe20000100800 */
        /* <DEDUP_REMOVED lines=9> */
[----:B------:R-:W2:Y:S04]  /*24200*/  LDL.LU R11, [R1+0x31c] ;  /* 0x00031c00010b7983 */ /* 0x000ea80000300800 */
[----:B-1----:R-:W2:Y:S04]  /*24210*/  LDL R18, [R1+0x28] ;  /* 0x0000280001127983 */ /* 0x002ea80000100800 */
[----:B------:R-:W2:Y:S01]  /*24220*/  LDL R19, [R1+0x2c] ;  /* 0x00002c0001137983 */ /* 0x000ea20000100800 */
[----:B------:R-:W-:-:S02]  /*24230*/  IMAD.MOV.U32 R17, RZ, RZ, R26 ;  /* 0x000000ffff117224 */ /* 0x000fc400078e001a */
[----:B------:R-:W-:Y:S01]  /*24240*/  IMAD.MOV.U32 R16, RZ, RZ, R27 ;  /* 0x000000ffff107224 */ /* 0x000fe200078e001b */
[----:B---3--:R-:W-:Y:S01]  /*24250*/  HMMA.16816.F32 R12, R20, R26, R12 ;  /* 0x0000001a140c723c */ /* 0x008fe2000000180c */
[----:B------:R-:W3:-:S15]  /*24260*/  LDL.LU.64 R26, [R1+0x18c8] ;  /* 0x0018c800011a7983 */ /* 0x000ede0000300a00 */
[----:B------:R-:W-:-:S03]  /*24270*/  NOP ;  /* 0x0000000000007918 */ /* 0x000fc60000000000 */
[----:B------:R-:W-:Y:S04]  /*24280*/  STL.64 [R1+0x320], R12 ;  /* 0x0003200c01007387 */ /* 0x000fe80000100a00 */
[----:B------:R-:W-:Y:S04]  /*24290*/  STL [R1+0x328], R14 ;  /* 0x0003280e01007387 */ /* 0x000fe80000100800 */
[----:B--2---:R-:W-:Y:S04]  /*242a0*/  STL.64 [R1+0x18a8], R18 ;  /* 0x0018a81201007387 */ /* 0x004fe80000100a00 */
[----:B------:R0:W-:Y:S04]  /*242b0*/  STL.64 [R1+0x18a0], R16 ;  /* 0x0018a01001007387 */ /* 0x0001e80000100a00 */
[----:B0-----:R-:W2:Y:S04]  /*242c0*/  LDL.LU R16, [R1+0x2f0] ;  /* 0x0002f00001107983 */ /* 0x001ea80000300800 */
[----:B------:R-:W2:Y:S04]  /*242d0*/  LDL.LU R17, [R1+0x2f4] ;  /* 0x0002f40001117983 */ /* 0x000ea80000300800 */
[----:B------:R-:W2:Y:S04]  /*242e0*/  LDL.LU R18, [R1+0x2f8] ;  /* 0x0002f80001127983 */ /* 0x000ea80000300800 */
[----:B------:R-:W2:Y:S04]  /*242f0*/  LDL.LU R19, [R1+0x2fc] ;  /* 0x0002fc0001137983 */ /* 0x000ea80000300800 */
[----:B------:R-:W4:Y:S04]  /*24300*/  LDL.LU R12, [R1+0x300] ;  /* 0x00030000010c7983 */ /* 0x000f280000300800 */
[----:B------:R-:W4:Y:S01]  /*24310*/  LDL.LU R13, [R1+0x304] ;  /* 0x00030400010d7983 */ /* 0x000f220000300800 */
[----:B------:R-:W-:-:S03]  /*24320*/  IMAD.MOV.U32 R3, RZ, RZ, R15 ;  /* 0x000000ffff037224 */ /* 0x000fc600078e000f */
[----:B------:R-:W4:Y:S04]  /*24330*/  LDL.LU R14, [R1+0x308] ;  /* 0x00030800010e7983 */ /* 0x000f280000300800 */
[----:B------:R-:W4:Y:S01]  /*24340*/  LDL.LU R15, [R1+0x30c] ;  /* 0x00030c00010f7983 */ /* 0x000f220000300800 */
[----:B---3--:R-:W-:Y:S03]  /*24350*/  HMMA.16816.F32 R8, R20, R26, R8 ;  /* 0x0000001a1408723c */ /* 0x008fe60000001808 */
[----:B--2---:R0:W-:Y:S04]  /*24360*/  STL.64 [R1+0x18c0], R18 ;  /* 0x0018c01201007387 */ /* 0x0041e80000100a00 */
[----:B------:R-:W-:Y:S04]  /*24370*/  STL.64 [R1+0x18b8], R16 ;  /* 0x0018b81001007387 */ /* 0x000fe80000100a00 */
[----:B0-----:R-:W4:Y:S08]  /*24380*/  LDL.64 R18, [R1+0x18] ;  /* 0x0000180001127983 */ /* 0x001f300000100a00 */
[----:B------:R0:W-:Y:S04]  /*24390*/  STL.64 [R1+0x490], R8 ;  /* 0x0004900801007387 */ /* 0x0001e80000100a00 */
[----:B------:R1:W-:Y:S04]  /*243a0*/  STL.64 [R1+0x498], R10 ;  /* 0x0004980a01007387 */ /* 0x0003e80000100a00 */
[----:B------:R-:W2:Y:S04]  /*243b0*/  LDL.LU R24, [R1+0x210] ;  /* 0x0002100001187983 */ /* 0x000ea80000300800 */
[----:B------:R-:W2:Y:S01]  /*243c0*/  LDL.LU R25, [R1+0x214] ;  /* 0x0002140001197983 */ /* 0x000ea20000300800 */
[----:B0-----:R-:W-:-:S02]  /*243d0*/  IMAD.MOV.U32 R9, RZ, RZ, R26 ;  /* 0x000000ffff097224 */ /* 0x001fc400078e001a */
[----:B------:R-:W-:Y:S01]  /*243e0*/  IMAD.MOV.U32 R8, RZ, RZ, R27 ;  /* 0x000000ffff087224 */ /* 0x000fe200078e001b */
[----:B------:R-:W3:Y:S04]  /*243f0*/  LDL.LU R26, [R1+0x218] ;  /* 0x00021800011a7983 */ /* 0x000ee80000300800 */
[----:B------:R-:W3:Y:S04]  /*24400*/  LDL.LU R27, [R1+0x21c] ;  /* 0x00021c00011b7983 */ /* 0x000ee80000300800 */
[----:B---3--:R-:W-:Y:S04]  /*24410*/  STL.64 [R1+0x1870], R26 ;  /* 0x0018701a01007387 */ /* 0x008fe80000100a00 */
[----:B--2---:R-:W-:Y:S04]  /*24420*/  STL.64 [R1+0x1868], R24 ;  /* 0x0018681801007387 */ /* 0x004fe80000100a00 */
[----:B-1----:R-:W2:Y:S04]  /*24430*/  LDL R10, [R1+0x78] ;  /* 0x00007800010a7983 */ /* 0x002ea80000100800 */
[----:B------:R-:W2:Y:S01]  /*24440*/  LDL R11, [R1+0x7c] ;  /* 0x00007c00010b7983 */ /* 0x000ea20000100800 */
[----:B----4-:R-:W-:Y:S03]  /*24450*/  HMMA.16816.F32 R12, R20, R18, R12 ;  /* 0x00000012140c723c */ /* 0x010fe6000000180c */
[----:B--2---:R-:W-:Y:S04]  /*24460*/  STL.64 [R1+0x1880], R10 ;  /* 0x0018800a01007387 */ /* 0x004fe80000100a00 */
[----:B------:R0:W-:Y:S04]  /*24470*/  STL.64 [R1+0x1878], R8 ;  /* 0x0018780801007387 */ /* 0x0001e80000100a00 */
[----:B0-----:R-:W2:Y:S04]  /*24480*/  LDL.LU R8, [R1+0x2d0] ;  /* 0x0002d00001087983 */ /* 0x001ea80000300800 */
[----:B------:R-:W2:Y:S04]  /*24490*/  LDL.LU R9, [R1+0x2d4] ;  /* 0x0002d40001097983 */ /* 0x000ea80000300800 */
[----:B------:R-:W3:Y:S04]  /*244a0*/  LDL.LU R10, [R1+0x2d8] ;  /* 0x0002d800010a7983 */ /* 0x000ee80000300800 */
[----:B------:R-:W3:Y:S01]  /*244b0*/  LDL.LU R11, [R1+0x2dc] ;  /* 0x0002dc00010b7983 */ /* 0x000ee20000300800 */
[----:B------:R-:W-:-:S02]  /*244c0*/  IMAD.MOV.U32 R5, RZ, RZ, R18 ;  /* 0x000000ffff057224 */ /* 0x000fc400078e0012 */
[----:B------:R-:W-:Y:S02]  /*244d0*/  IMAD.MOV.U32 R4, RZ, RZ, R19 ;  /* 0x000000ffff047224 */ /* 0x000fe400078e0013 */
[----:B------:R-:W-:Y:S02]  /*244e0*/  IMAD.MOV.U32 R27, RZ, RZ, R2 ;  /* 0x000000ffff1b7224 */ /* 0x000fe400078e0002 */
[----:B------:R-:W-:Y:S01]  /*244f0*/  IMAD.MOV.U32 R2, RZ, RZ, R15 ;  /* 0x000000ffff027224 */ /* 0x000fe200078e000f */
[----:B---3--:R-:W-:Y:S04]  /*24500*/  STL.64 [R1+0x1890], R10 ;  /* 0x0018900a01007387 */ /* 0x008fe80000100a00 */
[----:B--2---:R0:W-:Y:S04]  /*24510*/  STL.64 [R1+0x1888], R8 ;  /* 0x0018880801007387 */ /* 0x0041e80000100a00 */
[----:B0-----:R-:W2:Y:S04]  /*24520*/  LDL.LU R8, [R1+0x2e0] ;  /* 0x0002e00001087983 */ /* 0x001ea80000300800 */
[----:B------:R-:W2:Y:S04]  /*24530*/  LDL.LU R9, [R1+0x2e4] ;  /* 0x0002e40001097983 */ /* 0x000ea80000300800 */
[----:B------:R-:W2:Y:S04]  /*24540*/  LDL.LU R10, [R1+0x2e8] ;  /* 0x0002e800010a7983 */ /* 0x000ea80000300800 */
[----:B------:R-:W2:Y:S04]  /*24550*/  LDL.LU R11, [R1+0x2ec] ;  /* 0x0002ec00010b7983 */ /* 0x000ea80000300800 */
[----:B------:R-:W3:Y:S04]  /*24560*/  LDL.LU R24, [R1+0x2c0] ;  /* 0x0002c00001187983 */ /* 0x000ee80000300800 */
[----:B------:R-:W3:Y:S04]  /*24570*/  LDL.LU R25, [R1+0x2c4] ;  /* 0x0002c40001197983 */ /* 0x000ee80000300800 */
[----:B------:R-:W3:Y:S04]  /*24580*/  LDL.LU R26, [R1+0x2c8] ;  /* 0x0002c800011a7983 */ /* 0x000ee80000300800 */
[----:B------:R-:W4:Y:S04]  /*24590*/  LDL.LU.64 R18, [R1+0x18c0] ;  /* 0x0018c00001127983 */ /* 0x000f280000300a00 */
[----:B------:R-:W4:Y:S04]  /*245a0*/  LDL.LU.64 R16, [R1+0x18b8] ;  /* 0x0018b80001107983 */ /* 0x000f280000300a00 */
[----:B------:R-:W-:Y:S04]  /*245b0*/  STL.64 [R1+0x4e0], R12 ;  /* 0x0004e00c01007387 */ /* 0x000fe80000100a00 */
[----:B------:R0:W-:Y:S04]  /*245c0*/  STL [R1+0x4e8], R14 ;  /* 0x0004e80e01007387 */ /* 0x0001e80000100800 */
[----:B0-----:R-:W4:Y:S02]  /*245d0*/  LDL.LU.64 R14, [R1+0x18b0] ;  /* 0x0018b000010e7983 */ /* 0x001f240000300a00 */
[----:B----4-:R-:W-:-:S15]  /*245e0*/  HMMA.16816.F32 R16, R20, R14, R16 ;  /* 0x0000000e1410723c */ /* 0x010fde0000001810 */
[----:B------:R-:W-:-:S04]  /*245f0*/  NOP ;  /* 0x0000000000007918 */ /* 0x000fc80000000000 */
[----:B------:R-:W-:Y:S04]  /*24600*/  STL.64 [R1+0x4d0], R16 ;  /* 0x0004d01001007387 */ /* 0x000fe80000100a00 */
[----:B------:R0:W-:Y:S04]  /*24610*/  STL.64 [R1+0x4d8], R18 ;  /* 0x0004d81201007387 */ /* 0x0001e80000100a00 */
[----:B0-----:R-:W2:Y:S04]  /*24620*/  LDL.LU.64 R18, [R1+0x18a8] ;  /* 0x0018a80001127983 */ /* 0x001ea80000300a00 */
        /* <DEDUP_REMOVED lines=14> */
[----:B------:R-:W3:Y:S04]  /*24710*/  LDL.LU R7, [R1+0x1898] ;  /* 0x0018980001077983 */ /* 0x000ee80000300800 */
[----:B------:R-:W-:Y:S04]  /*24720*/  STL.64 [R1+0x1840], R14 ;  /* 0x0018400e01007387 */ /* 0x000fe80000100a00 */
[----:B--2---:R-:W-:Y:S04]  /*24730*/  STL.64 [R1+0x1838], R12 ;  /* 0x0018380c01007387 */ /* 0x004fe80000100a00 */
[----:B------:R-:W-:Y:S04]  /*24740*/  STL.64 [R1+0x580], R8 ;  /* 0x0005800801007387 */ /* 0x000fe80000100a00 */
[----:B------:R0:W-:Y:S04]  /*24750*/  STL.64 [R1+0x588], R10 ;  /* 0x0005880a01007387 */ /* 0x0001e80000100a00 */
[----:B0-----:R-:W3:Y:S04]  /*24760*/  LDL.LU.64 R10, [R1+0x1890] ;  /* 0x00189000010a7983 */ /* 0x001ee80000300a00 */
[----:B------:R-:W3:Y:S01]  /*24770*/  LDL.LU.64 R8, [R1+0x1888] ;  /* 0x0018880001087983 */ /* 0x000ee20000300a00 */
[----:B----4-:R-:W-:-:S03]  /*24780*/  IMAD.MOV.U32 R15, RZ, RZ, R16 ;  /* 0x000000ffff0f7224 */ /* 0x010fc600078e0010 */
[----:B------:R0:W-:Y:S01]  /*24790*/  STL.64 [R1+0x1848], R18 ;  /* 0x0018481201007387 */ /* 0x0001e20000100a00 */
[----:B------:R-:W-:-:S03]  /*247a0*/  IMAD.MOV.U32 R14, RZ, RZ, R17 ;  /* 0x000000ffff0e7224 */ /* 0x000fc600078e0011 */
[----:B------:R-:W2:Y:S04]  /*247b0*/  LDL.LU R16, [R1+0x200] ;  /* 0x0002000001107983 */ /* 0x000ea80000300800 */
[----:B------:R-:W2:Y:S04]  /*247c0*/  LDL.LU R17, [R1+0x204] ;  /* 0x0002040001117983 */ /* 0x000ea80000300800 */
[----:B0-----:R-:W2:Y:S04]  /*247d0*/  LDL.LU R18, [R1+0x208] ;  /* 0x0002080001127983 */ /* 0x001ea80000300800 */
[----:B------:R-:W2:Y:S01]  /*247e0*/  LDL.LU R19, [R1+0x20c] ;  /* 0x00020c0001137983 */ /* 0x000ea20000300800 */
[----:B---3--:R-:W-:-:S15]  /*247f0*/  HMMA.16816.F32 R8, R20, R6, R8 ;  /* 0x000000061408723c */ /* 0x008fde0000001808 */
[----:B------:R-:W-:-:S04]  /*24800*/  NOP ;  /* 0x0000000000007918 */ /* 0x000fc80000000000 */
[----:B------:R-:W-:Y:S04]  /*24810*/  STL.64 [R1+0x5b0], R8 ;  /* 0x0005b00801007387 */ /* 0x000fe80000100a00 */
[----:B------:R0:W-:Y:S04]  /*24820*/  STL.64 [R1+0x5b8], R10 ;  /* 0x0005b80a01007387 */ /* 0x0001e80000100a00 */
[----:B0-----:R-:W3:Y:S04]  /*24830*/  LDL.LU.64 R10, [R1+0x1880] ;  /* 0x00188000010a7983 */ /* 0x001ee80000300a00 */
[----:B------:R-:W4:Y:S04]  /*24840*/  LDL.LU.64 R8, [R1+0x1878] ;  /* 0x0018780001087983 */ /* 0x000f280000300a00 */
[----:B------:R4:W-:Y:S02]  /*24850*/  STL.64 [R1+0x1818], R6 ;  /* 0x0018180601007387 */ /* 0x0009e40000100a00 */
[----:B----4-:R-:W-:-:S02]  /*24860*/  IMAD.MOV.U32 R6, RZ, RZ, R9 ;  /* 0x000000ffff067224 */ /* 0x010fc400078e0009 */
[----:B------:R-:W-:Y:S02]  /*24870*/  IMAD.MOV.U32 R7, RZ, RZ, R8 ;  /* 0x000000ffff077224 */ /* 0x000fe400078e0008 */
[----:B---3--:R-:W-:Y:S01]  /*24880*/  HMMA.16816.F32 R8, R20, R10, R24 ;  /* 0x0000000a1408723c */ /* 0x008fe20000001818 */
[----:B------:R-:W3:Y:S04]  /*24890*/  LDL.LU.64 R26, [R1+0x1870] ;  /* 0x00187000011a7983 */ /* 0x000ee80000300a00 */
[----:B------:R-:W3:-:S14]  /*248a0*/  LDL.LU.64 R24, [R1+0x1868] ;  /* 0x0018680001187983 */ /* 0x000edc0000300a00 */
[----:B------:R-:W-:Y:S04]  /*248b0*/  STL.64 [R1+0x610], R8 ;  /* 0x0006100801007387 */ /* 0x000fe80000100a00 */
[----:B------:R0:W-:Y:S04]  /*248c0*/  STL.64 [R1+0x618], R10 ;  /* 0x0006180a01007387 */ /* 0x0001e80000100a00 */
[----:B0-----:R-:W3:Y:S02]  /*248d0*/  LDL.LU.64 R10, [R1+0x1860] ;  /* 0x00186000010a7983 */ /* 0x001ee40000300a00 */
[----:B---3--:R-:W-:Y:S02]  /*248e0*/  HMMA.16816.F32 R20, R20, R10, R24 ;  /* 0x0000000a1414723c */ /* 0x008fe40000001818 */
[----:B------:R-:W2:Y:S04]  /*248f0*/  LDL.LU.64 R26, [R1+0x1858] ;  /* 0x00185800011a7983 */ /* 0x000ea80000300a00 */
[----:B------:R-:W2:-:S13]  /*24900*/  LDL.LU.64 R24, [R1+0x1850] ;  /* 0x0018500001187983 */ /* 0x000e9a0000300a00 */
[----:B------:R0:W-:Y:S04]  /*24910*/  STL.64 [R1+0x210], R20 ;  /* 0x0002101401007387 */ /* 0x0001e80000100a00 */
[----:B------:R-:W-:Y:S04]  /*24920*/  STL.64 [R1+0x218], R22 ;  /* 0x0002181601007387 */ /* 0x000fe80000100a00 */
[----:B0-----:R-:W3:Y:S04]  /*24930*/  LDL.LU R20, [R1+0x1d0] ;  /* 0x0001d00001147983 */ /* 0x001ee80000300800 */
[----:B------:R-:W3:Y:S04]  /*24940*/  LDL.LU R21, [R1+0x1d4] ;  /* 0x0001d40001157983 */ /* 0x000ee80000300800 */
[----:B------:R-:W-:Y:S01]  /*24950*/  STL.64 [R1+0x17f8], R10 ;  /* 0x0017f80a01007387 */ /* 0x000fe20000100a00 */
[----:B--2---:R-:W-:Y:S03]  /*24960*/  HMMA.16816.F32 R12, R24, R14, R16 ;  /* 0x0000000e180c723c */ /* 0x004fe60000001810 */
[----:B------:R-:W2:-:S15]  /*24970*/  LDL.LU.64 R18, [R1+0x1848] ;  /* 0x0018480001127983 */ /* 0x000e9e0000300a00 */
[----:B------:R-:W-:Y:S01]  /*24980*/  NOP ;  /* 0x0000000000007918 */ /* 0x000fe20000000000 */
[----:B------:R-:W-:Y:S04]  /*24990*/  STL.64 [R1+0x630], R12 ;  /* 0x0006300c01007387 */ /* 0x000fe80000100a00 */
[----:B------:R0:W-:Y:S04]  /*249a0*/  STL.64 [R1+0x638], R14 ;  /* 0x0006380e01007387 */ /* 0x0001e80000100a00 */
[----:B0-----:R-:W4:Y:S04]  /*249b0*/  LDL.LU.64 R14, [R1+0x1840] ;  /* 0x00184000010e7983 */ /* 0x001f280000300a00 */
[----:B------:R-:W4:Y:S01]  /*249c0*/  LDL.LU.64 R12, [R1+0x1838] ;  /* 0x00183800010c7983 */ /* 0x000f220000300a00 */
[----:B------:R-:W-:-:S02]  /*249d0*/  IMAD.MOV.U32 R10, RZ, RZ, R5 ;  /* 0x000000ffff0a7224 */ /* 0x000fc400078e0005 */
[----:B------:R-:W-:Y:S02]  /*249e0*/  IMAD.MOV.U32 R11, RZ, RZ, R4 ;  /* 0x000000ffff0b7224 */ /* 0x000fe400078e0004 */
[----:B----4-:R-:W-:Y:S01]  /*249f0*/  HMMA.16816.F32 R4, R24, R6, R12 ;  /* 0x000000061804723c */ /* 0x010fe2000000180c */
[----:B------:R-:W4:Y:S04]  /*24a00*/  LDL.LU.64 R14, [R1+0x1830] ;  /* 0x00183000010e7983 */ /* 0x000f280000300a00 */
[----:B------:R-:W4:Y:S01]  /*24a10*/  LDL.LU.64 R12, [R1+0x1828] ;  /* 0x00182800010c7983 */ /* 0x000f220000300a00 */
[----:B------:R-:W-:Y:S02]  /*24a20*/  IMAD.MOV.U32 R23, RZ, RZ, R28 ;  /* 0x000000ffff177224 */ /* 0x000fe400078e001c */
[----:B------:R-:W-:-:S11]  /*24a30*/  IMAD.MOV.U32 R22, RZ, RZ, R29 ;  /* 0x000000ffff167224 */ /* 0x000fd600078e001d */
[----:B------:R0:W-:Y:S01]  /*24a40*/  STL.64 [R1+0x200], R4 ;  /* 0x0002000401007387 */ /* 0x0001e20000100a00 */
[----:B------:R-:W-:Y:S02]  /*24a50*/  IMAD.MOV.U32 R28, RZ, RZ, R7 ;  /* 0x000000ffff1c7224 */ /* 0x000fe400078e0007 */
[----:B------:R-:W-:Y:S01]  /*24a60*/  IMAD.MOV.U32 R29, RZ, RZ, R6 ;  /* 0x000000ffff1d7224 */ /* 0x000fe200078e0006 */
[----:B0-----:R-:W2:Y:S04]  /*24a70*/  LDL.LU R4, [R1+0x1c0] ;  /* 0x0001c00001047983 */ /* 0x001ea80000300800 */
[----:B------:R-:W2:Y:S04]  /*24a80*/  LDL.LU R5, [R1+0x1c4] ;  /* 0x0001c40001057983 */ /* 0x000ea80000300800 */
[----:B------:R-:W2:Y:S04]  /*24a90*/  LDL.LU R6, [R1+0x1c8] ;  /* 0x0001c80001067983 */ /* 0x000ea80000300800 */
[----:B------:R-:W2:Y:S04]  /*24aa0*/  LDL.LU R7, [R1+0x1cc] ;  /* 0x0001cc0001077983 */ /* 0x000ea80000300800 */
[----:B------:R-:W-:Y:S04]  /*24ab0*/  STL [R1+0x14a8], R28 ;  /* 0x0014a81c01007387 */ /* 0x000fe80000100800 */
[----:B------:R-:W-:Y:S01]  /*24ac0*/  STL [R1+0x14a4], R29 ;  /* 0x0014a41d01007387 */ /* 0x000fe20000100800 */
[----:B----4-:R-:W-:Y:S03]  /*24ad0*/  HMMA.16816.F32 R8, R24, R10, R12 ;  /* 0x0000000a1808723c */ /* 0x010fe6000000180c */
[----:B------:R-:W3:-:S15]  /*24ae0*/  LDL.LU.64 R14, [R1+0x1820] ;  /* 0x00182000010e7983 */ /* 0x000ede0000300a00 */
[----:B------:R-:W-:Y:S01]  /*24af0*/  NOP ;  /* 0x0000000000007918 */ /* 0x000fe20000000000 */
[----:B------:R-:W-:Y:S04]  /*24b00*/  STL.64 [R1+0x1f0], R8 ;  /* 0x0001f00801007387 */ /* 0x000fe80000100a00 */
[----:B------:R0:W-:Y:S04]  /*24b10*/  STL.64 [R1+0x1f8], R10 ;  /* 0x0001f80a01007387 */ /* 0x0001e80000100a00 */
[----:B0-----:R-:W4:Y:S04]  /*24b20*/  LDL.64 R10, [R1+0x78] ;  /* 0x00007800010a7983 */ /* 0x001f280000100a00 */
[----:B----4-:R3:W-:Y:S02]  /*24b30*/  STL.64 [R1+0x1810], R10 ;  /* 0x0018100a01007387 */ /* 0x0107e40000100a00 */
[----:B---3--:R-:W-:Y:S02]  /*24b40*/  HMMA.16816.F32 R8, R24, R14, R20 ;  /* 0x0000000e1808723c */ /* 0x008fe40000001814 */
[----:B------:R-:W3:-:S15]  /*24b50*/  LDL.LU R20, [R1+0xf0] ;  /* 0x0000f00001147983 */ /* 0x000ede0000300800 */
[----:B------:R-:W-:Y:S02]  /*24b60*/  NOP ;  /* 0x0000000000007918 */ /* 0x000fe40000000000 */
[----:B------:R0:W-:Y:S04]  /*24b70*/  STL.64 [R1+0x1e0], R8 ;  /* 0x0001e00801007387 */ /* 0x0001e80000100a00 */
[----:B------:R1:W-:Y:S04]  /*24b80*/  STL.64 [R1+0x1e8], R10 ;  /* 0x0001e80a01007387 */ /* 0x0003e80000100a00 */
[----:B------:R-:W3:Y:S04]  /*24b90*/  LDL.LU R21, [R1+0xf4] ;  /* 0x0000f40001157983 */ /* 0x000ee80000300800 */
[----:B------:R-:W4:Y:S04]  /*24ba0*/  LDL.LU R22, [R1+0xf8] ;  /* 0x0000f80001167983 */ /* 0x000f280000300800 */
[----:B------:R-:W4:Y:S04]  /*24bb0*/  LDL.LU R23, [R1+0xfc] ;  /* 0x0000fc0001177983 */ /* 0x000f280000300800 */
[----:B0-----:R-:W2:Y:S04]  /*24bc0*/  LDL.LU R8, [R1+0x1b0] ;  /* 0x0001b00001087983 */ /* 0x001ea80000300800 */
[----:B------:R-:W2:Y:S04]  /*24bd0*/  LDL.LU R9, [R1+0x1b4] ;  /* 0x0001b40001097983 */ /* 0x000ea80000300800 */
[----:B-1----:R-:W2:Y:S04]  /*24be0*/  LDL.LU R10, [R1+0x1b8] ;  /* 0x0001b800010a7983 */ /* 0x002ea80000300800 */
        /* <DEDUP_REMOVED lines=11> */
[----:B------:R-:W3:Y:S04]  /*24ca0*/  LDL.LU R22, [R1+0x1a8] ;  /* 0x0001a80001167983 */ /* 0x000ee80000300800 */
[----:B------:R-:W3:Y:S04]  /*24cb0*/  LDL.LU R23, [R1+0x1ac] ;  /* 0x0001ac0001177983 */ /* 0x000ee80000300800 */
[----:B------:R0:W-:Y:S04]  /*24cc0*/  STL.64 [R1+0x17b0], R14 ;  /* 0x0017b00e01007387 */ /* 0x0001e80000100a00 */
[----:B0-----:R-:W4:Y:S01]  /*24cd0*/  LDL.64 R14, [R1+0x18] ;  /* 0x00001800010e7983 */ /* 0x001f220000100a00 */
[C---:B--2---:R-:W-:Y:S03]  /*24ce0*/  HMMA.16816.F32 R4, R24.reuse, R18, R4 ;  /* 0x000000121804723c */ /* 0x044fe60000001804 */
[----:B----4-:R0:W-:Y:S04]  /*24cf0*/  STL.64 [R1+0x17b8], R14 ;  /* 0x0017b80e01007387 */ /* 0x0101e80000100a00 */
[----:B0-----:R-:W2:Y:S04]  /*24d00*/  LDL.64 R14, [R1+0x38] ;  /* 0x00003800010e7983 */ /* 0x001ea80000100a00 */
[----:B--2---:R0:W-:Y:S04]  /*24d10*/  STL.64 [R1+0x17d0], R14 ;  /* 0x0017d00e01007387 */ /* 0x0041e80000100a00 */
[----:B0-----:R-:W2:Y:S04]  /*24d20*/  LDL.64 R14, [R1+0x48] ;  /* 0x00004800010e7983 */ /* 0x001ea80000100a00 */
[----:B------:R-:W-:Y:S04]  /*24d30*/  STL.64 [R1+0x1d0], R4 ;  /* 0x0001d00401007387 */ /* 0x000fe80000100a00 */
[----:B------:R0:W-:Y:S04]  /*24d40*/  STL.64 [R1+0x1d8], R6 ;  /* 0x0001d80601007387 */ /* 0x0001e80000100a00 */
[----:B0-----:R-:W4:Y:S04]  /*24d50*/  LDL.LU.64 R6, [R1+0x1818] ;  /* 0x0018180001067983 */ /* 0x001f280000300a00 */
[----:B------:R0:W-:Y:S04]  /*24d60*/  STL.64 [R1+0x17a8], R18 ;  /* 0x0017a81201007387 */ /* 0x0001e80000100a00 */
[----:B------:R-:W2:Y:S04]  /*24d70*/  LDL.LU R16, [R1+0xc0] ;  /* 0x0000c00001107983 */ /* 0x000ea80000300800 */
[----:B------:R-:W2:Y:S04]  /*24d80*/  LDL.LU R17, [R1+0xc4] ;  /* 0x0000c40001117983 */ /* 0x000ea80000300800 */
[----:B0-----:R-:W2:Y:S04]  /*24d90*/  LDL.LU R18, [R1+0xc8] ;  /* 0x0000c80001127983 */ /* 0x001ea80000300800 */
        /* <DEDUP_REMOVED lines=21> */
[----:B------:R-:W3:Y:S04]  /*24ef0*/  LDL.LU.64 R22, [R1+0x17f0] ;  /* 0x0017f00001167983 */ /* 0x000ee80000300a00 */
[----:B------:R-:W3:Y:S01]  /*24f00*/  LDL.LU.64 R20, [R1+0x17e8] ;  /* 0x0017e80001147983 */ /* 0x000ee20000300a00 */
[----:B------:R-:W-:-:S02]  /*24f10*/  IMAD.MOV.U32 R5, RZ, RZ, R10 ;  /* 0x000000ffff057224 */ /* 0x000fc400078e000a */
[----:B------:R-:W-:-:S10]  /*24f20*/  IMAD.MOV.U32 R4, RZ, RZ, R11 ;  /* 0x000000ffff047224 */ /* 0x000fd400078e000b */
[----:B------:R0:W-:Y:S04]  /*24f30*/  STL.64 [R1+0x600], R24 ;  /* 0x0006001801007387 */ /* 0x0001e80000100a00 */
[----:B------:R1:W-:Y:S04]  /*24f40*/  STL.64 [R1+0x608], R26 ;  /* 0x0006081a01007387 */ /* 0x0003e80000100a00 */
[----:B------:R-:W3:Y:S04]  /*24f50*/  LDL.LU.64 R10, [R1+0x17e0] ;  /* 0x0017e000010a7983 */ /* 0x000ee80000300a00 */
[----:B------:R-:W3:Y:S04]  /*24f60*/  LDL.LU.64 R8, [R1+0x17d8] ;  /* 0x0017d80001087983 */ /* 0x000ee80000300a00 */
[----:B0-----:R-:W4:Y:S04]  /*24f70*/  LDL.LU R24, [R1+0xd0] ;  /* 0x0000d00001187983 */ /* 0x001f280000300800 */
[----:B------:R-:W4:Y:S04]  /*24f80*/  LDL.LU R25, [R1+0xd4] ;  /* 0x0000d40001197983 */ /* 0x000f280000300800 */
[----:B-1----:R-:W4:Y:S04]  /*24f90*/  LDL.LU R26, [R1+0xd8] ;  /* 0x0000d800011a7983 */ /* 0x002f280000300800 */
[----:B------:R-:W4:Y:S04]  /*24fa0*/  LDL.LU R27, [R1+0xdc] ;  /* 0x0000dc00011b7983 */ /* 0x000f280000300800 */
[----:B------:R-:W-:Y:S04]  /*24fb0*/  STL.64 [R1+0x17a0], R6 ;  /* 0x0017a00601007387 */ /* 0x000fe80000100a00 */
[----:B------:R0:W-:Y:S04]  /*24fc0*/  STL.64 [R1+0x1798], R4 ;  /* 0x0017980401007387 */ /* 0x0001e80000100a00 */
[----:B0-----:R-:W2:Y:S04]  /*24fd0*/  LDL.LU R4, [R1+0x190] ;  /* 0x0001900001047983 */ /* 0x001ea80000300800 */
[----:B------:R-:W2:Y:S04]  /*24fe0*/  LDL.LU R5, [R1+0x194] ;  /* 0x0001940001057983 */ /* 0x000ea80000300800 */
[----:B------:R-:W2:Y:S04]  /*24ff0*/  LDL.LU R6, [R1+0x198] ;  /* 0x0001980001067983 */ /* 0x000ea80000300800 */
[----:B------:R-:W2:Y:S01]  /*25000*/  LDL.LU R7, [R1+0x19c] ;  /* 0x00019c0001077983 */ /* 0x000ea20000300800 */
[----:B---3--:R-:W-:-:S15]  /*25010*/  HMMA.16816.F32 R20, R8, R14, R20 ;  /* 0x0000000e0814723c */ /* 0x008fde0000001814 */
[----:B------:R-:W-:-:S04]  /*25020*/  NOP ;  /* 0x0000000000007918 */ /* 0x000fc80000000000 */
[----:B------:R0:W-:Y:S04]  /*25030*/  STL.64 [R1+0x100], R20 ;  /* 0x0001001401007387 */ /* 0x0001e80000100a00 */
[----:B------:R1:W-:Y:S01]  /*25040*/  STL.64 [R1+0x108], R22 ;  /* 0x0001081601007387 */ /* 0x0003e20000100a00 */
[----:B0-----:R-:W-:Y:S02]  /*25050*/  IMAD.MOV.U32 R21, RZ, RZ, R14 ;  /* 0x000000ffff157224 */ /* 0x001fe400078e000e */
[----:B------:R-:W-:Y:S02]  /*25060*/  IMAD.MOV.U32 R20, RZ, RZ, R15 ;  /* 0x000000ffff147224 */ /* 0x000fe400078e000f */
[----:B------:R-:W2:Y:S02]  /*25070*/  LDL.LU.64 R14, [R1+0x17d0] ;  /* 0x0017d000010e7983 */ /* 0x000ea40000300a00 */
[----:B--2---:R-:W-:Y:S01]  /*25080*/  HMMA.16816.F32 R16, R8, R14, R16 ;  /* 0x0000000e0810723c */ /* 0x004fe20000001810 */
[----:B-1----:R-:W-:-:S02]  /*25090*/  IMAD.MOV.U32 R23, RZ, RZ, R14 ;  /* 0x000000ffff177224 */ /* 0x002fc400078e000e */
[----:B------:R-:W-:-:S15]  /*250a0*/  IMAD.MOV.U32 R22, RZ, RZ, R15 ;  /* 0x000000ffff167224 */ /* 0x000fde00078e000f */
[----:B------:R-:W-:Y:S01]  /*250b0*/  NOP ;  /* 0x0000000000007918 */ /* 0x000fe20000000000 */
[----:B------:R-:W-:Y:S04]  /*250c0*/  STL.64 [R1+0xf0], R16 ;  /* 0x0000f01001007387 */ /* 0x000fe80000100a00 */
[----:B------:R0:W-:Y:S04]  /*250d0*/  STL.64 [R1+0xf8], R18 ;  /* 0x0000f81201007387 */ /* 0x0001e80000100a00 */
[----:B0-----:R-:W2:Y:S04]  /*250e0*/  LDL.LU.64 R18, [R1+0x17c8] ;  /* 0x0017c80001127983 */ /* 0x001ea80000300a00 */
[----:B------:R-:W2:Y:S04]  /*250f0*/  LDL.LU.64 R16, [R1+0x17c0] ;  /* 0x0017c00001107983 */ /* 0x000ea80000300a00 */
[----:B------:R-:W4:Y:S02]  /*25100*/  LDL.LU.64 R14, [R1+0x17b8] ;  /* 0x0017b800010e7983 */ /* 0x000f240000300a00 */
[----:B----4-:R-:W-:-:S15]  /*25110*/  HMMA.16816.F32 R24, R8, R14, R24 ;  /* 0x0000000e0818723c */ /* 0x010fde0000001818 */
[----:B------:R-:W-:-:S04]  /*25120*/  NOP ;  /* 0x0000000000007918 */ /* 0x000fc80000000000 */
[----:B------:R-:W-:Y:S04]  /*25130*/  STL.64 [R1+0xe0], R24 ;  /* 0x0000e01801007387 */ /* 0x000fe80000100a00 */
[----:B------:R0:W-:Y:S02]  /*25140*/  STL.64 [R1+0xe8], R26 ;  /* 0x0000e81a01007387 */ /* 0x0001e40000100a00 */
[----:B0-----:R-:W-:Y:S02]  /*25150*/  IMAD.MOV.U32 R27, RZ, RZ, R14 ;  /* 0x000000ffff1b7224 */ /* 0x001fe400078e000e */
[----:B------:R-:W-:Y:S02]  /*25160*/  IMAD.MOV.U32 R26, RZ, RZ, R15 ;  /* 0x000000ffff1a7224 */ /* 0x000fe400078e000f */
[----:B------:R-:W2:Y:S02]  /*25170*/  LDL.LU.64 R14, [R1+0x17b0] ;  /* 0x0017b000010e7983 */ /* 0x000ea40000300a00 */
[----:B--2---:R-:W-:-:S15]  /*25180*/  HMMA.16816.F32 R16, R8, R14, R16 ;  /* 0x0000000e0810723c */ /* 0x004fde0000001810 */
[----:B------:R-:W-:-:S04]  /*25190*/  NOP ;  /* 0x0000000000007918 */ /* 0x000fc80000000000 */
[----:B------:R-:W-:Y:S04]  /*251a0*/  STL.64 [R1+0xd0], R16 ;  /* 0x0000d01001007387 */ /* 0x000fe80000100a00 */
[----:B------:R0:W-:Y:S04]  /*251b0*/  STL.64 [R1+0xd8], R18 ;  /* 0x0000d81201007387 */ /* 0x0001e80000100a00 */
[----:B0-----:R-:W2:Y:S01]  /*251c0*/  LDL.LU.64 R18, [R1+0x17a8] ;  /* 0x0017a80001127983 */ /* 0x001ea20000300a00 */
[----:B------:R-:W-:Y:S02]  /*251d0*/  IMAD.MOV.U32 R25, RZ, RZ, R14 ;  /* 0x000000ffff197224 */ /* 0x000fe400078e000e */
[----:B------:R-:W-:-:S02]  /*251e0*/  IMAD.MOV.U32 R24, RZ, RZ, R15 ;  /* 0x000000ffff187224 */ /* 0x000fc400078e000f */
[----:B------:R-:W0:Y:S04]  /*251f0*/  LDSM.16.MT88.4 R12, [R0+0x14180] ;  /* 0x01418000000c783b */ /* 0x000e280000004200 */
[----:B0-----:R-:W-:Y:S04]  /*25200*/  STL.64 [R1+0x1780], R14 ;  /* 0x0017800e01007387 */ /* 0x001fe80000100a00 */
[----:B------:R0:W-:Y:S04]  /*25210*/  STL.64 [R1+0x1778], R12 ;  /* 0x0017780c01007387 */ /* 0x0001e80000100a00 */
[----:B0-----:R-:W3:Y:S04]  /*25220*/  LDL.LU R12, [R1+0x2b0] ;  /* 0x0002b000010c7983 */ /* 0x001ee80000300800 */
[----:B------:R-:W3:Y:S04]  /*25230*/  LDL.LU R13, [R1+0x2b4] ;  /* 0x0002b400010d7983 */ /* 0x000ee80000300800 */
[----:B------:R-:W3:Y:S04]  /*25240*/  LDL.LU R14, [R1+0x2b8] ;  /* 0x0002b800010e7983 */ /* 0x000ee80000300800 */
[----:B------:R-:W3:Y:S01]  /*25250*/  LDL.LU R15, [R1+0x2bc] ;  /* 0x0002bc00010f7983 */ /* 0x000ee20000300800 */
[----:B--2---:R-:W-:Y:S03]  /*25260*/  HMMA.16816.F32 R16, R8, R18, R4 ;  /* 0x000000120810723c */ /* 0x004fe60000001804 */
[----:B------:R-:W3:Y:S04]  /*25270*/  LDL.LU.64 R6, [R1+0x17a0] ;  /* 0x0017a00001067983 */ /* 0x000ee80000300a00 */
[----:B------:R-:W2:-:S12]  /*25280*/  LDL.LU.64 R4, [R1+0x1798] ;  /* 0x0017980001047983 */ /* 0x000e980000300a00 */
[----:B------:R-:W-:Y:S04]  /*25290*/  STL.64 [R1+0x1a0], R16 ;  /* 0x0001a01001007387 */ /* 0x000fe80000100a00 */
[----:B------:R-:W-:Y:S04]  /*252a0*/  STL.64 [R1+0x1a8], R18 ;  /* 0x0001a81201007387 */ /* 0x000fe80000100a00 */
[----:B------:R-:W0:Y:S04]  /*252b0*/  LDSM.16.MT88.4 R16, [R0+0x14200] ;  /* 0x014200000010783b */ /* 0x000e280000004200 */
[----:B0-----:R-:W-:Y:S04]  /*252c0*/  STL.64 [R1+0x1700], R18 ;  /* 0x0017001201007387 */ /* 0x001fe80000100a00 */
[----:B------:R0:W-:Y:S01]  /*252d0*/  STL.64 [R1+0x16f8], R16 ;  /* 0x0016f81001007387 */ /* 0x0001e20000100a00 */
[----:B---3--:R-:W-:Y:S03]  /*252e0*/  HMMA.16816.F32 R12, R8, R6, R12 ;  /* 0x00000006080c723c */ /* 0x008fe6000000180c */
[----:B------:R-:W-:Y:S04]  /*252f0*/  STL.64 [R1+0x1730], R6 ;  /* 0x0017300601007387 */ /* 0x000fe80000100a00 */
[----:B0-----:R-:W3:-:S12]  /*25300*/  LDL.LU R16, [R1+0x420] ;  /* 0x0004200001107983 */ /* 0x001ed80000300800 */
[----:B------:R0:W-:Y:S04]  /*25310*/  STL.64 [R1+0x5f0], R12 ;  /* 0x0005f00c01007387 */ /* 0x0001e80000100a00 */
[----:B------:R1:W-:Y:S04]  /*25320*/  STL.64 [R1+0x5f8], R14 ;  /* 0x0005f80e01007387 */ /* 0x0003e80000100a00 */
[----:B------:R-:W3:Y:S04]  /*25330*/  LDL.LU R17, [R1+0x424] ;  /* 0x0004240001117983 */ /* 0x000ee80000300800 */
[----:B------:R-:W4:Y:S04]  /*25340*/  LDL.LU R18, [R1+0x428] ;  /* 0x0004280001127983 */ /* 0x000f280000300800 */
[----:B------:R-:W4:Y:S04]  /*25350*/  LDL.LU R19, [R1+0x42c] ;  /* 0x00042c0001137983 */ /* 0x000f280000300800 */
[----:B----4-:R-:W-:Y:S04]  /*25360*/  STL.64 [R1+0x1740], R18 ;  /* 0x0017401201007387 */ /* 0x010fe80000100a00 */
[----:B---3--:R-:W-:Y:S04]  /*25370*/  STL.64 [R1+0x1738], R16 ;  /* 0x0017381001007387 */ /* 0x008fe80000100a00 */
[----:B0-----:R-:W3:Y:S04]  /*25380*/  LDL.LU R12, [R1+0x3e0] ;  /* 0x0003e000010c7983 */ /* 0x001ee80000300800 */
[----:B------:R-:W3:Y:S04]  /*25390*/  LDL.LU R13, [R1+0x3e4] ;  /* 0x0003e400010d7983 */ /* 0x000ee80000300800 */
[----:B-1----:R-:W4:Y:S04]  /*253a0*/  LDL.LU R14, [R1+0x3e8] ;  /* 0x0003e800010e7983 */ /* 0x002f280000300800 */
        /* <DEDUP_REMOVED lines=9> */
[----:B------:R0:W-:Y:S04]  /*25440*/  STL.64 [R1+0x1748], R6 ;  /* 0x0017480601007387 */ /* 0x0001e80000100a00 */
[----:B------:R-:W4:Y:S04]  /*25450*/  LDL.LU R16, [R1+0x440] ;  /* 0x0004400001107983 */ /* 0x000f280000300800 */
[----:B------:R-:W4:Y:S04]  /*25460*/  LDL.LU R17, [R1+0x444] ;  /* 0x0004440001117983 */ /* 0x000f280000300800 */
[----:B------:R-:W2:Y:S04]  /*25470*/  LDL.LU R18, [R1+0x448] ;  /* 0x0004480001127983 */ /* 0x000ea80000300800 */
[----:B------:R-:W2:Y:S01]  /*25480*/  LDL.LU R19, [R1+0x44c] ;  /* 0x00044c0001137983 */ /* 0x000ea20000300800 */
[----:B0-----:R-:W-:-:S02]  /*25490*/  IMAD.MOV.U32 R6, RZ, RZ, R23 ;  /* 0x000000ffff067224 */ /* 0x001fc400078e0017 */
[----:B------:R-:W-:Y:S01]  /*254a0*/  IMAD.MOV.U32 R7, RZ, RZ, R22 ;  /* 0x000000ffff077224 */ /* 0x000fe200078e0016 */
[----:B--2---:R-:W-:Y:S04]  /*254b0*/  STL.64 [R1+0x1758], R18 ;  /* 0x0017581201007387 */ /* 0x004fe80000100a00 */
[----:B----4-:R0:W-:Y:S04]  /*254c0*/  STL.64 [R1+0x1750], R16 ;  /* 0x0017501001007387 */ /* 0x0101e80000100a00 */
[----:B------:R1:W-:Y:S04]  /*254d0*/  STL.64 [R1+0x1760], R6 ;  /* 0x0017600601007387 */ /* 0x0003e80000100a00 */
[----:B0-----:R-:W2:Y:S04]  /*254e0*/  LDL.LU R16, [R1+0x450] ;  /* 0x0004500001107983 */ /* 0x001ea80000300800 */
[----:B------:R-:W2:Y:S04]  /*254f0*/  LDL.LU R17, [R1+0x454] ;  /* 0x0004540001117983 */ /* 0x000ea80000300800 */
[----:B------:R-:W4:Y:S04]  /*25500*/  LDL.LU R18, [R1+0x458] ;  /* 0x0004580001127983 */ /* 0x000f280000300800 */
[----:B------:R-:W4:Y:S01]  /*25510*/  LDL.LU R19, [R1+0x45c] ;  /* 0x00045c0001137983 */ /* 0x000f220000300800 */
[----:B-1----:R-:W-:-:S02]  /*25520*/  IMAD.MOV.U32 R6, RZ, RZ, R21 ;  /* 0x000000ffff067224 */ /* 0x002fc400078e0015 */
[----:B------:R-:W-:Y:S02]  /*25530*/  IMAD.MOV.U32 R7, RZ, RZ, R20 ;  /* 0x000000ffff077224 */ /* 0x000fe400078e0014 */
[----:B------:R-:W0:Y:S01]  /*25540*/  LDSM.16.MT88.4 R20, [R0+0x14280] ;  /* 0x014280000014783b */ /* 0x000e220000004200 */
[----:B------:R-:W-:Y:S02]  /*25550*/  IMAD.MOV.U32 R26, RZ, RZ, R29 ;  /* 0x000000ffff1a7224 */ /* 0x000fe400078e001d */
[----:B------:R-:W-:Y:S01]  /*25560*/  IMAD.MOV.U32 R27, RZ, RZ, R28 ;  /* 0x000000ffff1b7224 */ /* 0x000fe200078e001c */
[----:B----4-:R-:W-:Y:S04]  /*25570*/  STL.64 [R1+0x1770], R18 ;  /* 0x0017701201007387 */ /* 0x010fe80000100a00 */
[----:B--2---:R1:W-:Y:S04]  /*25580*/  STL.64 [R1+0x1768], R16 ;  /* 0x0017681001007387 */ /* 0x0043e80000100a00 */
[----:B-1----:R-:W2:Y:S04]  /*25590*/  LDL.LU R16, [R1+0x460] ;  /* 0x0004600001107983 */ /* 0x002ea80000300800 */
[----:B------:R-:W2:Y:S04]  /*255a0*/  LDL.LU R17, [R1+0x464] ;  /* 0x0004640001117983 */ /* 0x000ea80000300800 */
[----:B------:R-:W2:Y:S04]  /*255b0*/  LDL.LU R18, [R1+0x468] ;  /* 0x0004680001127983 */ /* 0x000ea80000300800 */
[----:B------:R-:W2:Y:S04]  /*255c0*/  LDL.LU R19, [R1+0x46c] ;  /* 0x00046c0001137983 */ /* 0x000ea80000300800 */
[----:B0-----:R0:W-:Y:S04]  /*255d0*/  STL.64 [R1+0x1678], R22 ;  /* 0x0016781601007387 */ /* 0x0011e80000100a00 */
[----:B------:R-:W-:Y:S01]  /*255e0*/  STL.64 [R1+0x1670], R20 ;  /* 0x0016701401007387 */ /* 0x000fe20000100a00 */
[----:B0-----:R-:W-:-:S02]  /*255f0*/  IMAD.MOV.U32 R22, RZ, RZ, R25 ;  /* 0x000000ffff167224 */ /* 0x001fc400078e0019 */
[----:B------:R-:W-:Y:S02]  /*25600*/  IMAD.MOV.U32 R23, RZ, RZ, R24 ;  /* 0x000000ffff177224 */ /* 0x000fe400078e0018 */
[----:B---3--:R-:W-:Y:S01]  /*25610*/  HMMA.16816.F32 R24, R8, R26, R12 ;  /* 0x0000001a0818723c */ /* 0x008fe2000000180c */
[----:B------:R-:W3:Y:S04]  /*25620*/  LDL.LU.64 R14, [R1+0x1790] ;  /* 0x00179000010e7983 */ /* 0x000ee80000300a00 */
[----:B------:R-:W3:-:S14]  /*25630*/  LDL.LU.64 R12, [R1+0x1788] ;  /* 0x00178800010c7983 */ /* 0x000edc0000300a00 */
[----:B------:R-:W-:Y:S04]  /*25640*/  STL.64 [R1+0x5e0], R24 ;  /* 0x0005e01801007387 */ /* 0x000fe80000100a00 */
[----:B------:R-:W-:Y:S04]  /*25650*/  STL.64 [R1+0x5e8], R26 ;  /* 0x0005e81a01007387 */ /* 0x000fe80000100a00 */
[----:B------:R-:W0:Y:S04]  /*25660*/  LDSM.16.MT88.4 R24, [R0+0x14300] ;  /* 0x014300000018783b */ /* 0x000e280000004200 */
[----:B0-----:R0:W-:Y:S02]  /*25670*/  STL.64 [R1+0x15e0], R26 ;  /* 0x0015e01a01007387 */ /* 0x0011e40000100a00 */
[----:B0-----:R-:W-:-:S02]  /*25680*/  IMAD.MOV.U32 R26, RZ, RZ, R5 ;  /* 0x000000ffff1a7224 */ /* 0x001fc400078e0005 */
[----:B------:R-:W-:Y:S01]  /*25690*/  IMAD.MOV.U32 R27, RZ, RZ, R4 ;  /* 0x000000ffff1b7224 */ /* 0x000fe200078e0004 */
[----:B------:R0:W-:Y:S06]  /*256a0*/  STL.64 [R1+0x15d8], R24 ;  /* 0x0015d81801007387 */ /* 0x0001ec0000100a00 */
[----:B---3--:R-:W-:Y:S01]  /*256b0*/  HMMA.16816.F32 R8, R8, R26, R12 ;  /* 0x0000001a0808723c */ /* 0x008fe2000000180c */
[----:B------:R-:W2:Y:S04]  /*256c0*/  LDL.LU.64 R14, [R1+0x1780] ;  /* 0x00178000010e7983 */ /* 0x000ea80000300a00 */
[----:B------:R-:W2:Y:S04]  /*256d0*/  LDL.LU.64 R12, [R1+0x1778] ;  /* 0x00177800010c7983 */ /* 0x000ea80000300a00 */
[----:B0-----:R-:W3:Y:S10]  /*256e0*/  LDL.LU R24, [R1+0x360] ;  /* 0x0003600001187983 */ /* 0x001ef40000300800 */
[----:B------:R-:W-:Y:S04]  /*256f0*/  STL.64 [R1+0x5a0], R8 ;  /* 0x0005a00801007387 */ /* 0x000fe80000100a00 */
[----:B------:R-:W-:Y:S04]  /*25700*/  STL.64 [R1+0x5a8], R10 ;  /* 0x0005a80a01007387 */ /* 0x000fe80000100a00 */
[----:B------:R-:W3:Y:S04]  /*25710*/  LDL.LU R25, [R1+0x364] ;  /* 0x0003640001197983 */ /* 0x000ee80000300800 */
[----:B------:R-:W4:Y:S04]  /*25720*/  LDL.LU R26, [R1+0x368] ;  /* 0x00036800011a7983 */ /* 0x000f280000300800 */
[----:B------:R-:W4:Y:S04]  /*25730*/  LDL.LU R27, [R1+0x36c] ;  /* 0x00036c00011b7983 */ /* 0x000f280000300800 */
[----:B------:R-:W0:Y:S04]  /*25740*/  LDSM.16.MT88.4 R8, [R0+0x14380] ;  /* 0x014380000008783b */ /* 0x000e280000004200 */
[----:B----4-:R-:W-:Y:S04]  /*25750*/  STL.64 [R1+0x1688], R26 ;  /* 0x0016881a01007387 */ /* 0x010fe80000100a00 */
[----:B---3--:R1:W-:Y:S04]  /*25760*/  STL.64 [R1+0x1680], R24 ;  /* 0x0016801801007387 */ /* 0x0083e80000100a00 */
[----:B-1----:R-:W3:Y:S04]  /*25770*/  LDL.LU R24, [R1+0x370] ;  /* 0x0003700001187983 */ /* 0x002ee80000300800 */
[----:B------:R-:W3:Y:S04]  /*25780*/  LDL.LU R25, [R1+0x374] ;  /* 0x0003740001197983 */ /* 0x000ee80000300800 */
[----:B------:R-:W4:Y:S04]  /*25790*/  LDL.LU R26, [R1+0x378] ;  /* 0x00037800011a7983 */ /* 0x000f280000300800 */
[----:B------:R-:W4:Y:S01]  /*257a0*/  LDL.LU R27, [R1+0x37c] ;  /* 0x00037c00011b7983 */ /* 0x000f220000300800 */
[C---:B--2---:R-:W-:Y:S03]  /*257b0*/  HMMA.16816.F32 R4, R12.reuse, R6, R16 ;  /* 0x000000060c04723c */ /* 0x044fe60000001810 */
[----:B----4-:R1:W-:Y:S04]  /*257c0*/  STL.64 [R1+0x1698], R26 ;  /* 0x0016981a01007387 */ /* 0x0103e80000100a00 */
[----:B---3--:R-:W-:Y:S04]  /*257d0*/  STL.64 [R1+0x1690], R24 ;  /* 0x0016901801007387 */ /* 0x008fe80000100a00 */
[----:B-1----:R-:W2:Y:S04]  /*257e0*/  LDL.64 R26, [R1+0x28] ;  /* 0x00002800011a7983 */ /* 0x002ea80000100a00 */
[----:B0-----:R0:W-:Y:S04]  /*257f0*/  STL.64 [R1+0x1578], R10 ;  /* 0x0015780a01007387 */ /* 0x0011e80000100a00 */
[----:B------:R1:W-:Y:S04]  /*25800*/  STL.64 [R1+0x1570], R8 ;  /* 0x0015700801007387 */ /* 0x0003e80000100a00 */
[----:B0-----:R-:W3:Y:S04]  /*25810*/  LDL.LU.64 R10, [R1+0x88] ;  /* 0x00008800010a7983 */ /* 0x001ee80000300a00 */
[----:B---3--:R0:W-:Y:S04]  /*25820*/  STL.64 [R1+0x1718], R10 ;  /* 0x0017180a01007387 */ /* 0x0081e80000100a00 */
[----:B-1----:R-:W3:Y:S04]  /*25830*/  LDL.LU R8, [R1+0x430] ;  /* 0x0004300001087983 */ /* 0x002ee80000300800 */
[----:B------:R-:W3:Y:S04]  /*25840*/  LDL.LU R9, [R1+0x434] ;  /* 0x0004340001097983 */ /* 0x000ee80000300800 */
[----:B0-----:R-:W3:Y:S04]  /*25850*/  LDL.LU R10, [R1+0x438] ;  /* 0x00043800010a7983 */ /* 0x001ee80000300800 */
[----:B------:R-:W3:Y:S04]  /*25860*/  LDL.LU R11, [R1+0x43c] ;  /* 0x00043c00010b7983 */ /* 0x000ee80000300800 */
[----:B------:R-:W4:Y:S04]  /*25870*/  LDL.LU.64 R18, [R1+0x1770] ;  /* 0x0017700001127983 */ /* 0x000f280000300a00 */
[----:B------:R-:W4:Y:S04]  /*25880*/  LDL.LU.64 R16, [R1+0x1768] ;  /* 0x0017680001107983 */ /* 0x000f280000300a00 */
[----:B------:R-:W-:Y:S04]  /*25890*/  STL.64 [R1+0x460], R4 ;  /* 0x0004600401007387 */ /* 0x000fe80000100a00 */
[----:B------:R0:W-:Y:S04]  /*258a0*/  STL.64 [R1+0x468], R6 ;  /* 0x0004680601007387 */ /* 0x0001e80000100a00 */
[----:B0-----:R-:W4:Y:S02]  /*258b0*/  LDL.LU.64 R6, [R1+0x1760] ;  /* 0x0017600001067983 */ /* 0x001f240000300a00 */
[----:B----4-:R-:W-:Y:S02]  /*258c0*/  HMMA.16816.F32 R4, R12, R6, R16 ;  /* 0x000000060c04723c */ /* 0x010fe40000001810 */
[----:B------:R-:W4:Y:S04]  /*258d0*/  LDL.LU.64 R18, [R1+0x1758] ;  /* 0x0017580001127983 */ /* 0x000f280000300a00 */
[----:B------:R-:W4:-:S13]  /*258e0*/  LDL.LU.64 R16, [R1+0x1750] ;  /* 0x0017500001107983 */ /* 0x000f1a0000300a00 */
[----:B------:R-:W-:Y:S04]  /*258f0*/  STL.64 [R1+0x450], R4 ;  /* 0x0004500401007387 */ /* 0x000fe80000100a00 */
[----:B------:R0:W-:Y:S04]  /*25900*/  STL.64 [R1+0x458], R6 ;  /* 0x0004580601007387 */ /* 0x0001e80000100a00 */
[----:B0-----:R-:W4:Y:S01]  /*25910*/  LDL.LU.64 R6, [R1+0x1748] ;  /* 0x0017480001067983 */ /* 0x001f220000300a00 */
[C---:B---3--:R-:W-:Y:S08]  /*25920*/  HMMA.16816.F32 R20, R12.reuse, R22, R8 ;  /* 0x000000160c14723c */ /* 0x048ff00000001808 */
[----:B----4-:R-:W-:Y:S01]  /*25930*/  HMMA.16816.F32 R4, R12, R6, R16 ;  /* 0x000000060c04723c */ /* 0x010fe20000001810 */
[----:B------:R-:W2:Y:S04]  /*25940*/  LDL.LU.64 R18, [R1+0x1740] ;  /* 0x0017400001127983 */ /* 0x000ea80000300a00 */
[----:B------:R-:W2:-:S14]  /*25950*/  LDL.LU.64 R16, [R1+0x1738] ;  /* 0x0017380001107983 */ /* 0x000e9c0000300a00 */
[----:B------:R-:W-:Y:S04]  /*25960*/  STL.64 [R1+0x440], R4 ;  /* 0x0004400401007387 */ /* 0x000fe80000100a00 */
[----:B------:R0:W-:Y:S04]  /*25970*/  STL.64 [R1+0x448], R6 ;  /* 0x0004480601007387 */ /* 0x0001e80000100a00 */
[----:B0-----:R-:W3:Y:S04]  /*25980*/  LDL.LU.64 R6, [R1+0x1730] ;  /* 0x0017300001067983 */ /* 0x001ee80000300a00 */
[----:B------:R0:W-:Y:S04]  /*25990*/  STL.64 [R1+0x430], R20 ;  /* 0x0004301401007387 */ /* 0x0001e80000100a00 */
[----:B------:R1:W-:Y:S04]  /*259a0*/  STL.64 [R1+0x438], R22 ;  /* 0x0004381601007387 */ /* 0x0003e80000100a00 */
[----:B0-----:R-:W4:Y:S01]  /*259b0*/  LDL.LU R20, [R1+0x3c0] ;  /* 0x0003c00001147983 */ /* 0x001f220000300800 */
[----:B--2---:R-:W-:-:S15]  /*259c0*/  HMMA.16816.F32 R8, R12, R26, R16 ;  /* 0x0000001a0c08723c */ /* 0x004fde0000001810 */
[----:B------:R-:W-:-:S04]  /*259d0*/  NOP ;  /* 0x0000000000007918 */ /* 0x000fc80000000000 */
[----:B------:R-:W-:Y:S04]  /*259e0*/  STL.64 [R1+0x420], R8 ;  /* 0x0004200801007387 */ /* 0x000fe80000100a00 */
[----:B------:R-:W-:Y:S04]  /*259f0*/  STL.64 [R1+0x428], R10 ;  /* 0x0004280a01007387 */ /* 0x000fe80000100a00 */
[----:B------:R-:W4:Y:S04]  /*25a00*/  LDL.LU R21, [R1+0x3c4] ;  /* 0x0003c40001157983 */ /* 0x000f280000300800 */
[----:B-1----:R-:W2:Y:S04]  /*25a10*/  LDL.LU R22, [R1+0x3c8] ;  /* 0x0003c80001167983 */ /* 0x002ea80000300800 */
[----:B------:R-:W2:Y:S04]  /*25a20*/  LDL.LU R23, [R1+0x3cc] ;  /* 0x0003cc0001177983 */ /* 0x000ea80000300800 */
[----:B--2---:R-:W-:Y:S04]  /*25a30*/  STL.64 [R1+0x1710], R22 ;  /* 0x0017101601007387 */ /* 0x004fe80000100a00 */
[----:B----4-:R-:W-:Y:S04]  /*25a40*/  STL.64 [R1+0x1708], R20 ;  /* 0x0017081401007387 */ /* 0x010fe80000100a00 */
[----:B------:R-:W2:Y:S04]  /*25a50*/  LDL.LU R16, [R1+0x3d0] ;  /* 0x0003d00001107983 */ /* 0x000ea80000300800 */
[----:B------:R-:W2:Y:S04]  /*25a60*/  LDL.LU R17, [R1+0x3d4] ;  /* 0x0003d40001117983 */ /* 0x000ea80000300800 */
[----:B------:R-:W4:Y:S04]  /*25a70*/  LDL.LU R18, [R1+0x3d8] ;  /* 0x0003d80001127983 */ /* 0x000f280000300800 */
[----:B------:R-:W4:Y:S04]  /*25a80*/  LDL.LU R19, [R1+0x3dc] ;  /* 0x0003dc0001137983 */ /* 0x000f280000300800 */
[----:B----4-:R-:W-:Y:S04]  /*25a90*/  STL.64 [R1+0x1728], R18 ;  /* 0x0017281201007387 */ /* 0x010fe80000100a00 */
[----:B--2---:R0:W-:Y:S04]  /*25aa0*/  STL.64 [R1+0x1720], R16 ;  /* 0x0017201001007387 */ /* 0x0041e80000100a00 */
[----:B0-----:R-:W3:Y:S04]  /*25ab0*/  LDL.LU R16, [R1+0x410] ;  /* 0x0004100001107983 */ /* 0x001ee80000300800 */
[----:B------:R-:W3:Y:S04]  /*25ac0*/  LDL.LU R17, [R1+0x414] ;  /* 0x0004140001117983 */ /* 0x000ee80000300800 */
[----:B------:R-:W3:Y:S04]  /*25ad0*/  LDL.LU R18, [R1+0x418] ;  /* 0x0004180001127983 */ /* 0x000ee80000300800 */
[----:B------:R-:W3:Y:S04]  /*25ae0*/  LDL.LU R19, [R1+0x41c] ;  /* 0x00041c0001137983 */ /* 0x000ee80000300800 */
[----:B------:R-:W2:Y:S04]  /*25af0*/  LDL.LU R8, [R1+0x400] ;  /* 0x0004000001087983 */ /* 0x000ea80000300800 */
[----:B------:R-:W2:Y:S04]  /*25b00*/  LDL.LU R9, [R1+0x404] ;  /* 0x0004040001097983 */ /* 0x000ea80000300800 */
[----:B------:R-:W2:Y:S04]  /*25b10*/  LDL.LU R10, [R1+0x408] ;  /* 0x00040800010a7983 */ /* 0x000ea80000300800 */
[----:B------:R-:W2:Y:S04]  /*25b20*/  LDL.LU R11, [R1+0x40c] ;  /* 0x00040c00010b7983 */ /* 0x000ea80000300800 */
[----:B------:R-:W2:Y:S04]  /*25b30*/  LDL.LU.64 R22, [R1+0x78] ;  /* 0x0000780001167983 */ /* 0x000ea80000300a00 */
[----:B------:R0:W-:Y:S04]  /*25b40*/  STL.64 [R1+0x16a8], R26 ;  /* 0x0016a81a01007387 */ /* 0x0001e80000100a00 */
[----:B0-----:R-:W4:Y:S04]  /*25b50*/  LDL.LU.64 R26, [R1+0x8] ;  /* 0x00000800011a7983 */ /* 0x001f280000300a00 */
[----:B----4-:R0:W-:Y:S04]  /*25b60*/  STL.64 [R1+0x16c0], R26 ;  /* 0x0016c01a01007387 */ /* 0x0101e80000100a00 */
[----:B0-----:R-:W4:Y:S01]  /*25b70*/  LDL.64 R26, [R1+0x18] ;  /* 0x00001800011a7983 */ /* 0x001f220000100a00 */
[C---:B---3--:R-:W-:Y:S03]  /*25b80*/  HMMA.16816.F32 R16, R12.reuse, R6, R16 ;  /* 0x000000060c10723c */ /* 0x048fe60000001810 */
[----:B----4-:R0:W-:Y:S04]  /*25b90*/  STL.64 [R1+0x16d8], R26 ;  /* 0x0016d81a01007387 */ /* 0x0101e80000100a00 */
[----:B0-----:R-:W3:Y:S04]  /*25ba0*/  LDL.64 R26, [R1+0x38] ;  /* 0x00003800011a7983 */ /* 0x001ee80000100a00 */
[----:B---3--:R0:W-:Y:S04]  /*25bb0*/  STL.64 [R1+0x16f0], R26 ;  /* 0x0016f01a01007387 */ /* 0x0081e80000100a00 */
[----:B0-----:R-:W3:Y:S04]  /*25bc0*/  LDL.64 R26, [R1+0x48] ;  /* 0x00004800011a7983 */ /* 0x001ee80000100a00 */
[----:B------:R-:W-:Y:S04]  /*25bd0*/  STL.64 [R1+0x410], R16 ;  /* 0x0004101001007387 */ /* 0x000fe80000100a00 */
[----:B------:R0:W-:Y:S04]  /*25be0*/  STL.64 [R1+0x418], R18 ;  /* 0x0004181201007387 */ /* 0x0001e80000100a00 */
[----:B0-----:R-:W4:Y:S04]  /*25bf0*/  LDL.LU.64 R18, [R1+0x1728] ;  /* 0x0017280001127983 */ /* 0x001f280000300a00 */
        /* <DEDUP_REMOVED lines=27> */
[----:B0-----:R-:W4:Y:S01]  /*25db0*/  LDL.LU.64 R10, [R1+0x1718] ;  /* 0x00171800010a7983 */ /* 0x001f220000300a00 */
[----:B------:R-:W-:-:S02]  /*25dc0*/  IMAD.MOV.U32 R9, RZ, RZ, R22 ;  /* 0x000000ffff097224 */ /* 0x000fc400078e0016 */
[----:B------:R-:W-:Y:S02]  /*25dd0*/  IMAD.MOV.U32 R8, RZ, RZ, R23 ;  /* 0x000000ffff087224 */ /* 0x000fe400078e0017 */
[----:B------:R-:W3:Y:S04]  /*25de0*/  LDL.LU.64 R22, [R1+0x1710] ;  /* 0x0017100001167983 */ /* 0x000ee80000300a00 */
[----:B------:R-:W3:Y:S01]  /*25df0*/  LDL.LU.64 R20, [R1+0x1708] ;  /* 0x0017080001147983 */ /* 0x000ee20000300a00 */
[----:B----4-:R-:W-:Y:S03]  /*25e00*/  HMMA.16816.F32 R12, R12, R10, R16 ;  /* 0x0000000a0c0c723c */ /* 0x010fe60000001810 */
[----:B------:R-:W3:Y:S04]  /*25e10*/  LDL.LU.64 R18, [R1+0x1700] ;  /* 0x0017000001127983 */ /* 0x000ee80000300a00 */
[----:B------:R-:W3:-:S12]  /*25e20*/  LDL.LU.64 R16, [R1+0x16f8] ;  /* 0x0016f80001107983 */ /* 0x000ed80000300a00 */
[----:B------:R-:W-:Y:S04]  /*25e30*/  STL.64 [R1+0x570], R12 ;  /* 0x0005700c01007387 */ /* 0x000fe80000100a00 */
[----:B------:R-:W-:Y:S01]  /*25e40*/  STL.64 [R1+0x578], R14 ;  /* 0x0005780e01007387 */ /* 0x000fe20000100a00 */
        /* <DEDUP_REMOVED lines=24> */
[----:B------:R-:W2:Y:S01]  /*25fd0*/  LDL.LU.64 R26, [R1+0x16c0] ;  /* 0x0016c000011a7983 */ /* 0x000ea20000300a00 */
[----:B------:R-:W-:-:S02]  /*25fe0*/  IMAD.MOV.U32 R14, RZ, RZ, R9 ;  /* 0x000000ffff0e7224 */ /* 0x000fc400078e0009 */
[----:B------:R-:W-:Y:S01]  /*25ff0*/  IMAD.MOV.U32 R15, RZ, RZ, R8 ;  /* 0x000000ffff0f7224 */ /* 0x000fe200078e0008 */
        /* <DEDUP_REMOVED lines=11> */
[----:B------:R0:W-:Y:S04]  /*260b0*/  STL.64 [R1+0x520], R4 ;  /* 0x0005200401007387 */ /* 0x0001e80000100a00 */
[----:B------:R1:W-:Y:S01]  /*260c0*/  STL.64 [R1+0x528], R6 ;  /* 0x0005280601007387 */ /* 0x0003e20000100a00 */
[----:B0-----:R-:W-:-:S03]  /*260d0*/  IMAD.MOV.U32 R5, RZ, RZ, R26 ;  /* 0x000000ffff057224 */ /* 0x001fc600078e001a */
[----:B-1----:R-:W2:Y:S01]  /*260e0*/  LDL.LU.64 R6, [R1+0x16a0] ;  /* 0x0016a00001067983 */ /* 0x002ea20000300a00 */
[----:B------:R-:W-:-:S03]  /*260f0*/  IMAD.MOV.U32 R4, RZ, RZ, R27 ;  /* 0x000000ffff047224 */ /* 0x000fc600078e001b */
        /* <DEDUP_REMOVED lines=8> */
[----:B------:R0:W-:Y:S02]  /*26180*/  STL.64 [R1+0x1600], R6 ;  /* 0x0016000601007387 */ /* 0x0001e40000100a00 */
[----:B0-----:R-:W-:-:S02]  /*26190*/  IMAD.MOV.U32 R6, RZ, RZ, R5 ;  /* 0x000000ffff067224 */ /* 0x001fc400078e0005 */
[----:B------:R-:W-:Y:S01]  /*261a0*/  IMAD.MOV.U32 R7, RZ, RZ, R4 ;  /* 0x000000ffff077224 */ /* 0x000fe200078e0004 */
[----:B--2---:R-:W-:-:S15]  /*261b0*/  HMMA.16816.F32 R24, R16, R14, R24 ;  /* 0x0000000e1018723c */ /* 0x004fde0000001818 */
[----:B------:R-:W-:-:S04]  /*261c0*/  NOP ;  /* 0x0000000000007918 */ /* 0x000fc80000000000 */
[----:B------:R-:W-:Y:S04]  /*261d0*/  STL.64 [R1+0x500], R24 ;  /* 0x0005001801007387 */ /* 0x000fe80000100a00 */
[----:B------:R-:W-:Y:S04]  /*261e0*/  STL.64 [R1+0x508], R26 ;  /* 0x0005081a01007387 */ /* 0x000fe80000100a00 */
[----:B------:R0:W-:Y:S04]  /*261f0*/  STL.64 [R1+0x1618], R6 ;  /* 0x0016180601007387 */ /* 0x0001e80000100a00 */
[----:B------:R-:W2:Y:S04]  /*26200*/  LDL.LU R4, [R1+0x260] ;  /* 0x0002600001047983 */ /* 0x000ea80000300800 */
[----:B------:R-:W2:Y:S04]  /*26210*/  LDL.LU R5, [R1+0x264] ;  /* 0x0002640001057983 */ /* 0x000ea80000300800 */
[----:B0-----:R-:W3:Y:S04]  /*26220*/  LDL.LU R6, [R1+0x268] ;  /* 0x0002680001067983 */ /* 0x001ee80000300800 */
[----:B------:R-:W3:Y:S04]  /*26230*/  LDL.LU R7, [R1+0x26c] ;  /* 0x00026c0001077983 */ /* 0x000ee80000300800 */
[----:B---3--:R0:W-:Y:S04]  /*26240*/  STL.64 [R1+0x1628], R6 ;  /* 0x0016280601007387 */ /* 0x0081e80000100a00 */
[----:B--2---:R-:W-:Y:S01]  /*26250*/  STL.64 [R1+0x1620], R4 ;  /* 0x0016200401007387 */ /* 0x004fe20000100a00 */
[----:B0-----:R-:W-:-:S02]  /*26260*/  IMAD.MOV.U32 R6, RZ, RZ, R23 ;  /* 0x000000ffff067224 */ /* 0x001fc400078e0017 */
[----:B------:R-:W-:-:S05]  /*26270*/  IMAD.MOV.U32 R7, RZ, RZ, R22 ;  /* 0x000000ffff077224 */ /* 0x000fca00078e0016 */
[----:B------:R0:W-:Y:S02]  /*26280*/  STL.64 [R1+0x1640], R6 ;  /* 0x0016400601007387 */ /* 0x0001e40000100a00 */
[----:B0-----:R-:W-:Y:S02]  /*26290*/  IMAD.MOV.U32 R6, RZ, RZ, R13 ;  /* 0x000000ffff067224 */ /* 0x001fe400078e000d */
[----:B------:R-:W-:-:S05]  /*262a0*/  IMAD.MOV.U32 R7, RZ, RZ, R12 ;  /* 0x000000ffff077224 */ /* 0x000fca00078e000c */
[----:B------:R-:W-:Y:S04]  /*262b0*/  STL.64 [R1+0x1658], R6 ;  /* 0x0016580601007387 */ /* 0x000fe80000100a00 */
[----:B------:R0:W-:Y:S04]  /*262c0*/  STL.64 [R1+0x15f8], R14 ;  /* 0x0015f80e01007387 */ /* 0x0001e80000100a00 */
[----:B------:R-:W2:Y:S04]  /*262d0*/  LDL.LU R12, [R1+0x240] ;  /* 0x00024000010c7983 */ /* 0x000ea80000300800 */
[----:B------:R-:W2:Y:S04]  /*262e0*/  LDL.LU R13, [R1+0x244] ;  /* 0x00024400010d7983 */ /* 0x000ea80000300800 */
[----:B0-----:R-:W3:Y:S04]  /*262f0*/  LDL.LU R14, [R1+0x248] ;  /* 0x00024800010e7983 */ /* 0x001ee80000300800 */
[----:B------:R-:W3:Y:S01]  /*26300*/  LDL.LU R15, [R1+0x24c] ;  /* 0x00024c00010f7983 */ /* 0x000ee20000300800 */
[----:B------:R-:W-:-:S02]  /*26310*/  IMAD.MOV.U32 R7, RZ, RZ, R20 ;  /* 0x000000ffff077224 */ /* 0x000fc400078e0014 */
[----:B------:R-:W-:Y:S01]  /*26320*/  IMAD.MOV.U32 R6, RZ, RZ, R21 ;  /* 0x000000ffff067224 */ /* 0x000fe200078e0015 */
[----:B------:R-:W4:Y:S04]  /*26330*/  LDL.LU R20, [R1+0x2a0] ;  /* 0x0002a00001147983 */ /* 0x000f280000300800 */
[----:B------:R-:W4:Y:S04]  /*26340*/  LDL.LU R21, [R1+0x2a4] ;  /* 0x0002a40001157983 */ /* 0x000f280000300800 */
[----:B------:R-:W4:Y:S04]  /*26350*/  LDL.LU R22, [R1+0x2a8] ;  /* 0x0002a80001167983 */ /* 0x000f280000300800 */
[----:B------:R-:W4:Y:S04]  /*26360*/  LDL.LU R23, [R1+0x2ac] ;  /* 0x0002ac0001177983 */ /* 0x000f280000300800 */
        /* <DEDUP_REMOVED lines=26> */
[----:B------:R-:W2:Y:S04]  /*26510*/  LDL.LU R26, [R1+0x188] ;  /* 0x00018800011a7983 */ /* 0x000ea80000300800 */
[----:B------:R-:W2:Y:S01]  /*26520*/  LDL.LU R27, [R1+0x18c] ;  /* 0x00018c00011b7983 */ /* 0x000ea20000300800 */
[----:B----4-:R-:W-:Y:S03]  /*26530*/  HMMA.16816.F32 R16, R16, R10, R20 ;  /* 0x0000000a1010723c */ /* 0x010fe60000001814 */
[----:B--2---:R-:W-:Y:S04]  /*26540*/  STL.64 [R1+0x15f0], R26 ;  /* 0x0015f01a01007387 */ /* 0x004fe80000100a00 */
[----:B---3--:R0:W-:Y:S04]  /*26550*/  STL.64 [R1+0x15e8], R24 ;  /* 0x0015e81801007387 */ /* 0x0081e80000100a00 */
[----:B0-----:R-:W2:Y:S04]  /*26560*/  LDL.LU R24, [R1+0x230] ;  /* 0x0002300001187983 */ /* 0x001ea80000300800 */
[----:B------:R-:W2:Y:S04]  /*26570*/  LDL.LU R25, [R1+0x234] ;  /* 0x0002340001197983 */ /* 0x000ea80000300800 */
[----:B------:R-:W2:Y:S04]  /*26580*/  LDL.LU R26, [R1+0x238] ;  /* 0x00023800011a7983 */ /* 0x000ea80000300800 */
[----:B------:R-:W2:Y:S04]  /*26590*/  LDL.LU R27, [R1+0x23c] ;  /* 0x00023c00011b7983 */ /* 0x000ea80000300800 */
[----:B------:R-:W3:Y:S04]  /*265a0*/  LDL.LU.64 R22, [R1+0x1678] ;  /* 0x0016780001167983 */ /* 0x000ee80000300a00 */
[----:B------:R-:W3:Y:S04]  /*265b0*/  LDL.LU.64 R20, [R1+0x1670] ;  /* 0x0016700001147983 */ /* 0x000ee80000300a00 */
[----:B------:R-:W-:Y:S04]  /*265c0*/  STL.64 [R1+0x4c0], R16 ;  /* 0x0004c01001007387 */ /* 0x000fe80000100a00 */
[----:B------:R-:W-:Y:S01]  /*265d0*/  STL.64 [R1+0x4c8], R18 ;  /* 0x0004c81201007387 */ /* 0x000fe20000100a00 */
        /* <DEDUP_REMOVED lines=17> */
[----:B0-----:R-:W4:Y:S04]  /*266f0*/  LDL.LU.64 R6, [R1+0x1628] ;  /* 0x0016280001067983 */ /* 0x001f280000300a00 */
[----:B------:R-:W4:Y:S01]  /*26700*/  LDL.LU.64 R4, [R1+0x1620] ;  /* 0x0016200001047983 */ /* 0x000f220000300a00 */
[----:B------:R-:W-:-:S02]  /*26710*/  IMAD.MOV.U32 R18, RZ, RZ, R9 ;  /* 0x000000ffff127224 */ /* 0x000fc400078e0009 */
[----:B------:R-:W-:-:S07]  /*26720*/  IMAD.MOV.U32 R19, RZ, RZ, R8 ;  /* 0x000000ffff137224 */ /* 0x000fce00078e0008 */
[----:B----4-:R-:W-:-:S15]  /*26730*/  HMMA.16816.F32 R4, R20, R18, R4 ;  /* 0x000000121404723c */ /* 0x010fde0000001804 */
[----:B------:R-:W-:-:S04]  /*26740*/  NOP ;  /* 0x0000000000007918 */ /* 0x000fc80000000000 */
[----:B------:R-:W-:Y:S04]  /*26750*/  STL.64 [R1+0xc0], R4 ;  /* 0x0000c00401007387 */ /* 0x000fe80000100a00 */
[----:B------:R0:W-:Y:S04]  /*26760*/  STL.64 [R1+0xc8], R6 ;  /* 0x0000c80601007387 */ /* 0x0001e80000100a00 */
[----:B0-----:R-:W3:Y:S04]  /*26770*/  LDL.LU.64 R6, [R1+0x1618] ;  /* 0x0016180001067983 */ /* 0x001ee80000300a00 */
[----:B------:R0:W-:Y:S04]  /*26780*/  STL.64 [R1+0x15a8], R18 ;  /* 0x0015a81201007387 */ /* 0x0001e80000100a00 */
[----:B------:R-:W4:Y:S04]  /*26790*/  LDL.LU R16, [R1+0x150] ;  /* 0x0001500001107983 */ /* 0x000f280000300800 */
[----:B------:R-:W4:Y:S04]  /*267a0*/  LDL.LU R17, [R1+0x154] ;  /* 0x0001540001117983 */ /* 0x000f280000300800 */
[----:B0-----:R-:W2:Y:S04]  /*267b0*/  LDL.LU R18, [R1+0x158] ;  /* 0x0001580001127983 */ /* 0x001ea80000300800 */
[----:B------:R-:W2:Y:S04]  /*267c0*/  LDL.LU R19, [R1+0x15c] ;  /* 0x00015c0001137983 */ /* 0x000ea80000300800 */
[----:B--2---:R0:W-:Y:S04]  /*267d0*/  STL.64 [R1+0x15b8], R18 ;  /* 0x0015b81201007387 */ /* 0x0041e80000100a00 */
[----:B----4-:R-:W-:Y:S04]  /*267e0*/  STL.64 [R1+0x15b0], R16 ;  /* 0x0015b01001007387 */ /* 0x010fe80000100a00 */
[----:B0-----:R-:W2:Y:S01]  /*267f0*/  LDL.LU.64 R18, [R1+0x38] ;  /* 0x0000380001127983 */ /* 0x001ea20000300a00 */
[C---:B---3--:R-:W-:Y:S03]  /*26800*/  HMMA.16816.F32 R4, R20.reuse, R6, R12 ;  /* 0x000000061404723c */ /* 0x048fe6000000180c */
[----:B--2---:R0:W-:Y:S04]  /*26810*/  STL.64 [R1+0x15c8], R18 ;  /* 0x0015c81201007387 */ /* 0x0041e80000100a00 */
[----:B0-----:R-:W2:Y:S04]  /*26820*/  LDL.LU.64 R18, [R1+0x48] ;  /* 0x0000480001127983 */ /* 0x001ea80000300a00 */
[----:B------:R-:W3:Y:S04]  /*26830*/  LDL.LU.64 R14, [R1+0x1610] ;  /* 0x00161000010e7983 */ /* 0x000ee80000300a00 */
[----:B------:R-:W3:Y:S04]  /*26840*/  LDL.LU.64 R12, [R1+0x1608] ;  /* 0x00160800010c7983 */ /* 0x000ee80000300a00 */
        /* <DEDUP_REMOVED lines=18> */
[----:B------:R-:W3:Y:S04]  /*26970*/  LDL.LU.64 R24, [R1+0x15e8] ;  /* 0x0015e80001187983 */ /* 0x000ee80000300a00 */
[----:B------:R0:W-:Y:S04]  /*26980*/  STL.64 [R1+0x15c0], R14 ;  /* 0x0015c00e01007387 */ /* 0x0001e80000100a00 */
[----:B------:R-:W4:Y:S04]  /*26990*/  LDL.LU R12, [R1+0x160] ;  /* 0x00016000010c7983 */ /* 0x000f280000300800 */
[----:B------:R-:W4:Y:S04]  /*269a0*/  LDL.LU R13, [R1+0x164] ;  /* 0x00016400010d7983 */ /* 0x000f280000300800 */
[----:B0-----:R-:W4:Y:S04]  /*269b0*/  LDL.LU R14, [R1+0x168] ;  /* 0x00016800010e7983 */ /* 0x001f280000300800 */
[----:B------:R-:W4:Y:S01]  /*269c0*/  LDL.LU R15, [R1+0x16c] ;  /* 0x00016c00010f7983 */ /* 0x000f220000300800 */
        /* <DEDUP_REMOVED lines=8> */
[----:B0-----:R-:W2:Y:S04]  /*26a50*/  LDL.LU R10, [R1+0x138] ;  /* 0x00013800010a7983 */ /* 0x001ea80000300800 */
[----:B------:R-:W2:Y:S04]  /*26a60*/  LDL.LU R11, [R1+0x13c] ;  /* 0x00013c00010b7983 */ /* 0x000ea80000300800 */
[----:B--2---:R-:W-:Y:S04]  /*26a70*/  STL.64 [R1+0x1590], R10 ;  /* 0x0015900a01007387 */ /* 0x004fe80000100a00 */
[----:B---3--:R0:W-:Y:S04]  /*26a80*/  STL.64 [R1+0x1588], R8 ;  /* 0x0015880801007387 */ /* 0x0081e80000100a00 */
[----:B0-----:R-:W2:Y:S04]  /*26a90*/  LDL.LU R8, [R1+0x140] ;  /* 0x0001400001087983 */ /* 0x001ea80000300800 */
[----:B------:R-:W2:Y:S04]  /*26aa0*/  LDL.LU R9, [R1+0x144] ;  /* 0x0001440001097983 */ /* 0x000ea80000300800 */
[----:B------:R-:W3:Y:S04]  /*26ab0*/  LDL.LU R10, [R1+0x148] ;  /* 0x00014800010a7983 */ /* 0x000ee80000300800 */
[----:B------:R-:W3:Y:S01]  /*26ac0*/  LDL.LU R11, [R1+0x14c] ;  /* 0x00014c00010b7983 */ /* 0x000ee20000300800 */
[----:B------:R-:W-:Y:S03]  /*26ad0*/  HMMA.16816.F32 R4, R24, R18, R4 ;  /* 0x000000121804723c */ /* 0x000fe60000001804 */
[----:B---3--:R0:W-:Y:S04]  /*26ae0*/  STL.64 [R1+0x15a0], R10 ;  /* 0x0015a00a01007387 */ /* 0x0081e80000100a00 */
[----:B--2---:R-:W-:Y:S04]  /*26af0*/  STL.64 [R1+0x1598], R8 ;  /* 0x0015980801007387 */ /* 0x004fe80000100a00 */
[----:B0-----:R-:W2:Y:S04]  /*26b00*/  LDL.LU.64 R10, [R1+0x18] ;  /* 0x00001800010a7983 */ /* 0x001ea80000300a00 */
[----:B------:R-:W3:Y:S04]  /*26b10*/  LDL.LU R20, [R1+0x110] ;  /* 0x0001100001147983 */ /* 0x000ee80000300800 */
[----:B------:R-:W3:Y:S04]  /*26b20*/  LDL.LU R21, [R1+0x114] ;  /* 0x0001140001157983 */ /* 0x000ee80000300800 */
[----:B------:R-:W3:Y:S04]  /*26b30*/  LDL.LU R22, [R1+0x118] ;  /* 0x0001180001167983 */ /* 0x000ee80000300800 */
        /* <DEDUP_REMOVED lines=12> */
[----:B-1----:R-:W3:Y:S01]  /*26c00*/  LDL.LU.64 R14, [R1+0x15c0] ;  /* 0x0015c000010e7983 */ /* 0x002ee20000300a00 */
[----:B------:R-:W-:-:S03]  /*26c10*/  IMAD.MOV.U32 R12, RZ, RZ, R19 ;  /* 0x000000ffff0c7224 */ /* 0x000fc600078e0013 */
        /* <DEDUP_REMOVED lines=19> */
[----:B------:R-:W-:-:S05]  /*26d50*/  IMAD.MOV.U32 R19, RZ, RZ, R16 ;  /* 0x000000ffff137224 */ /* 0x000fca00078e0010 */
[----:B------:R0:W-:Y:S04]  /*26d60*/  STL.64 [R1+0x1540], R18 ;  /* 0x0015401201007387 */ /* 0x0001e80000100a00 */
[----:B0-----:R-:W2:Y:S02]  /*26d70*/  LDL.LU.64 R18, [R1+0x28] ;  /* 0x0000280001127983 */ /* 0x001ea40000300a00 */
[----:B--2---:R-:W-:-:S15]  /*26d80*/  HMMA.16816.F32 R8, R24, R18, R8 ;  /* 0x000000121808723c */ /* 0x004fde0000001808 */
[----:B------:R-:W-:-:S04]  /*26d90*/  NOP ;  /* 0x0000000000007918 */ /* 0x000fc80000000000 */
[----:B------:R0:W-:Y:S04]  /*26da0*/  STL.64 [R1+0x140], R8 ;  /* 0x0001400801007387 */ /* 0x0001e80000100a00 */
[----:B------:R1:W-:Y:S01]  /*26db0*/  STL.64 [R1+0x148], R10 ;  /* 0x0001480a01007387 */ /* 0x0003e20000100a00 */
[----:B0-----:R-:W-:Y:S02]  /*26dc0*/  IMAD.MOV.U32 R9, RZ, RZ, R18 ;  /* 0x000000ffff097224 */ /* 0x001fe400078e0012 */
[----:B------:R-:W-:Y:S02]  /*26dd0*/  IMAD.MOV.U32 R8, RZ, RZ, R19 ;  /* 0x000000ffff087224 */ /* 0x000fe400078e0013 */
[----:B------:R-:W-:Y:S02]  /*26de0*/  IMAD.MOV.U32 R18, RZ, RZ, R13 ;  /* 0x000000ffff127224 */ /* 0x000fe400078e000d */
[----:B------:R-:W-:Y:S01]  /*26df0*/  IMAD.MOV.U32 R19, RZ, RZ, R12 ;  /* 0x000000ffff137224 */ /* 0x000fe200078e000c */
[----:B-1----:R-:W2:Y:S04]  /*26e00*/  LDL.LU.64 R10, [R1+0x1580] ;  /* 0x00158000010a7983 */ /* 0x002ea80000300a00 */
[----:B------:R0:W-:Y:S04]  /*26e10*/  STL.64 [R1+0x1558], R18 ;  /* 0x0015581201007387 */ /* 0x0001e80000100a00 */
[----:B------:R-:W4:Y:S04]  /*26e20*/  LDL.LU R16, [R1+0x120] ;  /* 0x0001200001107983 */ /* 0x000f280000300800 */
[----:B------:R-:W4:Y:S04]  /*26e30*/  LDL.LU R17, [R1+0x124] ;  /* 0x0001240001117983 */ /* 0x000f280000300800 */
[----:B0-----:R-:W4:Y:S04]  /*26e40*/  LDL.LU R18, [R1+0x128] ;  /* 0x0001280001127983 */ /* 0x001f280000300800 */
[----:B------:R-:W4:Y:S01]  /*26e50*/  LDL.LU R19, [R1+0x12c] ;  /* 0x00012c0001137983 */ /* 0x000f220000300800 */
[C---:B---3--:R-:W-:Y:S03]  /*26e60*/  HMMA.16816.F32 R20, R24.reuse, R14, R20 ;  /* 0x0000000e1814723c */ /* 0x048fe60000001814 */
[----:B------:R-:W-:Y:S05]  /*26e70*/  STL.64 [R1+0x1508], R6 ;  /* 0x0015080601007387 */ /* 0x000fea0000100a00 */
[----:B----4-:R-:W-:-:S15]  /*26e80*/  HMMA.16816.F32 R16, R24, R6, R16 ;  /* 0x000000061810723c */ /* 0x010fde0000001810 */
[----:B------:R-:W-:-:S04]  /*26e90*/  NOP ;  /* 0x0000000000007918 */ /* 0x000fc80000000000 */
[----:B------:R-:W-:Y:S04]  /*26ea0*/  STL.64 [R1+0x130], R16 ;  /* 0x0001301001007387 */ /* 0x000fe80000100a00 */
[----:B------:R0:W-:Y:S04]  /*26eb0*/  STL.64 [R1+0x138], R18 ;  /* 0x0001381201007387 */ /* 0x0001e80000100a00 */
[----:B------:R-:W-:Y:S04]  /*26ec0*/  STL.64 [R1+0x120], R20 ;  /* 0x0001201401007387 */ /* 0x000fe80000100a00 */
[----:B------:R-:W-:Y:S01]  /*26ed0*/  STL.64 [R1+0x128], R22 ;  /* 0x0001281601007387 */ /* 0x000fe20000100a00 */
[----:B0-----:R-:W-:-:S02]  /*26ee0*/  IMAD.MOV.U32 R19, RZ, RZ, R4 ;  /* 0x000000ffff137224 */ /* 0x001fc400078e0004 */
[----:B------:R-:W-:Y:S01]  /*26ef0*/  IMAD.MOV.U32 R18, RZ, RZ, R5 ;  /* 0x000000ffff127224 */ /* 0x000fe200078e0005 */
[----:B------:R-:W3:Y:S04]  /*26f00*/  LDL.LU R4, [R1+0x220] ;  /* 0x0002200001047983 */ /* 0x000ee80000300800 */
[----:B------:R-:W3:Y:S04]  /*26f10*/  LDL.LU R5, [R1+0x224] ;  /* 0x0002240001057983 */ /* 0x000ee80000300800 */
[----:B------:R-:W4:Y:S04]  /*26f20*/  LDL.LU R6, [R1+0x228] ;  /* 0x0002280001067983 */ /* 0x000f280000300800 */
[----:B------:R-:W4:Y:S04]  /*26f30*/  LDL.LU R7, [R1+0x22c] ;  /* 0x00022c0001077983 */ /* 0x000f280000300800 */
[----:B----4-:R-:W-:Y:S04]  /*26f40*/  STL.64 [R1+0x1518], R6 ;  /* 0x0015180601007387 */ /* 0x010fe80000100a00 */
[----:B---3--:R0:W-:Y:S04]  /*26f50*/  STL.64 [R1+0x1510], R4 ;  /* 0x0015100401007387 */ /* 0x0081e80000100a00 */
[----:B0-----:R-:W2:Y:S04]  /*26f60*/  LDL.LU R4, [R1+0xb0] ;  /* 0x0000b00001047983 */ /* 0x001ea80000300800 */
[----:B------:R-:W2:Y:S04]  /*26f70*/  LDL.LU R5, [R1+0xb4] ;  /* 0x0000b40001057983 */ /* 0x000ea80000300800 */
[----:B------:R-:W2:Y:S04]  /*26f80*/  LDL.LU R6, [R1+0xb8] ;  /* 0x0000b80001067983 */ /* 0x000ea80000300800 */
[----:B------:R-:W2:Y:S04]  /*26f90*/  LDL.LU R7, [R1+0xbc] ;  /* 0x0000bc0001077983 */ /* 0x000ea80000300800 */
[----:B------:R-:W3:Y:S04]  /*26fa0*/  LDL.LU R20, [R1+0x340] ;  /* 0x0003400001147983 */ /* 0x000ee80000300800 */
        /* <DEDUP_REMOVED lines=9> */
[----:B--2---:R-:W-:Y:S03]  /*27040*/  HMMA.16816.F32 R24, R24, R10, R4 ;  /* 0x0000000a1818723c */ /* 0x004fe60000001804 */
[----:B----4-:R-:W-:Y:S04]  /*27050*/  STL.64 [R1+0x1550], R22 ;  /* 0x0015501601007387 */ /* 0x010fe80000100a00 */
[----:B---3--:R0:W-:Y:S04]  /*27060*/  STL.64 [R1+0x1548], R20 ;  /* 0x0015481401007387 */ /* 0x0081e80000100a00 */
[----:B0-----:R-:W2:Y:S04]  /*27070*/  LDL.LU R20, [R1+0x90] ;  /* 0x0000900001147983 */ /* 0x001ea80000300800 */
[----:B------:R-:W2:Y:S04]  /*27080*/  LDL.LU R21, [R1+0x94] ;  /* 0x0000940001157983 */ /* 0x000ea80000300800 */
[----:B------:R-:W3:Y:S04]  /*27090*/  LDL.LU R22, [R1+0x98] ;  /* 0x0000980001167983 */ /* 0x000ee80000300800 */
[----:B------:R-:W3:Y:S01]  /*270a0*/  LDL.LU R23, [R1+0x9c] ;  /* 0x00009c0001177983 */ /* 0x000ee20000300800 */
[----:B------:R-:W-:-:S02]  /*270b0*/  IMAD.MOV.U32 R5, RZ, RZ, R10 ;  /* 0x000000ffff057224 */ /* 0x000fc400078e000a */
[----:B------:R-:W-:Y:S01]  /*270c0*/  IMAD.MOV.U32 R4, RZ, RZ, R11 ;  /* 0x000000ffff047224 */ /* 0x000fe200078e000b */
[----:B---3--:R-:W-:Y:S04]  /*270d0*/  STL.64 [R1+0x1568], R22 ;  /* 0x0015681601007387 */ /* 0x008fe80000100a00 */
[----:B--2---:R0:W-:Y:S04]  /*270e0*/  STL.64 [R1+0x1560], R20 ;  /* 0x0015601401007387 */ /* 0x0041e80000100a00 */
[----:B0-----:R-:W2:Y:S04]  /*270f0*/  LDL.LU R20, [R1+0xa0] ;  /* 0x0000a00001147983 */ /* 0x001ea80000300800 */
[----:B------:R-:W2:Y:S04]  /*27100*/  LDL.LU R21, [R1+0xa4] ;  /* 0x0000a40001157983 */ /* 0x000ea80000300800 */
[----:B------:R-:W2:Y:S04]  /*27110*/  LDL.LU R22, [R1+0xa8] ;  /* 0x0000a80001167983 */ /* 0x000ea80000300800 */
[----:B------:R-:W2:Y:S04]  /*27120*/  LDL.LU R23, [R1+0xac] ;  /* 0x0000ac0001177983 */ /* 0x000ea80000300800 */
[----:B------:R0:W-:Y:S04]  /*27130*/  STL.64 [R1+0x1500], R14 ;  /* 0x0015000e01007387 */ /* 0x0001e80000100a00 */
[----:B------:R1:W-:Y:S04]  /*27140*/  STL.64 [R1+0x5c0], R24 ;  /* 0x0005c01801007387 */ /* 0x0003e80000100a00 */
[----:B------:R3:W-:Y:S04]  /*27150*/  STL.64 [R1+0x5c8], R26 ;  /* 0x0005c81a01007387 */ /* 0x0007e80000100a00 */
[----:B------:R-:W2:Y:S01]  /*27160*/  LDL.LU.64 R10, [R1+0x1578] ;  /* 0x00157800010a7983 */ /* 0x000ea20000300a00 */
[----:B0-----:R-:W-:-:S02]  /*27170*/  IMAD.MOV.U32 R14, RZ, RZ, R9 ;  /* 0x000000ffff0e7224 */ /* 0x001fc400078e0009 */
[----:B------:R-:W-:Y:S02]  /*27180*/  IMAD.MOV.U32 R15, RZ, RZ, R8 ;  /* 0x000000ffff0f7224 */ /* 0x000fe400078e0008 */
[----:B------:R-:W2:Y:S04]  /*27190*/  LDL.LU.64 R8, [R1+0x1570] ;  /* 0x0015700001087983 */ /* 0x000ea80000300a00 */
[----:B-1----:R-:W4:Y:S04]  /*271a0*/  LDL.LU R24, [R1+0x50] ;  /* 0x0000500001187983 */ /* 0x002f280000300800 */
[----:B------:R-:W4:Y:S04]  /*271b0*/  LDL.LU R25, [R1+0x54] ;  /* 0x0000540001197983 */ /* 0x000f280000300800 */
[----:B---3--:R-:W4:Y:S04]  /*271c0*/  LDL.LU R26, [R1+0x58] ;  /* 0x00005800011a7983 */ /* 0x008f280000300800 */
[----:B------:R-:W4:Y:S01]  /*271d0*/  LDL.LU R27, [R1+0x5c] ;  /* 0x00005c00011b7983 */ /* 0x000f220000300800 */
[----:B--2---:R-:W-:Y:S03]  /*271e0*/  HMMA.16816.F32 R16, R8, R18, R20 ;  /* 0x000000120810723c */ /* 0x004fe60000001814 */
[----:B------:R-:W2:Y:S04]  /*271f0*/  LDL.LU.64 R22, [R1+0x1568] ;  /* 0x0015680001167983 */ /* 0x000ea80000300a00 */
[----:B------:R-:W2:-:S12]  /*27200*/  LDL.LU.64 R20, [R1+0x1560] ;  /* 0x0015600001147983 */ /* 0x000e980000300a00 */
        /* <DEDUP_REMOVED lines=14> */
[----:B0-----:R-:W4:Y:S04]  /*272f0*/  LDL.LU.64 R18, [R1+0x1528] ;  /* 0x0015280001127983 */ /* 0x001f280000300a00 */
[----:B------:R-:W3:Y:S01]  /*27300*/  LDL.LU R16, [R1+0x320] ;  /* 0x0003200001107983 */ /* 0x000ee20000300800 */
[----:B----4-:R-:W-:Y:S01]  /*27310*/  HMMA.16816.F32 R24, R8, R18, R24 ;  /* 0x000000120818723c */ /* 0x010fe20000001818 */
[----:B------:R-:W-:-:S15]  /*27320*/  IMAD.MOV.U32 R19, RZ, RZ, R3 ;  /* 0x000000ffff137224 */ /* 0x000fde00078e0003 */
[----:B------:R-:W-:-:S03]  /*27330*/  NOP ;  /* 0x0000000000007918 */ /* 0x000fc60000000000 */
[----:B------:R-:W-:Y:S04]  /*27340*/  STL.64 [R1+0x480], R24 ;  /* 0x0004801801007387 */ /* 0x000fe80000100a00 */
[----:B------:R-:W-:Y:S04]  /*27350*/  STL.64 [R1+0x488], R26 ;  /* 0x0004881a01007387 */ /* 0x000fe80000100a00 */
[----:B------:R-:W3:Y:S04]  /*27360*/  LDL.LU R17, [R1+0x324] ;  /* 0x0003240001117983 */ /* 0x000ee80000300800 */
[----:B------:R-:W4:Y:S04]  /*27370*/  LDL.LU R18, [R1+0x328] ;  /* 0x0003280001127983 */ /* 0x000f280000300800 */
[----:B------:R-:W2:Y:S04]  /*27380*/  LDL.LU R3, [R1+0x1524] ;  /* 0x0015240001037983 */ /* 0x000ea80000300800 */
[----:B------:R-:W0:Y:S04]  /*27390*/  LDSM.16.MT88.4 R24, [R0+0x18000] ;  /* 0x018000000018783b */ /* 0x000e280000004200 */
[----:B----4-:R1:W-:Y:S04]  /*273a0*/  STL.64 [R1+0x14e0], R18 ;  /* 0x0014e01201007387 */ /* 0x0103e80000100a00 */
[----:B---3--:R3:W-:Y:S01]  /*273b0*/  STL.64 [R1+0x14d8], R16 ;  /* 0x0014d81001007387 */ /* 0x0087e20000100a00 */
[----:B-1----:R-:W-:-:S02]  /*273c0*/  IMAD.MOV.U32 R18, RZ, RZ, R5 ;  /* 0x000000ffff127224 */ /* 0x002fc400078e0005 */
[----:B------:R-:W-:-:S05]  /*273d0*/  IMAD.MOV.U32 R19, RZ, RZ, R4 ;  /* 0x000000ffff137224 */ /* 0x000fca00078e0004 */
[----:B------:R1:W-:Y:S04]  /*273e0*/  STL.64 [R1+0x14f8], R18 ;  /* 0x0014f81201007387 */ /* 0x0003e80000100a00 */
[----:B---3--:R-:W3:Y:S04]  /*273f0*/  LDL.LU R16, [R1+0x350] ;  /* 0x0003500001107983 */ /* 0x008ee80000300800 */
[----:B------:R-:W3:Y:S04]  /*27400*/  LDL.LU R17, [R1+0x354] ;  /* 0x0003540001117983 */ /* 0x000ee80000300800 */
[----:B-1----:R-:W3:Y:S01]  /*27410*/  LDL.LU R18, [R1+0x358] ;  /* 0x0003580001127983 */ /* 0x002ee20000300800 */
[----:B--2---:R-:W-:-:S03]  /*27420*/  IMAD.MOV.U32 R19, RZ, RZ, R3 ;  /* 0x000000ffff137224 */ /* 0x004fc600078e0003 */
[----:B------:R-:W2:Y:S04]  /*27430*/  LDL.LU R3, [R1+0x1520] ;  /* 0x0015200001037983 */ /* 0x000ea80000300800 */
[----:B0-----:R-:W-:Y:S04]  /*27440*/  STL.64 [R1+0x14f0], R26 ;  /* 0x0014f01a01007387 */ /* 0x001fe80000100a00 */
[----:B------:R0:W-:Y:S04]  /*27450*/  STL.64 [R1+0x14e8], R24 ;  /* 0x0014e81801007387 */ /* 0x0001e80000100a00 */
[----:B0-----:R-:W4:Y:S04]  /*27460*/  LDL.LU R24, [R1+0x330] ;  /* 0x0003300001187983 */ /* 0x001f280000300800 */
[----:B------:R-:W4:Y:S04]  /*27470*/  LDL.LU R25, [R1+0x334] ;  /* 0x0003340001197983 */ /* 0x000f280000300800 */
[----:B------:R-:W4:Y:S04]  /*27480*/  LDL.LU R26, [R1+0x338] ;  /* 0x00033800011a7983 */ /* 0x000f280000300800 */
[----:B------:R-:W4:Y:S04]  /*27490*/  LDL.LU R27, [R1+0x33c] ;  /* 0x00033c00011b7983 */ /* 0x000f280000300800 */
[----:B--2---:R-:W0:Y:S04]  /*274a0*/  LDSM.16.M88.4 R4, [R3+UR4+0x20080] ;  /* 0x020080040304783b */ /* 0x004e280008000200 */
[----:B0-----:R-:W-:Y:S04]  /*274b0*/  STL.64 [R1+0x60], R4 ;  /* 0x0000600401007387 */ /* 0x001fe80000100a00 */
[----:B------:R0:W-:Y:S04]  /*274c0*/  STL.64 [R1+0x68], R6 ;  /* 0x0000680601007387 */ /* 0x0001e80000100a00 */
[----:B0-----:R-:W2:Y:S04]  /*274d0*/  LDL.LU.64 R6, [R1+0x1518] ;  /* 0x0015180001067983 */ /* 0x001ea80000300a00 */
[----:B------:R-:W2:Y:S02]  /*274e0*/  LDL.LU.64 R4, [R1+0x1510] ;  /* 0x0015100001047983 */ /* 0x000ea40000300a00 */
[----:B--2---:R-:W-:Y:S02]  /*274f0*/  HMMA.16816.F32 R12, R8, R14, R4 ;  /* 0x0000000e080c723c */ /* 0x004fe40000001804 */
[----:B------:R-:W2:-:S15]  /*27500*/  LDL.LU.64 R6, [R1+0x1508] ;  /* 0x0015080001067983 */ /* 0x000e9e0000300a00 */
[----:B------:R-:W-:Y:S02]  /*27510*/  NOP ;  /* 0x0000000000007918 */ /* 0x000fe40000000000 */
[----:B------:R-:W-:Y:S04]  /*27520*/  STL.64 [R1+0x470], R12 ;  /* 0x0004700c01007387 */ /* 0x000fe80000100a00 */
[----:B------:R-:W-:Y:S04]  /*27530*/  STL.64 [R1+0x478], R14 ;  /* 0x0004780e01007387 */ /* 0x000fe80000100a00 */
[----:B------:R-:W0:Y:S04]  /*27540*/  LDSM.16.M88.4 R12, [R3+UR4+0x22080] ;  /* 0x02208004030c783b */ /* 0x000e280008000200 */
[----:B0-----:R-:W-:Y:S01]  /*27550*/  STL.64 [R1+0x50], R12 ;  /* 0x0000500c01007387 */ /* 0x001fe20000100a00 */
[----:B------:R-:W-:-:S03]  /*27560*/  IMAD.MOV.U32 R4, RZ, RZ, R12 ;  /* 0x000000ffff047224 */ /* 0x000fc600078e000c */
[----:B------:R2:W-:Y:S01]  /*27570*/  STL.64 [R1+0x58], R14 ;  /* 0x0000580e01007387 */ /* 0x0005e20000100a00 */
[----:B------:R-:W-:Y:S02]  /*27580*/  IMAD.MOV.U32 R5, RZ, RZ, R13 ;  /* 0x000000ffff057224 */ /* 0x000fe400078e000d */
[----:B--2---:R-:W-:Y:S01]  /*27590*/  HMMA.16816.F32 R12, R8, R6, R20 ;  /* 0x00000006080c723c */ /* 0x004fe20000001814 */
[----:B------:R-:W-:-:S15]  /*275a0*/  LDSM.16.M88.4 R20, [R3+UR4+0x24080] ;  /* 0x024080040314783b */ /* 0x000fde0008000200 */
[----:B------:R-:W-:-:S03]  /*275b0*/  NOP ;  /* 0x0000000000007918 */ /* 0x000fc60000000000 */
[----:B------:R-:W-:Y:S04]  /*275c0*/  STL.64 [R1+0x310], R12 ;  /* 0x0003100c01007387 */ /* 0x000fe80000100a00 */
[----:B------:R-:W-:Y:S04]  /*275d0*/  STL.64 [R1+0x318], R14 ;  /* 0x0003180e01007387 */ /* 0x000fe80000100a00 */
[----:B------:R-:W0:Y:S04]  /*275e0*/  LDSM.16.M88.4 R12, [R3+UR4+0x26080] ;  /* 0x02608004030c783b */ /* 0x000e280008000200 */
[----:B0-----:R-:W-:Y:S04]  /*275f0*/  STL.64 [R1+0x30], R12 ;  /* 0x0000300c01007387 */ /* 0x001fe80000100a00 */
[----:B------:R0:W-:Y:S04]  /*27600*/  STL.64 [R1+0x38], R14 ;  /* 0x0000380e01007387 */ /* 0x0001e80000100a00 */
[----:B0-----:R-:W3:Y:S01]  /*27610*/  LDL.LU.64 R14, [R1+0x1500] ;  /* 0x00150000010e7983 */ /* 0x001ee20000300a00 */
[----:B------:R-:W-:-:S02]  /*27620*/  IMAD.MOV.U32 R7, RZ, RZ, R12 ;  /* 0x000000ffff077224 */ /* 0x000fc400078e000c */
[----:B------:R-:W-:Y:S02]  /*27630*/  IMAD.MOV.U32 R6, RZ, RZ, R13 ;  /* 0x000000ffff067224 */ /* 0x000fe400078e000d */
[----:B---3--:R-:W-:Y:S01]  /*27640*/  HMMA.16816.F32 R12, R8, R14, R16 ;  /* 0x0000000e080c723c */ /* 0x008fe20000001810 */
[----:B------:R-:W4:-:S15]  /*27650*/  LDL.LU.64 R18, [R1+0x14f8] ;  /* 0x0014f80001127983 */ /* 0x000f1e0000300a00 */
[----:B------:R-:W-:-:S03]  /*27660*/  NOP ;  /* 0x0000000000007918 */ /* 0x000fc60000000000 */
[----:B------:R-:W-:Y:S04]  /*27670*/  STL.64 [R1+0x3f0], R12 ;  /* 0x0003f00c01007387 */ /* 0x000fe80000100a00 */
[----:B------:R-:W-:Y:S04]  /*27680*/  STL.64 [R1+0x3f8], R14 ;  /* 0x0003f80e01007387 */ /* 0x000fe80000100a00 */
[----:B------:R0:W-:Y:S04]  /*27690*/  STL.64 [R1+0x14d0], R4 ;  /* 0x0014d00401007387 */ /* 0x0001e80000100a00 */
[----:B------:R-:W-:Y:S04]  /*276a0*/  LDSM.16.M88.4 R12, [R3+UR4+0x28080] ;  /* 0x02808004030c783b */ /* 0x000fe80008000200 */
[----:B0-----:R-:W2:Y:S04]  /*276b0*/  LDL.64 R4, [R1+0x60] ;  /* 0x0000600001047983 */ /* 0x001ea80000100a00 */
        /* <DEDUP_REMOVED lines=8> */
[----:B------:R-:W4:Y:S04]  /*27740*/  LDL.LU.64 R26, [R1+0x14f0] ;  /* 0x0014f000011a7983 */ /* 0x000f280000300a00 */
[----:B------:R-:W4:-:S12]  /*27750*/  LDL.LU.64 R24, [R1+0x14e8] ;  /* 0x0014e80001187983 */ /* 0x000f180000300a00 */
[----:B------:R-:W-:Y:S04]  /*27760*/  STL.64 [R1+0x300], R16 ;  /* 0x0003001001007387 */ /* 0x000fe80000100a00 */
[----:B------:R-:W-:Y:S04]  /*27770*/  STL.64 [R1+0x308], R18 ;  /* 0x0003081201007387 */ /* 0x000fe80000100a00 */
[----:B------:R-:W0:Y:S01]  /*27780*/  LDSM.16.M88.4 R16, [R3+UR4+0x2a080] ;  /* 0x02a080040310783b */ /* 0x000e220008000200 */
[----:B------:R-:W-:Y:S02]  /*27790*/  IMAD.MOV.U32 R8, RZ, RZ, R7 ;  /* 0x000000ffff087224 */ /* 0x000fe400078e0007 */
[----:B------:R-:W-:-:S05]  /*277a0*/  IMAD.MOV.U32 R9, RZ, RZ, R6 ;  /* 0x000000ffff097224 */ /* 0x000fca00078e0006 */
[----:B------:R1:W-:Y:S04]  /*277b0*/  STL.64 [R1+0x14c0], R8 ;  /* 0x0014c00801007387 */ /* 0x0003e80000100a00 */
[----:B-1----:R-:W3:Y:S04]  /*277c0*/  LDL.LU R8, [R1+0x4e0] ;  /* 0x0004e00001087983 */ /* 0x002ee80000300800 */
[----:B------:R-:W3:Y:S04]  /*277d0*/  LDL.LU R9, [R1+0x4e4] ;  /* 0x0004e40001097983 */ /* 0x000ee80000300800 */
[----:B------:R-:W3:Y:S04]  /*277e0*/  LDL.LU R10, [R1+0x4e8] ;  /* 0x0004e800010a7983 */ /* 0x000ee80000300800 */
[----:B0-----:R-:W-:Y:S04]  /*277f0*/  STL.64 [R1+0x10], R16 ;  /* 0x0000101001007387 */ /* 0x001fe80000100a00 */
[----:B------:R0:W-:Y:S01]  /*27800*/  STL.64 [R1+0x18], R18 ;  /* 0x0000181201007387 */ /* 0x0001e20000100a00 */
[----:B------:R-:W-:-:S02]  /*27810*/  IMAD.MOV.U32 R28, RZ, RZ, R16 ;  /* 0x000000ffff1c7224 */ /* 0x000fc400078e0010 */
[----:B------:R-:W-:Y:S01]  /*27820*/  IMAD.MOV.U32 R29, RZ, RZ, R17 ;  /* 0x000000ffff1d7224 */ /* 0x000fe200078e0011 */
[----:B0-----:R-:W4:Y:S04]  /*27830*/  LDL.LU.64 R18, [R1+0x14e0] ;  /* 0x0014e00001127983 */ /* 0x001f280000300a00 */
[----:B------:R-:W4:Y:S01]  /*27840*/  LDL.LU.64 R16, [R1+0x14d8] ;  /* 0x0014d80001107983 */ /* 0x000f220000300a00 */
[----:B------:R-:W-:Y:S02]  /*27850*/  IMAD.MOV.U32 R11, RZ, RZ, R2 ;  /* 0x000000ffff0b7224 */ /* 0x000fe400078e0002 */
[----:B--2---:R-:W-:Y:S01]  /*27860*/  IMAD.MOV.U32 R2, RZ, RZ, R5 ;  /* 0x000000ffff027224 */ /* 0x004fe200078e0005 */
[----:B----4-:R-:W-:-:S15]  /*27870*/  HMMA.16816.F32 R16, R24, R4, R16 ;  /* 0x000000041810723c */ /* 0x010fde0000001810 */
[----:B------:R-:W-:-:S04]  /*27880*/  NOP ;  /* 0x0000000000007918 */ /* 0x000fc80000000000 */
[----:B------:R0:W-:Y:S04]  /*27890*/  STL.64 [R1+0x2f0], R16 ;  /* 0x0002f01001007387 */ /* 0x0001e80000100a00 */
[----:B------:R-:W-:Y:S01]  /*278a0*/  STL.64 [R1+0x2f8], R18 ;  /* 0x0002f81201007387 */ /* 0x000fe20000100a00 */
[----:B0-----:R-:W-:-:S03]  /*278b0*/  IMAD.MOV.U32 R16, RZ, RZ, R4 ;  /* 0x000000ffff107224 */ /* 0x001fc600078e0004 */
[----:B------:R-:W0:Y:S04]  /*278c0*/  LDSM.16.M88.4 R4, [R3+UR4+0x2c080] ;  /* 0x02c080040304783b */ /* 0x000e280008000200 */
[----:B------:R1:W-:Y:S04]  /*278d0*/  STL [R1+0x14a0], R16 ;  /* 0x0014a01001007387 */ /* 0x0003e80000100800 */
        /* <DEDUP_REMOVED lines=10> */
[----:B------:R-:W-:Y:S04]  /*27980*/  STL.64 [R1+0x20], R12 ;  /* 0x0000200c01007387 */ /* 0x000fe80000100a00 */
[----:B------:R-:W-:Y:S04]  /*27990*/  STL.64 [R1+0x28], R14 ;  /* 0x0000280e01007387 */ /* 0x000fe80000100a00 */
[----:B0-----:R0:W-:Y:S04]  /*279a0*/  STL.64 [R1], R4 ;  /* 0x0000000401007387 */ /* 0x0011e80000100a00 */
[----:B------:R3:W-:Y:S04]  /*279b0*/  STL.64 [R1+0x8], R6 ;  /* 0x0000080601007387 */ /* 0x0007e80000100a00 */
[----:B0-----:R-:W3:Y:S02]  /*279c0*/  LDL.LU.64 R4, [R1+0x14d0] ;  /* 0x0014d00001047983 */ /* 0x001ee40000300a00 */
[----:B---3--:R-:W-:Y:S02]  /*279d0*/  HMMA.16816.F32 R4, R24, R4, R20 ;  /* 0x000000041804723c */ /* 0x008fe40000001814 */
[----:B------:R-:W3:-:S15]  /*279e0*/  LDL.LU.64 R20, [R1+0x14c8] ;  /* 0x0014c80001147983 */ /* 0x000ede0000300a00 */
[----:B------:R-:W-:Y:S02]  /*279f0*/  NOP ;  /* 0x0000000000007918 */ /* 0x000fe40000000000 */
[----:B------:R-:W-:Y:S04]  /*27a00*/  STL.64 [R1+0x2e0], R4 ;  /* 0x0002e00401007387 */ /* 0x000fe80000100a00 */
[----:B------:R-:W-:Y:S04]  /*27a10*/  STL.64 [R1+0x2e8], R6 ;  /* 0x0002e80601007387 */ /* 0x000fe80000100a00 */
[----:B------:R-:W0:Y:S04]  /*27a20*/  LDSM.16.M88.4 R4, [R3+UR4+0x2e080] ;  /* 0x02e080040304783b */ /* 0x000e280008000200 */
[----:B0-----:R-:W-:Y:S04]  /*27a30*/  STL [R1+0x108c], R6 ;  /* 0x00108c0601007387 */ /* 0x001fe80000100800 */
[----:B------:R-:W-:Y:S01]  /*27a40*/  STL [R1+0x1088], R7 ;  /* 0x0010880701007387 */ /* 0x000fe20000100800 */
[----:B---3--:R-:W-:-:S15]  /*27a50*/  HMMA.16816.F32 R8, R24, R20, R8 ;  /* 0x000000141808723c */ /* 0x008fde0000001808 */
[----:B------:R-:W-:-:S04]  /*27a60*/  NOP ;  /* 0x0000000000007918 */ /* 0x000fc80000000000 */
[----:B------:R0:W-:Y:S04]  /*27a70*/  STL.64 [R1+0x2d0], R8 ;  /* 0x0002d00801007387 */ /* 0x0001e80000100a00 */
[----:B------:R-:W-:Y:S04]  /*27a80*/  STL.64 [R1+0x2d8], R10 ;  /* 0x0002d80a01007387 */ /* 0x000fe80000100a00 */
[----:B0-----:R-:W2:Y:S01]  /*27a90*/  LDL.LU.64 R8, [R1+0x14c0] ;  /* 0x0014c00001087983 */ /* 0x001ea20000300a00 */
[----:B------:R-:W-:Y:S02]  /*27aa0*/  IMAD.MOV.U32 R7, RZ, RZ, R20 ;  /* 0x000000ffff077224 */ /* 0x000fe400078e0014 */
[----:B------:R-:W-:Y:S01]  /*27ab0*/  IMAD.MOV.U32 R6, RZ, RZ, R21 ;  /* 0x000000ffff067224 */ /* 0x000fe200078e0015 */
[----:B------:R-:W3:Y:S04]  /*27ac0*/  LDL.LU R20, [R1+0x610] ;  /* 0x0006100001147983 */ /* 0x000ee80000300800 */
[----:B------:R-:W3:Y:S04]  /*27ad0*/  LDL.LU R21, [R1+0x614] ;  /* 0x0006140001157983 */ /* 0x000ee80000300800 */
[----:B------:R-:W3:Y:S04]  /*27ae0*/  LDL.LU R22, [R1+0x618] ;  /* 0x0006180001167983 */ /* 0x000ee80000300800 */
[----:B------:R-:W3:Y:S04]  /*27af0*/  LDL.LU R23, [R1+0x61c] ;  /* 0x00061c0001177983 */ /* 0x000ee80000300800 */
[----:B------:R-:W-:Y:S04]  /*27b00*/  STL.64 [R1+0x1498], R6 ;  /* 0x0014980601007387 */ /* 0x000fe80000100a00 */
[----:B------:R0:W-:Y:S04]  /*27b10*/  STL.64 [R1+0x1490], R4 ;  /* 0x0014900401007387 */ /* 0x0001e80000100a00 */
[----:B0-----:R-:W3:Y:S01]  /*27b20*/  LDL.64 R4, [R1] ;  /* 0x0000000001047983 */ /* 0x001ee20000100a00 */
[----:B--2---:R-:W-:Y:S03]  /*27b30*/  HMMA.16816.F32 R8, R24, R8, R16 ;  /* 0x000000081808723c */ /* 0x004fe60000001810 */
[----:B------:R-:W2:Y:S04]  /*27b40*/  LDL.LU.64 R18, [R1+0x14b8] ;  /* 0x0014b80001127983 */ /* 0x000ea80000300a00 */
[----:B------:R-:W2:-:S12]  /*27b50*/  LDL.LU.64 R16, [R1+0x14b0] ;  /* 0x0014b00001107983 */ /* 0x000e980000300a00 */
[----:B------:R-:W-:Y:S04]  /*27b60*/  STL.64 [R1+0x2c0], R8 ;  /* 0x0002c00801007387 */ /* 0x000fe80000100a00 */
[----:B------:R-:W-:Y:S04]  /*27b70*/  STL.64 [R1+0x2c8], R10 ;  /* 0x0002c80a01007387 */ /* 0x000fe80000100a00 */
[----:B------:R-:W0:Y:S04]  /*27b80*/  LDSM.16.MT88.4 R8, [R0+0x18080] ;  /* 0x018080000008783b */ /* 0x000e280000004200 */
[----:B0-----:R-:W-:Y:S04]  /*27b90*/  STL.64 [R1+0x1488], R10 ;  /* 0x0014880a01007387 */ /* 0x001fe80000100a00 */
[----:B------:R0:W-:Y:S02]  /*27ba0*/  STL.64 [R1+0x1480], R8 ;  /* 0x0014800801007387 */ /* 0x0001e40000100a00 */
[----:B0-----:R-:W-:-:S02]  /*27bb0*/  IMAD.MOV.U32 R8, RZ, RZ, R28 ;  /* 0x000000ffff087224 */ /* 0x001fc400078e001c */
[----:B------:R-:W-:Y:S01]  /*27bc0*/  IMAD.MOV.U32 R9, RZ, RZ, R29 ;  /* 0x000000ffff097224 */ /* 0x000fe200078e001d */
[----:B------:R-:W4:Y:S04]  /*27bd0*/  LDL.LU R28, [R1+0x14a8] ;  /* 0x0014a800011c7983 */ /* 0x000f280000300800 */
[----:B------:R-:W3:Y:S01]  /*27be0*/  LDL.LU R29, [R1+0x14a4] ;  /* 0x0014a400011d7983 */ /* 0x000ee20000300800 */
[----:B--2---:R-:W-:Y:S03]  /*27bf0*/  HMMA.16816.F32 R12, R24, R12, R16 ;  /* 0x0000000c180c723c */ /* 0x004fe60000001810 */
[----:B------:R-:W2:-:S15]  /*27c00*/  LDL.LU R16, [R1+0x14a0] ;  /* 0x0014a00001107983 */ /* 0x000e9e0000300800 */
[----:B------:R-:W-:Y:S01]  /*27c10*/  NOP ;  /* 0x0000000000007918 */ /* 0x000fe20000000000 */
        /* <DEDUP_REMOVED lines=10> */
[----:B------:R-:W2:-:S15]  /*27cc0*/  LDL.LU R12, [R1+0x1f0] ;  /* 0x0001f000010c7983 */ /* 0x000e9e0000300800 */
[----:B------:R-:W-:Y:S02]  /*27cd0*/  NOP ;  /* 0x0000000000007918 */ /* 0x000fe40000000000 */
[----:B------:R0:W-:Y:S04]  /*27ce0*/  STL.64 [R1+0x2a0], R8 ;  /* 0x0002a00801007387 */ /* 0x0001e80000100a00 */
[----:B------:R1:W-:Y:S04]  /*27cf0*/  STL.64 [R1+0x2a8], R10 ;  /* 0x0002a80a01007387 */ /* 0x0003e80000100a00 */
[----:B------:R-:W2:Y:S04]  /*27d00*/  LDL.LU R13, [R1+0x1f4] ;  /* 0x0001f400010d7983 */ /* 0x000ea80000300800 */
[----:B------:R-:W2:Y:S04]  /*27d10*/  LDL.LU R14, [R1+0x1f8] ;  /* 0x0001f800010e7983 */ /* 0x000ea80000300800 */
[----:B------:R-:W2:Y:S04]  /*27d20*/  LDL.LU R15, [R1+0x1fc] ;  /* 0x0001fc00010f7983 */ /* 0x000ea80000300800 */
[----:B0-----:R-:W3:Y:S04]  /*27d30*/  LDL.LU R8, [R1+0x210] ;  /* 0x0002100001087983 */ /* 0x001ee80000300800 */
[----:B------:R-:W3:Y:S04]  /*27d40*/  LDL.LU R9, [R1+0x214] ;  /* 0x0002140001097983 */ /* 0x000ee80000300800 */
[----:B-1----:R-:W3:Y:S04]  /*27d50*/  LDL.LU R10, [R1+0x218] ;  /* 0x00021800010a7983 */ /* 0x002ee80000300800 */
[----:B------:R-:W3:Y:S04]  /*27d60*/  LDL.LU R11, [R1+0x21c] ;  /* 0x00021c00010b7983 */ /* 0x000ee80000300800 */
[----:B--2---:R-:W-:Y:S04]  /*27d70*/  STL.64 [R1+0x1460], R14 ;  /* 0x0014600e01007387 */ /* 0x004fe80000100a00 */
[----:B------:R0:W-:Y:S04]  /*27d80*/  STL.64 [R1+0x1458], R12 ;  /* 0x0014580c01007387 */ /* 0x0001e80000100a00 */
[----:B0-----:R-:W2:Y:S04]  /*27d90*/  LDL.LU R12, [R1+0x200] ;  /* 0x00020000010c7983 */ /* 0x001ea80000300800 */
[----:B------:R-:W2:Y:S01]  /*27da0*/  LDL.LU R13, [R1+0x204] ;  /* 0x00020400010d7983 */ /* 0x000ea20000300800 */
[----:B---3--:R-:W-:-:S02]  /*27db0*/  IMAD.MOV.U32 R14, RZ, RZ, R29 ;  /* 0x000000ffff0e7224 */ /* 0x008fc400078e001d */
[----:B----4-:R-:W-:-:S05]  /*27dc0*/  IMAD.MOV.U32 R15, RZ, RZ, R28 ;  /* 0x000000ffff0f7224 */ /* 0x010fca00078e001c */
[----:B------:R-:W-:Y:S01]  /*27dd0*/  STL.64 [R1+0x1470], R14 ;  /* 0x0014700e01007387 */ /* 0x000fe20000100a00 */
[----:B------:R-:W-:Y:S03]  /*27de0*/  HMMA.16816.F32 R20, R24, R4, R20 ;  /* 0x000000041814723c */ /* 0x000fe60000001814 */
[----:B--2---:R0:W-:Y:S02]  /*27df0*/  STL.64 [R1+0x1468], R12 ;  /* 0x0014680c01007387 */ /* 0x0041e40000100a00 */
[----:B0-----:R-:W-:Y:S02]  /*27e00*/  IMAD.MOV.U32 R12, RZ, RZ, R16 ;  /* 0x000000ffff0c7224 */ /* 0x001fe400078e0010 */
[----:B------:R-:W0:Y:S04]  /*27e10*/  LDSM.16.MT88.4 R16, [R0+0x18180] ;  /* 0x018180000010783b */ /* 0x000e280000004200 */
[----:B0-----:R-:W-:Y:S04]  /*27e20*/  STL.64 [R1+0x1398], R18 ;  /* 0x0013981201007387 */ /* 0x001fe80000100a00 */
[----:B------:R0:W-:Y:S04]  /*27e30*/  STL.64 [R1+0x1390], R16 ;  /* 0x0013901001007387 */ /* 0x0001e80000100a00 */
[----:B------:R-:W2:Y:S01]  /*27e40*/  LDL.LU.64 R6, [R1+0x1498] ;  /* 0x0014980001067983 */ /* 0x000ea20000300a00 */
[----:B0-----:R-:W-:-:S02]  /*27e50*/  IMAD.MOV.U32 R17, RZ, RZ, R4 ;  /* 0x000000ffff117224 */ /* 0x001fc400078e0004 */
[----:B------:R-:W-:Y:S02]  /*27e60*/  IMAD.MOV.U32 R16, RZ, RZ, R5 ;  /* 0x000000ffff107224 */ /* 0x000fe400078e0005 */
[----:B------:R-:W3:Y:S01]  /*27e70*/  LDL.LU.64 R4, [R1+0x1490] ;  /* 0x0014900001047983 */ /* 0x000ee20000300a00 */
[----:B------:R-:W-:Y:S02]  /*27e80*/  IMAD.MOV.U32 R13, RZ, RZ, R2 ;  /* 0x000000ffff0d7224 */ /* 0x000fe400078e0002 */
[----:B------:R-:W-:Y:S02]  /*27e90*/  IMAD.MOV.U32 R29, RZ, RZ, R20 ;  /* 0x000000ffff1d7224 */ /* 0x000fe400078e0014 */
[----:B------:R-:W-:Y:S02]  /*27ea0*/  IMAD.MOV.U32 R28, RZ, RZ, R21 ;  /* 0x000000ffff1c7224 */ /* 0x000fe400078e0015 */
[----:B------:R-:W-:Y:S02]  /*27eb0*/  IMAD.MOV.U32 R3, RZ, RZ, R22 ;  /* 0x000000ffff037224 */ /* 0x000fe400078e0016 */
[----:B------:R-:W-:-:S02]  /*27ec0*/  IMAD.MOV.U32 R2, RZ, RZ, R23 ;  /* 0x000000ffff027224 */ /* 0x000fc400078e0017 */
[----:B------:R-:W0:Y:S04]  /*27ed0*/  LDSM.16.MT88.4 R20, [R0+0x18200] ;  /* 0x018200000014783b */ /* 0x000e280000004200 */
[----:B------:R1:W-:Y:S04]  /*27ee0*/  STL.64 [R1+0x1478], R16 ;  /* 0x0014781001007387 */ /* 0x0003e80000100a00 */
[----:B-1----:R-:W4:Y:S04]  /*27ef0*/  LDL.LU R16, [R1+0x630] ;  /* 0x0006300001107983 */ /* 0x002f280000300800 */
[----:B------:R-:W4:Y:S04]  /*27f00*/  LDL.LU R17, [R1+0x634] ;  /* 0x0006340001117983 */ /* 0x000f280000300800 */
[----:B------:R-:W4:Y:S04]  /*27f10*/  LDL.LU R18, [R1+0x638] ;  /* 0x0006380001127983 */ /* 0x000f280000300800 */
[----:B------:R-:W4:Y:S04]  /*27f20*/  LDL.LU R19, [R1+0x63c] ;  /* 0x00063c0001137983 */ /* 0x000f280000300800 */
[----:B------:R-:W-:Y:S04]  /*27f30*/  STL [R1+0x1224], R2 ;  /* 0x0012240201007387 */ /* 0x000fe80000100800 */
[----:B------:R-:W-:Y:S04]  /*27f40*/  STL [R1+0x1220], R3 ;  /* 0x0012200301007387 */ /* 0x000fe80000100800 */
[----:B------:R-:W-:Y:S04]  /*27f50*/  STL [R1+0x11e4], R28 ;  /* 0x0011e41c01007387 */ /* 0x000fe80000100800 */
[----:B------:R-:W-:Y:S04]  /*27f60*/  STL [R1+0x11e0], R29 ;  /* 0x0011e01d01007387 */ /* 0x000fe80000100800 */
[----:B0-----:R-:W-:Y:S04]  /*27f70*/  STL.64 [R1+0x1308], R22 ;  /* 0x0013081601007387 */ /* 0x001fe80000100a00 */
[----:B------:R-:W-:Y:S01]  /*27f80*/  STL.64 [R1+0x1300], R20 ;  /* 0x0013001401007387 */ /* 0x000fe20000100a00 */
[----:B---3--:R-:W-:Y:S03]  /*27f90*/  HMMA.16816.F32 R24, R24, R4, R8 ;  /* 0x000000041818723c */ /* 0x008fe60000001808 */
[----:B------:R-:W4:Y:S04]  /*27fa0*/  LDL.LU.64 R10, [R1+0x1488] ;  /* 0x00148800010a7983 */ /* 0x000f280000300a00 */
[----:B------:R-:W4:-:S12]  /*27fb0*/  LDL.LU.64 R8, [R1+0x1480] ;  /* 0x0014800001087983 */ /* 0x000f180000300a00 */
[----:B------:R-:W-:Y:S04]  /*27fc0*/  STL.64 [R1+0x220], R24 ;  /* 0x0002201801007387 */ /* 0x000fe80000100a00 */
[----:B------:R-:W-:Y:S04]  /*27fd0*/  STL.64 [R1+0x228], R26 ;  /* 0x0002281a01007387 */ /* 0x000fe80000100a00 */
[----:B------:R-:W0:Y:S04]  /*27fe0*/  LDSM.16.MT88.4 R24, [R0+0x18280] ;  /* 0x018280000018783b */ /* 0x000e280000004200 */
[----:B0-----:R-:W-:Y:S04]  /*27ff0*/  STL.64 [R1+0x1298], R26 ;  /* 0x0012981a01007387 */ /* 0x001fe80000100a00 */
[----:B------:R0:W-:Y:S04]  /*28000*/  STL.64 [R1+0x1290], R24 ;  /* 0x0012901801007387 */ /* 0x0001e80000100a00 */
[----:B0-----:R-:W3:Y:S04]  /*28010*/  LDL R24, [R1+0x50] ;  /* 0x0000500001187983 */ /* 0x001ee80000100800 */
[----:B------:R-:W3:Y:S01]  /*28020*/  LDL R25, [R1+0x54] ;  /* 0x0000540001197983 */ /* 0x000ee20000100800 */
[----:B----4-:R-:W-:Y:S03]  /*28030*/  HMMA.16816.F32 R12, R8, R12, R16 ;  /* 0x0000000c080c723c */ /* 0x010fe60000001810 */
[----:B------:R-:W4:-:S15]  /*28040*/  LDL.LU.64 R16, [R1+0x1478] ;  /* 0x0014780001107983 */ /* 0x000f1e0000300a00 */
[----:B------:R-:W-:Y:S01]  /*28050*/  NOP ;  /* 0x0000000000007918 */ /* 0x000fe20000000000 */
[----:B------:R-:W-:Y:S04]  /*28060*/  STL.64 [R1+0x210], R12 ;  /* 0x0002100c01007387 */ /* 0x000fe80000100a00 */
[----:B------:R0:W-:Y:S04]  /*28070*/  STL.64 [R1+0x218], R14 ;  /* 0x0002180e01007387 */ /* 0x0001e80000100a00 */
[----:B0-----:R-:W3:Y:S04]  /*28080*/  LDL.LU.64 R14, [R1+0x1470] ;  /* 0x00147000010e7983 */ /* 0x001ee80000300a00 */
[----:B------:R-:W3:Y:S01]  /*28090*/  LDL.LU.64 R12, [R1+0x1468] ;  /* 0x00146800010c7983 */ /* 0x000ee20000300a00 */
[----:B--2---:R-:W-:-:S02]  /*280a0*/  IMAD.MOV.U32 R20, RZ, RZ, R7 ;  /* 0x000000ffff147224 */ /* 0x004fc400078e0007 */
[----:B------:R-:W-:Y:S01]  /*280b0*/  IMAD.MOV.U32 R21, RZ, RZ, R6 ;  /* 0x000000ffff157224 */ /* 0x000fe200078e0006 */
[----:B---3--:R-:W-:Y:S01]  /*280c0*/  HMMA.16816.F32 R24, R8, R24, R12 ;  /* 0x000000180818723c */ /* 0x008fe2000000180c */
[----:B------:R-:W2:Y:S04]  /*280d0*/  LDL.LU.64 R14, [R1+0x1460] ;  /* 0x00146000010e7983 */ /* 0x000ea80000300a00 */
[----:B------:R-:W2:-:S14]  /*280e0*/  LDL.LU.64 R12, [R1+0x1458] ;  /* 0x00145800010c7983 */ /* 0x000e9c0000300a00 */
[----:B------:R-:W-:Y:S02]  /*280f0*/  IMAD.MOV.U32 R7, RZ, RZ, R27 ;  /* 0x000000ffff077224 */ /* 0x000fe400078e001b */
[----:B------:R-:W-:Y:S01]  /*28100*/  IMAD.MOV.U32 R6, RZ, RZ, R26 ;  /* 0x000000ffff067224 */ /* 0x000fe200078e001a */
[----:B------:R-:W-:Y:S04]  /*28110*/  STL.64 [R1+0x200], R24 ;  /* 0x0002001801007387 */ /* 0x000fe80000100a00 */
[----:B------:R-:W-:Y:S04]  /*28120*/  STL [R1+0x1094], R7 ;  /* 0x0010940701007387 */ /* 0x000fe80000100800 */
[----:B------:R-:W-:Y:S04]  /*28130*/  STL [R1+0x1090], R6 ;  /* 0x0010900601007387 */ /* 0x000fe80000100800 */
[----:B------:R2:W-:Y:S04]  /*28140*/  STL.64 [R1+0x1450], R4 ;  /* 0x0014500401007387 */ /* 0x0005e80000100a00 */
[----:B------:R0:W-:Y:S01]  /*28150*/  STL.64 [R1+0x13c8], R20 ;  /* 0x0013c81401007387 */ /* 0x0001e20000100a00 */
[----:B--2---:R-:W-:Y:S03]  /*28160*/  HMMA.16816.F32 R4, R8, R20, R12 ;  /* 0x000000140804723c */ /* 0x004fe6000000180c */
[----:B0-----:R-:W2:-:S15]  /*28170*/  LDL.LU R20, [R1+0xf0] ;  /* 0x0000f00001147983 */ /* 0x001e9e0000300800 */
[----:B------:R-:W-:Y:S01]  /*28180*/  NOP ;  /* 0x0000000000007918 */ /* 0x000fe20000000000 */
[----:B------:R-:W-:Y:S04]  /*28190*/  STL.64 [R1+0x1f0], R4 ;  /* 0x0001f00401007387 */ /* 0x000fe80000100a00 */
[----:B------:R-:W-:Y:S04]  /*281a0*/  STL.64 [R1+0x1f8], R6 ;  /* 0x0001f80601007387 */ /* 0x000fe80000100a00 */
[----:B------:R-:W2:Y:S04]  /*281b0*/  LDL.LU R21, [R1+0xf4] ;  /* 0x0000f40001157983 */ /* 0x000ea80000300800 */
[----:B------:R-:W3:Y:S04]  /*281c0*/  LDL.LU R22, [R1+0xf8] ;  /* 0x0000f80001167983 */ /* 0x000ee80000300800 */
[----:B------:R-:W3:Y:S04]  /*281d0*/  LDL.LU R23, [R1+0xfc] ;  /* 0x0000fc0001177983 */ /* 0x000ee80000300800 */
[----:B------:R-:W2:Y:S04]  /*281e0*/  LDL.LU R12, [R1+0x600] ;  /* 0x00060000010c7983 */ /* 0x000ea80000300800 */
[----:B------:R-:W2:Y:S04]  /*281f0*/  LDL.LU R13, [R1+0x604] ;  /* 0x00060400010d7983 */ /* 0x000ea80000300800 */
[----:B------:R-:W2:Y:S04]  /*28200*/  LDL.LU R14, [R1+0x608] ;  /* 0x00060800010e7983 */ /* 0x000ea80000300800 */
[----:B------:R-:W2:Y:S04]  /*28210*/  LDL.LU R15, [R1+0x60c] ;  /* 0x00060c00010f7983 */ /* 0x000ea80000300800 */
[----:B--2---:R-:W-:Y:S04]  /*28220*/  STL.64 [R1+0x1408], R14 ;  /* 0x0014080e01007387 */ /* 0x004fe80000100a00 */
[----:B------:R4:W-:Y:S02]  /*28230*/  STL.64 [R1+0x1400], R12 ;  /* 0x0014000c01007387 */ /* 0x0009e40000100a00 */
[----:B----4-:R-:W-:-:S02]  /*28240*/  IMAD.MOV.U32 R12, RZ, RZ, R17 ;  /* 0x000000ffff0c7224 */ /* 0x010fc400078e0011 */
[----:B------:R-:W-:-:S05]  /*28250*/  IMAD.MOV.U32 R13, RZ, RZ, R16 ;  /* 0x000000ffff0d7224 */ /* 0x000fca00078e0010 */
[----:B------:R0:W-:Y:S04]  /*28260*/  STL.64 [R1+0x1418], R12 ;  /* 0x0014180c01007387 */ /* 0x0001e80000100a00 */
[----:B0-----:R-:W2:Y:S04]  /*28270*/  LDL R12, [R1+0x10] ;  /* 0x00001000010c7983 */ /* 0x001ea80000100800 */
[----:B------:R-:W2:Y:S04]  /*28280*/  LDL R13, [R1+0x14] ;  /* 0x00001400010d7983 */ /* 0x000ea80000100800 */
[----:B--2---:R0:W-:Y:S04]  /*28290*/  STL.64 [R1+0x1430], R12 ;  /* 0x0014300c01007387 */ /* 0x0041e80000100a00 */
[----:B0-----:R-:W2:Y:S04]  /*282a0*/  LDL.64 R12, [R1+0x20] ;  /* 0x00002000010c7983 */ /* 0x001ea80000100a00 */
[----:B--2---:R0:W-:Y:S04]  /*282b0*/  STL.64 [R1+0x1448], R12 ;  /* 0x0014480c01007387 */ /* 0x0041e80000100a00 */
[----:B0-----:R-:W2:Y:S04]  /*282c0*/  LDL R12, [R1+0x30] ;  /* 0x00003000010c7983 */ /* 0x001ea80000100800 */
[----:B------:R-:W2:Y:S04]  /*282d0*/  LDL R13, [R1+0x34] ;  /* 0x00003400010d7983 */ /* 0x000ea80000100800 */
[----:B------:R-:W2:Y:S04]  /*282e0*/  LDL.LU R4, [R1+0x1e0] ;  /* 0x0001e00001047983 */ /* 0x000ea80000300800 */
[----:B------:R-:W2:Y:S04]  /*282f0*/  LDL.LU R5, [R1+0x1e4] ;  /* 0x0001e40001057983 */ /* 0x000ea80000300800 */
[----:B------:R-:W2:Y:S04]  /*28300*/  LDL.LU R6, [R1+0x1e8] ;  /* 0x0001e80001067983 */ /* 0x000ea80000300800 */
[----:B------:R-:W2:Y:S04]  /*28310*/  LDL.LU R7, [R1+0x1ec] ;  /* 0x0001ec0001077983 */ /* 0x000ea80000300800 */
[----:B---3--:R-:W-:Y:S04]  /*28320*/  STL.64 [R1+0x13d8], R22 ;  /* 0x0013d81601007387 */ /* 0x008fe80000100a00 */
[----:B------:R0:W-:Y:S04]  /*28330*/  STL.64 [R1+0x13d0], R20 ;  /* 0x0013d01401007387 */ /* 0x0001e80000100a00 */
[----:B0-----:R-:W3:Y:S04]  /*28340*/  LDL.64 R20, [R1+0x60] ;  /* 0x0000600001147983 */ /* 0x001ee80000100a00 */
        /* <DEDUP_REMOVED lines=19> */
[----:B------:R-:W3:Y:S04]  /*28480*/  LDL.LU R18, [R1+0xd8] ;  /* 0x0000d80001127983 */ /* 0x000ee80000300800 */
[----:B------:R-:W3:Y:S01]  /*28490*/  LDL.LU R19, [R1+0xdc] ;  /* 0x0000dc0001137983 */ /* 0x000ee20000300800 */
[----:B--2---:R-:W-:Y:S03]  /*284a0*/  HMMA.16816.F32 R12, R8, R12, R4 ;  /* 0x0000000c080c723c */ /* 0x004fe60000001804 */
[----:B---3--:R-:W-:Y:S04]  /*284b0*/  STL.64 [R1+0x13e8], R18 ;  /* 0x0013e81201007387 */ /* 0x008fe80000100a00 */
[----:B----4-:R0:W-:Y:S04]  /*284c0*/  STL.64 [R1+0x13e0], R16 ;  /* 0x0013e01001007387 */ /* 0x0101e80000100a00 */
        /* <DEDUP_REMOVED lines=8> */
[----:B------:R-:W4:Y:S04]  /*28550*/  LDL.LU.64 R4, [R1+0x1450] ;  /* 0x0014500001047983 */ /* 0x000f280000300a00 */
[----:B------:R0:W-:Y:S04]  /*28560*/  STL.64 [R1+0x1e0], R12 ;  /* 0x0001e00c01007387 */ /* 0x0001e80000100a00 */
[----:B0-----:R-:W2:Y:S01]  /*28570*/  LDL.LU.64 R12, [R1+0x1448] ;  /* 0x00144800010c7983 */ /* 0x001ea20000300a00 */
[----:B------:R-:W-:-:S02]  /*28580*/  IMAD.MOV.U32 R7, RZ, RZ, R14 ;  /* 0x000000ffff077224 */ /* 0x000fc400078e000e */
[----:B------:R-:W-:-:S03]  /*28590*/  IMAD.MOV.U32 R6, RZ, RZ, R15 ;  /* 0x000000ffff067224 */ /* 0x000fc600078e000f */
[----:B------:R-:W-:Y:S04]  /*285a0*/  STL [R1+0x109c], R7 ;  /* 0x00109c0701007387 */ /* 0x000fe80000100800 */
        /* <DEDUP_REMOVED lines=13> */
[----:B------:R0:W-:Y:S01]  /*28680*/  STL [R1+0x1c0], R12 ;  /* 0x0001c00c01007387 */ /* 0x0001e20000100800 */
[----:B------:R-:W-:-:S03]  /*28690*/  IMAD.MOV.U32 R7, RZ, RZ, R13 ;  /* 0x000000ffff077224 */ /* 0x000fc600078e000d */
[----:B------:R2:W-:Y:S04]  /*286a0*/  STL [R1+0x1cc], R15 ;  /* 0x0001cc0f01007387 */ /* 0x0005e80000100800 */
[----:B0-----:R-:W2:Y:S01]  /*286b0*/  LDL.LU.64 R12, [R1+0x1418] ;  /* 0x00141800010c7983 */ /* 0x001ea20000300a00 */
[----:B------:R-:W-:-:S05]  /*286c0*/  IMAD.MOV.U32 R6, RZ, RZ, R14 ;  /* 0x000000ffff067224 */ /* 0x000fca00078e000e */
[----:B------:R-:W-:Y:S04]  /*286d0*/  STL [R1+0x122c], R6 ;  /* 0x00122c0601007387 */ /* 0x000fe80000100800 */
[----:B------:R-:W-:Y:S01]  /*286e0*/  STL [R1+0x1228], R7 ;  /* 0x0012280701007387 */ /* 0x000fe20000100800 */
[----:B--2---:R-:W-:Y:S03]  /*286f0*/  HMMA.16816.F32 R12, R8, R12, R20 ;  /* 0x0000000c080c723c */ /* 0x004fe60000001814 */
[----:B------:R-:W2:-:S15]  /*28700*/  LDL.LU.64 R20, [R1+0x1410] ;  /* 0x0014100001147983 */ /* 0x000e9e0000300a00 */
[----:B------:R-:W-:Y:S01]  /*28710*/  NOP ;  /* 0x0000000000007918 */ /* 0x000fe20000000000 */
[----:B------:R-:W-:Y:S04]  /*28720*/  STL.64 [R1+0x1b0], R12 ;  /* 0x0001b00c01007387 */ /* 0x000fe80000100a00 */
[----:B------:R0:W-:Y:S04]  /*28730*/  STL.64 [R1+0x1b8], R14 ;  /* 0x0001b80e01007387 */ /* 0x0001e80000100a00 */
[----:B0-----:R-:W4:Y:S04]  /*28740*/  LDL.LU.64 R14, [R1+0x1408] ;  /* 0x00140800010e7983 */ /* 0x001f280000300a00 */
[----:B------:R-:W4:Y:S02]  /*28750*/  LDL.LU.64 R12, [R1+0x1400] ;  /* 0x00140000010c7983 */ /* 0x000f240000300a00 */
[----:B----4-:R-:W-:Y:S02]  /*28760*/  HMMA.16816.F32 R8, R8, R4, R12 ;  /* 0x000000040808723c */ /* 0x010fe4000000180c */
[----:B------:R-:W4:Y:S04]  /*28770*/  LDL.LU.64 R14, [R1+0x13f8] ;  /* 0x0013f800010e7983 */ /* 0x000f280000300a00 */
[----:B------:R-:W4:Y:S01]  /*28780*/  LDL.LU.64 R12, [R1+0x13f0] ;  /* 0x0013f000010c7983 */ /* 0x000f220000300a00 */
[----:B--2---:R-:W-:-:S02]  /*28790*/  IMAD.MOV.U32 R7, RZ, RZ, R20 ;  /* 0x000000ffff077224 */ /* 0x004fc400078e0014 */
[----:B------:R-:W-:-:S10]  /*287a0*/  IMAD.MOV.U32 R6, RZ, RZ, R21 ;  /* 0x000000ffff067224 */ /* 0x000fd400078e0015 */
[----:B------:R0:W-:Y:S04]  /*287b0*/  STL.64 [R1+0x110], R8 ;  /* 0x0001100801007387 */ /* 0x0001e80000100a00 */
[----:B------:R-:W-:Y:S04]  /*287c0*/  STL.64 [R1+0x118], R10 ;  /* 0x0001180a01007387 */ /* 0x000fe80000100a00 */
[----:B0-----:R-:W2:Y:S01]  /*287d0*/  LDL.LU.64 R8, [R1+0x30] ;  /* 0x0000300001087983 */ /* 0x001ea20000300a00 */
[----:B----4-:R-:W-:-:S15]  /*287e0*/  HMMA.16816.F32 R16, R12, R20, R16 ;  /* 0x000000140c10723c */ /* 0x010fde0000001810 */
[----:B------:R-:W-:-:S04]  /*287f0*/  NOP ;  /* 0x0000000000007918 */ /* 0x000fc80000000000 */
[----:B------:R-:W-:Y:S04]  /*28800*/  STL.64 [R1+0x100], R16 ;  /* 0x0001001001007387 */ /* 0x000fe80000100a00 */
[----:B------:R0:W-:Y:S04]  /*28810*/  STL.64 [R1+0x108], R18 ;  /* 0x0001081201007387 */ /* 0x0001e80000100a00 */
[----:B0-----:R-:W2:Y:S04]  /*28820*/  LDL.LU.64 R18, [R1+0x13e8] ;  /* 0x0013e80001127983 */ /* 0x001ea80000300a00 */
[----:B------:R-:W2:Y:S04]  /*28830*/  LDL.LU.64 R16, [R1+0x13e0] ;  /* 0x0013e00001107983 */ /* 0x000ea80000300a00 */
[----:B------:R-:W4:Y:S04]  /*28840*/  LDL.LU.64 R22, [R1+0x13d8] ;  /* 0x0013d80001167983 */ /* 0x000f280000300a00 */
[----:B------:R-:W4:Y:S04]  /*28850*/  LDL.LU.64 R20, [R1+0x13d0] ;  /* 0x0013d00001147983 */ /* 0x000f280000300a00 */
[----:B------:R-:W-:Y:S04]  /*28860*/  STL.64 [R1+0x13a8], R6 ;  /* 0x0013a80601007387 */ /* 0x000fe80000100a00 */
[----:B------:R0:W-:Y:S04]  /*28870*/  STL.64 [R1+0x13a0], R4 ;  /* 0x0013a00401007387 */ /* 0x0001e80000100a00 */
[----:B0-----:R-:W4:Y:S02]  /*28880*/  LDL.64 R4, [R1+0x50] ;  /* 0x0000500001047983 */ /* 0x001f240000100a00 */
[----:B----4-:R-:W-:Y:S01]  /*28890*/  HMMA.16816.F32 R20, R12, R4, R20 ;  /* 0x000000040c14723c */ /* 0x010fe20000001814 */
[----:B------:R-:W-:-:S02]  /*288a0*/  IMAD.MOV.U32 R11, RZ, RZ, R4 ;  /* 0x000000ffff0b7224 */ /* 0x000fc400078e0004 */
[----:B------:R-:W-:-:S15]  /*288b0*/  IMAD.MOV.U32 R10, RZ, RZ, R5 ;  /* 0x000000ffff0a7224 */ /* 0x000fde00078e0005 */
[----:B------:R-:W-:Y:S01]  /*288c0*/  NOP ;  /* 0x0000000000007918 */ /* 0x000fe20000000000 */
[----:B------:R0:W-:Y:S04]  /*288d0*/  STL.64 [R1+0xf0], R20 ;  /* 0x0000f01401007387 */ /* 0x0001e80000100a00 */
[----:B------:R3:W-:Y:S04]  /*288e0*/  STL.64 [R1+0xf8], R22 ;  /* 0x0000f81601007387 */ /* 0x0007e80000100a00 */
[----:B0-----:R-:W3:Y:S04]  /*288f0*/  LDL.LU.64 R20, [R1+0x13c8] ;  /* 0x0013c80001147983 */ /* 0x001ee80000300a00 */
[----:B------:R-:W4:Y:S04]  /*28900*/  LDL.LU R4, [R1+0x5f0] ;  /* 0x0005f00001047983 */ /* 0x000f280000300800 */
[----:B------:R-:W4:Y:S04]  /*28910*/  LDL.LU R5, [R1+0x5f4] ;  /* 0x0005f40001057983 */ /* 0x000f280000300800 */
[----:B------:R-:W4:Y:S04]  /*28920*/  LDL.LU R6, [R1+0x5f8] ;  /* 0x0005f80001067983 */ /* 0x000f280000300800 */
[----:B------:R-:W4:Y:S01]  /*28930*/  LDL.LU R7, [R1+0x5fc] ;  /* 0x0005fc0001077983 */ /* 0x000f220000300800 */
[C---:B--2---:R-:W-:Y:S08]  /*28940*/  HMMA.16816.F32 R16, R12.reuse, R8, R16 ;  /* 0x000000080c10723c */ /* 0x044ff00000001810 */
[----:B---3--:R-:W-:Y:S01]  /*28950*/  HMMA.16816.F32 R20, R12, R20, R24 ;  /* 0x000000140c14723c */ /* 0x008fe20000001818 */
[----:B----4-:R-:W-:Y:S04]  /*28960*/  STL.64 [R1+0x13b8], R6 ;  /* 0x0013b80601007387 */ /* 0x010fe80000100a00 */
[----:B------:R-:W-:Y:S04]  /*28970*/  STL.64 [R1+0x13b0], R4 ;  /* 0x0013b00401007387 */ /* 0x000fe80000100a00 */
[----:B------:R0:W-:Y:S10]  /*28980*/  STL.64 [R1+0x1358], R8 ;  /* 0x0013580801007387 */ /* 0x0001f40000100a00 */
[----:B------:R-:W-:Y:S04]  /*28990*/  STL.64 [R1+0xe0], R20 ;  /* 0x0000e01401007387 */ /* 0x000fe80000100a00 */
[----:B------:R-:W-:Y:S04]  /*289a0*/  STL.64 [R1+0xe8], R22 ;  /* 0x0000e81601007387 */ /* 0x000fe80000100a00 */
[----:B------:R1:W-:Y:S04]  /*289b0*/  STL.64 [R1+0x13c0], R10 ;  /* 0x0013c00a01007387 */ /* 0x0003e80000100a00 */
[----:B------:R-:W-:Y:S04]  /*289c0*/  STL.64 [R1+0xd0], R16 ;  /* 0x0000d01001007387 */ /* 0x000fe80000100a00 */
[----:B------:R-:W-:Y:S04]  /*289d0*/  STL.64 [R1+0xd8], R18 ;  /* 0x0000d81201007387 */ /* 0x000fe80000100a00 */
[----:B0-----:R-:W2:Y:S04]  /*289e0*/  LDL.LU R8, [R1+0x1a0] ;  /* 0x0001a00001087983 */ /* 0x001ea80000300800 */
[----:B------:R-:W2:Y:S04]  /*289f0*/  LDL.LU R9, [R1+0x1a4] ;  /* 0x0001a40001097983 */ /* 0x000ea80000300800 */
[----:B-1----:R-:W2:Y:S04]  /*28a00*/  LDL.LU R10, [R1+0x1a8] ;  /* 0x0001a800010a7983 */ /* 0x002ea80000300800 */
        /* <DEDUP_REMOVED lines=15> */
[----:B------:R-:W3:Y:S04]  /*28b00*/  LDL.LU R16, [R1+0x5e0] ;  /* 0x0005e00001107983 */ /* 0x000ee80000300800 */
[----:B------:R-:W3:Y:S04]  /*28b10*/  LDL.LU R17, [R1+0x5e4] ;  /* 0x0005e40001117983 */ /* 0x000ee80000300800 */
[----:B------:R-:W3:Y:S04]  /*28b20*/  LDL.LU R18, [R1+0x5e8] ;  /* 0x0005e80001127983 */ /* 0x000ee80000300800 */
[----:B------:R-:W3:Y:S01]  /*28b30*/  LDL.LU R19, [R1+0x5ec] ;  /* 0x0005ec0001137983 */ /* 0x000ee20000300800 */
[----:B------:R-:W-:-:S02]  /*28b40*/  IMAD.MOV.U32 R4, RZ, RZ, R3 ;  /* 0x000000ffff047224 */ /* 0x000fc400078e0003 */
[----:B------:R-:W-:Y:S01]  /*28b50*/  IMAD.MOV.U32 R5, RZ, RZ, R2 ;  /* 0x000000ffff057224 */ /* 0x000fe200078e0002 */
[----:B--2---:R-:W-:Y:S04]  /*28b60*/  STL.64 [R1+0x1318], R22 ;  /* 0x0013181601007387 */ /* 0x004fe80000100a00 */
[----:B------:R0:W-:Y:S04]  /*28b70*/  STL.64 [R1+0x1310], R20 ;  /* 0x0013101401007387 */ /* 0x0001e80000100a00 */
[----:B0-----:R-:W2:Y:S04]  /*28b80*/  LDL.64 R20, [R1] ;  /* 0x0000000001147983 */ /* 0x001ea80000100a00 */
[----:B----4-:R-:W-:Y:S04]  /*28b90*/  STL.64 [R1+0x12d0], R26 ;  /* 0x0012d01a01007387 */ /* 0x010fe80000100a00 */
[----:B---3--:R0:W-:Y:S04]  /*28ba0*/  STL.64 [R1+0x12c8], R24 ;  /* 0x0012c81801007387 */ /* 0x0081e80000100a00 */
[----:B0-----:R-:W3:Y:S01]  /*28bb0*/  LDL.64 R24, [R1+0x40] ;  /* 0x0000400001187983 */ /* 0x001ee20000100a00 */
[C---:B------:R-:W-:Y:S03]  /*28bc0*/  HMMA.16816.F32 R4, R12.reuse, R4, R8 ;  /* 0x000000040c04723c */ /* 0x040fe60000001808 */
[----:B---3--:R0:W-:Y:S04]  /*28bd0*/  STL.64 [R1+0x1360], R24 ;  /* 0x0013601801007387 */ /* 0x0081e80000100a00 */
[----:B0-----:R-:W3:Y:S04]  /*28be0*/  LDL.64 R24, [R1+0x10] ;  /* 0x0000100001187983 */ /* 0x001ee80000100a00 */
[----:B------:R-:W4:Y:S08]  /*28bf0*/  LDL.LU.64 R10, [R1+0x13c0] ;  /* 0x0013c000010a7983 */ /* 0x000f300000300a00 */
[----:B------:R-:W-:Y:S04]  /*28c00*/  STL.64 [R1+0x1a0], R4 ;  /* 0x0001a00401007387 */ /* 0x000fe80000100a00 */
[----:B------:R0:W-:Y:S04]  /*28c10*/  STL.64 [R1+0x1a8], R6 ;  /* 0x0001a80601007387 */ /* 0x0001e80000100a00 */
[----:B0-----:R-:W3:Y:S04]  /*28c20*/  LDL.LU.64 R6, [R1+0x13b8] ;  /* 0x0013b80001067983 */ /* 0x001ee80000300a00 */
[----:B------:R-:W3:Y:S02]  /*28c30*/  LDL.LU.64 R4, [R1+0x13b0] ;  /* 0x0013b00001047983 */ /* 0x000ee40000300a00 */
[----:B---3--:R-:W-:Y:S01]  /*28c40*/  HMMA.16816.F32 R4, R12, R24, R4 ;  /* 0x000000180c04723c */ /* 0x008fe20000001804 */
[----:B------:R-:W-:-:S02]  /*28c50*/  IMAD.MOV.U32 R3, RZ, RZ, R24 ;  /* 0x000000ffff037224 */ /* 0x000fc400078e0018 */
[----:B------:R-:W-:Y:S02]  /*28c60*/  IMAD.MOV.U32 R2, RZ, RZ, R25 ;  /* 0x000000ffff027224 */ /* 0x000fe400078e0019 */
[----:B----4-:R-:W-:Y:S02]  /*28c70*/  IMAD.MOV.U32 R24, RZ, RZ, R11 ;  /* 0x000000ffff187224 */ /* 0x010fe400078e000b */
[----:B------:R-:W-:-:S12]  /*28c80*/  IMAD.MOV.U32 R25, RZ, RZ, R10 ;  /* 0x000000ffff197224 */ /* 0x000fd800078e000a */
[----:B------:R-:W-:Y:S04]  /*28c90*/  STL.64 [R1+0x280], R4 ;  /* 0x0002800401007387 */ /* 0x000fe80000100a00 */
[----:B------:R0:W-:Y:S04]  /*28ca0*/  STL.64 [R1+0x288], R6 ;  /* 0x0002880601007387 */ /* 0x0001e80000100a00 */
[----:B0-----:R-:W3:Y:S04]  /*28cb0*/  LDL.LU.64 R6, [R1+0x13a8] ;  /* 0x0013a80001067983 */ /* 0x001ee80000300a00 */
[----:B------:R-:W4:Y:S04]  /*28cc0*/  LDL.LU.64 R4, [R1+0x13a0] ;  /* 0x0013a00001047983 */ /* 0x000f280000300a00 */
[----:B------:R-:W-:Y:S04]  /*28cd0*/  STL.64 [R1+0x1378], R24 ;  /* 0x0013781801007387 */ /* 0x000fe80000100a00 */
[----:B------:R-:W3:Y:S04]  /*28ce0*/  LDL.LU R8, [R1+0x440] ;  /* 0x0004400001087983 */ /* 0x000ee80000300800 */
        /* <DEDUP_REMOVED lines=24> */
[----:B0-----:R-:W4:Y:S04]  /*28e70*/  LDL.LU R20, [R1+0x5a0] ;  /* 0x0005a00001147983 */ /* 0x001f280000300800 */
[----:B------:R-:W4:Y:S04]  /*28e80*/  LDL.LU R21, [R1+0x5a4] ;  /* 0x0005a40001157983 */ /* 0x000f280000300800 */
[----:B------:R-:W4:Y:S04]  /*28e90*/  LDL.LU R22, [R1+0x5a8] ;  /* 0x0005a80001167983 */ /* 0x000f280000300800 */
[----:B------:R-:W4:Y:S02]  /*28ea0*/  LDL.LU R23, [R1+0x5ac] ;  /* 0x0005ac0001177983 */ /* 0x000f240000300800 */
[----:B----4-:R-:W-:Y:S02]  /*28eb0*/  HMMA.16816.F32 R12, R12, R4, R20 ;  /* 0x000000040c0c723c */ /* 0x010fe40000001814 */
[----:B------:R-:W3:-:S15]  /*28ec0*/  LDL.LU R20, [R1+0x420] ;  /* 0x0004200001147983 */ /* 0x000ede0000300800 */
[----:B------:R-:W-:Y:S02]  /*28ed0*/  NOP ;  /* 0x0000000000007918 */ /* 0x000fe40000000000 */
[----:B------:R-:W-:Y:S04]  /*28ee0*/  STL.64 [R1+0x3d0], R12 ;  /* 0x0003d00c01007387 */ /* 0x000fe80000100a00 */
[----:B------:R-:W-:Y:S04]  /*28ef0*/  STL.64 [R1+0x3d8], R14 ;  /* 0x0003d80e01007387 */ /* 0x000fe80000100a00 */
        /* <DEDUP_REMOVED lines=12> */
[----:B0-----:R-:W4:Y:S04]  /*28fc0*/  LDL.LU R4, [R1+0x400] ;  /* 0x0004000001047983 */ /* 0x001f280000300800 */
[----:B------:R-:W4:Y:S04]  /*28fd0*/  LDL.LU R5, [R1+0x404] ;  /* 0x0004040001057983 */ /* 0x000f280000300800 */
[----:B------:R-:W3:Y:S04]  /*28fe0*/  LDL.LU R6, [R1+0x408] ;  /* 0x0004080001067983 */ /* 0x000ee80000300800 */
[----:B------:R-:W3:Y:S01]  /*28ff0*/  LDL.LU R7, [R1+0x40c] ;  /* 0x00040c0001077983 */ /* 0x000ee20000300800 */
[C---:B--2---:R-:W-:Y:S03]  /*29000*/  HMMA.16816.F32 R24, R16.reuse, R24, R8 ;  /* 0x000000181018723c */ /* 0x044fe60000001808 */
[----:B---3--:R-:W-:Y:S04]  /*29010*/  STL.64 [R1+0x1338], R6 ;  /* 0x0013380601007387 */ /* 0x008fe80000100a00 */
[----:B----4-:R0:W-:Y:S04]  /*29020*/  STL.64 [R1+0x1330], R4 ;  /* 0x0013300401007387 */ /* 0x0101e80000100a00 */
[----:B0-----:R-:W2:Y:S04]  /*29030*/  LDL.LU R4, [R1+0x410] ;  /* 0x0004100001047983 */ /* 0x001ea80000300800 */
[----:B------:R-:W2:Y:S04]  /*29040*/  LDL.LU R5, [R1+0x414] ;  /* 0x0004140001057983 */ /* 0x000ea80000300800 */
[----:B------:R-:W2:Y:S04]  /*29050*/  LDL.LU R6, [R1+0x418] ;  /* 0x0004180001067983 */ /* 0x000ea80000300800 */
[----:B------:R-:W2:Y:S04]  /*29060*/  LDL.LU R7, [R1+0x41c] ;  /* 0x00041c0001077983 */ /* 0x000ea80000300800 */
[----:B------:R-:W3:Y:S04]  /*29070*/  LDL.LU.64 R12, [R1+0x20] ;  /* 0x00002000010c7983 */ /* 0x000ee80000300a00 */
[----:B------:R-:W4:Y:S04]  /*29080*/  LDL.LU.64 R10, [R1+0x1388] ;  /* 0x00138800010a7983 */ /* 0x000f280000300a00 */
[----:B------:R-:W4:Y:S04]  /*29090*/  LDL.LU.64 R8, [R1+0x1380] ;  /* 0x0013800001087983 */ /* 0x000f280000300a00 */
[----:B------:R0:W-:Y:S04]  /*290a0*/  STL.64 [R1+0x460], R24 ;  /* 0x0004601801007387 */ /* 0x0001e80000100a00 */
[----:B------:R4:W-:Y:S04]  /*290b0*/  STL.64 [R1+0x468], R26 ;  /* 0x0004681a01007387 */ /* 0x0009e80000100a00 */
[----:B0-----:R-:W4:Y:S02]  /*290c0*/  LDL.LU.64 R24, [R1+0x1378] ;  /* 0x0013780001187983 */ /* 0x001f240000300a00 */
[----:B----4-:R-:W-:Y:S02]  /*290d0*/  HMMA.16816.F32 R24, R16, R24, R8 ;  /* 0x000000181018723c */ /* 0x010fe40000001808 */
[----:B------:R-:W4:Y:S04]  /*290e0*/  LDL.LU.64 R10, [R1+0x1370] ;  /* 0x00137000010a7983 */ /* 0x000f280000300a00 */
[----:B------:R-:W4:-:S13]  /*290f0*/  LDL.LU.64 R8, [R1+0x1368] ;  /* 0x0013680001087983 */ /* 0x000f1a0000300a00 */
[----:B------:R0:W-:Y:S04]  /*29100*/  STL.64 [R1+0x450], R24 ;  /* 0x0004501801007387 */ /* 0x0001e80000100a00 */
[----:B------:R-:W-:Y:S04]  /*29110*/  STL.64 [R1+0x458], R26 ;  /* 0x0004581a01007387 */ /* 0x000fe80000100a00 */
[----:B0-----:R-:W4:Y:S02]  /*29120*/  LDL.LU.64 R24, [R1+0x1360] ;  /* 0x0013600001187983 */ /* 0x001f240000300a00 */
[----:B----4-:R-:W-:-:S15]  /*29130*/  HMMA.16816.F32 R8, R16, R24, R8 ;  /* 0x000000181008723c */ /* 0x010fde0000001808 */
[----:B------:R-:W-:-:S04]  /*29140*/  NOP ;  /* 0x0000000000007918 */ /* 0x000fc80000000000 */
[----:B------:R0:W-:Y:S04]  /*29150*/  STL.64 [R1+0x440], R8 ;  /* 0x0004400801007387 */ /* 0x0001e80000100a00 */
[----:B------:R-:W-:Y:S04]  /*29160*/  STL.64 [R1+0x448], R10 ;  /* 0x0004480a01007387 */ /* 0x000fe80000100a00 */
[----:B0-----:R-:W4:Y:S04]  /*29170*/  LDL.LU.64 R8, [R1+0x1358] ;  /* 0x0013580001087983 */ /* 0x001f280000300a00 */
[----:B------:R0:W-:Y:S04]  /*29180*/  STL.64 [R1+0x12e0], R24 ;  /* 0x0012e01801007387 */ /* 0x0001e80000100a00 */
[----:B0-----:R-:W2:Y:S01]  /*29190*/  LDL.64 R24, [R1+0x50] ;  /* 0x0000500001187983 */ /* 0x001ea20000100a00 */
[----:B----4-:R-:W-:Y:S03]  /*291a0*/  HMMA.16816.F32 R20, R16, R8, R20 ;  /* 0x000000081014723c */ /* 0x010fe60000001814 */
[----:B--2---:R0:W-:Y:S04]  /*291b0*/  STL.64 [R1+0x12f8], R24 ;  /* 0x0012f81801007387 */ /* 0x0041e80000100a00 */
[----:B0-----:R-:W2:-:S12]  /*291c0*/  LDL.64 R24, [R1+0x60] ;  /* 0x0000600001187983 */ /* 0x001e980000100a00 */
[----:B------:R-:W-:Y:S04]  /*291d0*/  STL.64 [R1+0x430], R20 ;  /* 0x0004301401007387 */ /* 0x000fe80000100a00 */
[----:B------:R0:W-:Y:S04]  /*291e0*/  STL.64 [R1+0x438], R22 ;  /* 0x0004381601007387 */ /* 0x0001e80000100a00 */
[----:B0-----:R-:W3:Y:S04]  /*291f0*/  LDL.LU.64 R22, [R1+0x1350] ;  /* 0x0013500001167983 */ /* 0x001ee80000300a00 */
[----:B------:R-:W3:Y:S04]  /*29200*/  LDL.LU.64 R20, [R1+0x1348] ;  /* 0x0013480001147983 */ /* 0x000ee80000300a00 */
[----:B------:R0:W-:Y:S04]  /*29210*/  STL.64 [R1+0x12d8], R8 ;  /* 0x0012d80801007387 */ /* 0x0001e80000100a00 */
[----:B0-----:R-:W4:Y:S04]  /*29220*/  LDL.LU R8, [R1+0x540] ;  /* 0x0005400001087983 */ /* 0x001f280000300800 */
[----:B------:R-:W4:Y:S04]  /*29230*/  LDL.LU R9, [R1+0x544] ;  /* 0x0005440001097983 */ /* 0x000f280000300800 */
[----:B------:R-:W2:Y:S04]  /*29240*/  LDL.LU R10, [R1+0x548] ;  /* 0x00054800010a7983 */ /* 0x000ea80000300800 */
[----:B------:R-:W2:Y:S01]  /*29250*/  LDL.LU R11, [R1+0x54c] ;  /* 0x00054c00010b7983 */ /* 0x000ea20000300800 */
[C---:B---3--:R-:W-:Y:S03]  /*29260*/  HMMA.16816.F32 R20, R16.reuse, R12, R20 ;  /* 0x0000000c1014723c */ /* 0x048fe60000001814 */
[----:B--2---:R-:W-:Y:S04]  /*29270*/  STL.64 [R1+0x12f0], R10 ;  /* 0x0012f00a01007387 */ /* 0x004fe80000100a00 */
[----:B----4-:R0:W-:Y:S04]  /*29280*/  STL.64 [R1+0x12e8], R8 ;  /* 0x0012e80801007387 */ /* 0x0101e80000100a00 */
[----:B0-----:R-:W2:Y:S04]  /*29290*/  LDL.LU R8, [R1+0x550] ;  /* 0x0005500001087983 */ /* 0x001ea80000300800 */
[----:B------:R-:W2:Y:S04]  /*292a0*/  LDL.LU R9, [R1+0x554] ;  /* 0x0005540001097983 */ /* 0x000ea80000300800 */
[----:B------:R-:W2:Y:S04]  /*292b0*/  LDL.LU R10, [R1+0x558] ;  /* 0x00055800010a7983 */ /* 0x000ea80000300800 */
[----:B------:R-:W2:Y:S04]  /*292c0*/  LDL.LU R11, [R1+0x55c] ;  /* 0x00055c00010b7983 */ /* 0x000ea80000300800 */
[----:B------:R0:W-:Y:S04]  /*292d0*/  STL.64 [R1+0x420], R20 ;  /* 0x0004201401007387 */ /* 0x0001e80000100a00 */
[----:B------:R1:W-:Y:S04]  /*292e0*/  STL.64 [R1+0x428], R22 ;  /* 0x0004281601007387 */ /* 0x0003e80000100a00 */
[----:B0-----:R-:W1:Y:S02]  /*292f0*/  LDL.LU.64 R20, [R1+0x1340] ;  /* 0x0013400001147983 */ /* 0x001e640000300a00 */
[----:B-1----:R-:W-:Y:S02]  /*29300*/  HMMA.16816.F32 R20, R16, R20, R4 ;  /* 0x000000141014723c */ /* 0x002fe40000001804 */
[----:B------:R-:W3:Y:S04]  /*29310*/  LDL.LU.64 R6, [R1+0x1338] ;  /* 0x0013380001067983 */ /* 0x000ee80000300a00 */
[----:B------:R-:W3:-:S13]  /*29320*/  LDL.LU.64 R4, [R1+0x1330] ;  /* 0x0013300001047983 */ /* 0x000eda0000300a00 */
[----:B------:R0:W-:Y:S04]  /*29330*/  STL.64 [R1+0x410], R20 ;  /* 0x0004101401007387 */ /* 0x0001e80000100a00 */
[----:B------:R-:W-:Y:S04]  /*29340*/  STL.64 [R1+0x418], R22 ;  /* 0x0004181601007387 */ /* 0x000fe80000100a00 */
[----:B0-----:R-:W3:Y:S02]  /*29350*/  LDL.LU.64 R20, [R1+0x1328] ;  /* 0x0013280001147983 */ /* 0x001ee40000300a00 */
[----:B---3--:R-:W-:Y:S01]  /*29360*/  HMMA.16816.F32 R4, R16, R20, R4 ;  /* 0x000000141004723c */ /* 0x008fe20000001804 */
[----:B------:R-:W-:-:S02]  /*29370*/  IMAD.MOV.U32 R3, RZ, RZ, R20 ;  /* 0x000000ffff037224 */ /* 0x000fc400078e0014 */
[----:B------:R-:W-:-:S15]  /*29380*/  IMAD.MOV.U32 R2, RZ, RZ, R21 ;  /* 0x000000ffff027224 */ /* 0x000fde00078e0015 */
[----:B------:R-:W-:Y:S01]  /*29390*/  NOP ;  /* 0x0000000000007918 */ /* 0x000fe20000000000 */
[----:B------:R0:W-:Y:S04]  /*293a0*/  STL.64 [R1+0x400], R4 ;  /* 0x0004000401007387 */ /* 0x0001e80000100a00 */
[----:B------:R-:W-:Y:S04]  /*293b0*/  STL.64 [R1+0x408], R6 ;  /* 0x0004080601007387 */ /* 0x000fe80000100a00 */
[----:B0-----:R-:W3:Y:S04]  /*293c0*/  LDL.LU.64 R4, [R1+0x1320] ;  /* 0x0013200001047983 */ /* 0x001ee80000300a00 */
[----:B------:R-:W3:Y:S04]  /*293d0*/  LDL.LU.64 R22, [R1+0x1318] ;  /* 0x0013180001167983 */ /* 0x000ee80000300a00 */
[----:B------:R-:W3:Y:S02]  /*293e0*/  LDL.LU.64 R20, [R1+0x1310] ;  /* 0x0013100001147983 */ /* 0x000ee40000300a00 */
[----:B---3--:R-:W-:Y:S02]  /*293f0*/  HMMA.16816.F32 R16, R16, R4, R20 ;  /* 0x000000041010723c */ /* 0x008fe40000001814 */
        /* <DEDUP_REMOVED lines=9> */
[----:B0-----:R-:W4:Y:S01]  /*29490*/  LDL.LU.64 R16, [R1+0x10] ;  /* 0x0000100001107983 */ /* 0x001f220000300a00 */
        /* <DEDUP_REMOVED lines=19> */
[----:B------:R1:W-:Y:S04]  /*295d0*/  STL.64 [R1+0x398], R10 ;  /* 0x0003980a01007387 */ /* 0x0003e80000100a00 */
[----:B0-----:R-:W2:Y:S01]  /*295e0*/  LDL.LU.64 R8, [R1+0x12d8] ;  /* 0x0012d80001087983 */ /* 0x001ea20000300a00 */
[----:B-1----:R-:W-:Y:S02]  /*295f0*/  IMAD.MOV.U32 R11, RZ, RZ, R24 ;  /* 0x000000ffff0b7224 */ /* 0x002fe400078e0018 */
[----:B------:R-:W-:Y:S01]  /*29600*/  IMAD.MOV.U32 R10, RZ, RZ, R25 ;  /* 0x000000ffff0a7224 */ /* 0x000fe200078e0019 */
        /* <DEDUP_REMOVED lines=16> */
[----:B------:R-:W-:Y:S02]  /*29710*/  IMAD.MOV.U32 R9, RZ, RZ, R4 ;  /* 0x000000ffff097224 */ /* 0x000fe400078e0004 */
[----:B------:R-:W-:Y:S02]  /*29720*/  IMAD.MOV.U32 R4, RZ, RZ, R3 ;  /* 0x000000ffff047224 */ /* 0x000fe400078e0003 */
[----:B------:R-:W-:Y:S01]  /*29730*/  IMAD.MOV.U32 R5, RZ, RZ, R2 ;  /* 0x000000ffff057224 */ /* 0x000fe200078e0002 */
[----:B--2---:R-:W-:-:S15]  /*29740*/  HMMA.16816.F32 R24, R20, R12, R24 ;  /* 0x0000000c1418723c */ /* 0x004fde0000001818 */
[----:B------:R-:W-:-:S04]  /*29750*/  NOP ;  /* 0x0000000000007918 */ /* 0x000fc80000000000 */
[----:B------:R-:W-:Y:S04]  /*29760*/  STL.64 [R1+0x370], R24 ;  /* 0x0003701801007387 */ /* 0x000fe80000100a00 */
[----:B------:R-:W-:Y:S04]  /*29770*/  STL.64 [R1+0x378], R26 ;  /* 0x0003781a01007387 */ /* 0x000fe80000100a00 */
[----:B------:R-:W-:Y:S04]  /*29780*/  STL.64 [R1+0x12a8], R8 ;  /* 0x0012a80801007387 */ /* 0x000fe80000100a00 */
        /* <DEDUP_REMOVED lines=12> */
[----:B------:R-:W3:Y:S04]  /*29850*/  LDL.LU R27, [R1+0x4cc] ;  /* 0x0004cc00011b7983 */ /* 0x000ee80000300800 */
        /* <DEDUP_REMOVED lines=16> */
[----:B------:R-:W4:Y:S04]  /*29960*/  LDL.LU R14, [R1+0x4a8] ;  /* 0x0004a800010e7983 */ /* 0x000f280000300800 */
[----:B------:R-:W4:Y:S04]  /*29970*/  LDL.LU R15, [R1+0x4ac] ;  /* 0x0004ac00010f7983 */ /* 0x000f280000300800 */
[----:B----4-:R-:W-:Y:S04]  /*29980*/  STL.64 [R1+0x1288], R14 ;  /* 0x0012880e01007387 */ /* 0x010fe80000100a00 */
[----:B--2---:R0:W-:Y:S04]  /*29990*/  STL.64 [R1+0x1280], R12 ;  /* 0x0012800c01007387 */ /* 0x0041e80000100a00 */
[----:B0-----:R-:W2:Y:S04]  /*299a0*/  LDL.LU R12, [R1+0x4b0] ;  /* 0x0004b000010c7983 */ /* 0x001ea80000300800 */
[----:B------:R-:W2:Y:S04]  /*299b0*/  LDL.LU R13, [R1+0x4b4] ;  /* 0x0004b400010d7983 */ /* 0x000ea80000300800 */
[----:B------:R-:W2:Y:S04]  /*299c0*/  LDL.LU R14, [R1+0x4b8] ;  /* 0x0004b800010e7983 */ /* 0x000ea80000300800 */
[----:B------:R-:W2:Y:S04]  /*299d0*/  LDL.LU R15, [R1+0x4bc] ;  /* 0x0004bc00010f7983 */ /* 0x000ea80000300800 */
[----:B------:R0:W-:Y:S04]  /*299e0*/  STL.64 [R1+0x360], R4 ;  /* 0x0003600401007387 */ /* 0x0001e80000100a00 */
[----:B------:R-:W-:Y:S04]  /*299f0*/  STL.64 [R1+0x368], R6 ;  /* 0x0003680601007387 */ /* 0x000fe80000100a00 */
[----:B0-----:R-:W4:Y:S04]  /*29a00*/  LDL.LU.64 R4, [R1+0x12b0] ;  /* 0x0012b00001047983 */ /* 0x001f280000300a00 */
[----:B------:R0:W-:Y:S04]  /*29a10*/  STL.64 [R1+0x1238], R16 ;  /* 0x0012381001007387 */ /* 0x0001e80000100a00 */
[----:B0-----:R-:W2:Y:S04]  /*29a20*/  LDL.LU R16, [R1+0x4f0] ;  /* 0x0004f00001107983 */ /* 0x001ea80000300800 */
[----:B------:R-:W2:Y:S04]  /*29a30*/  LDL.LU R17, [R1+0x4f4] ;  /* 0x0004f40001117983 */ /* 0x000ea80000300800 */
[----:B------:R-:W2:Y:S04]  /*29a40*/  LDL.LU R18, [R1+0x4f8] ;  /* 0x0004f80001127983 */ /* 0x000ea80000300800 */
[----:B------:R-:W2:Y:S01]  /*29a50*/  LDL.LU R19, [R1+0x4fc] ;  /* 0x0004fc0001137983 */ /* 0x000ea20000300800 */
[----:B----4-:R-:W-:Y:S03]  /*29a60*/  HMMA.16816.F32 R4, R20, R4, R8 ;  /* 0x000000041404723c */ /* 0x010fe60000001808 */
[----:B------:R-:W2:-:S15]  /*29a70*/  LDL.LU.64 R8, [R1+0x12a8] ;  /* 0x0012a80001087983 */ /* 0x000e9e0000300a00 */
[----:B------:R-:W-:Y:S01]  /*29a80*/  NOP ;  /* 0x0000000000007918 */ /* 0x000fe20000000000 */
[----:B------:R0:W-:Y:S04]  /*29a90*/  STL.64 [R1+0x350], R4 ;  /* 0x0003500401007387 */ /* 0x0001e80000100a00 */
[----:B------:R-:W-:Y:S04]  /*29aa0*/  STL.64 [R1+0x358], R6 ;  /* 0x0003580601007387 */ /* 0x000fe80000100a00 */
[----:B0-----:R-:W3:Y:S02]  /*29ab0*/  LDL.LU.64 R4, [R1+0x12a0] ;  /* 0x0012a00001047983 */ /* 0x001ee40000300a00 */
[----:B---3--:R-:W-:Y:S02]  /*29ac0*/  HMMA.16816.F32 R20, R20, R4, R24 ;  /* 0x000000041414723c */ /* 0x008fe40000001818 */
[----:B------:R-:W2:Y:S04]  /*29ad0*/  LDL.LU.64 R26, [R1+0x1298] ;  /* 0x00129800011a7983 */ /* 0x000ea80000300a00 */
[----:B------:R-:W2:-:S13]  /*29ae0*/  LDL.LU.64 R24, [R1+0x1290] ;  /* 0x0012900001187983 */ /* 0x000e9a0000300a00 */
[----:B------:R0:W-:Y:S04]  /*29af0*/  STL.64 [R1+0x270], R20 ;  /* 0x0002701401007387 */ /* 0x0001e80000100a00 */
[----:B------:R-:W-:Y:S04]  /*29b00*/  STL.64 [R1+0x278], R22 ;  /* 0x0002781601007387 */ /* 0x000fe80000100a00 */
[----:B0-----:R-:W3:Y:S01]  /*29b10*/  LDL.64 R20, [R1] ;  /* 0x0000000001147983 */ /* 0x001ee20000100a00 */
[C---:B--2---:R-:W-:Y:S03]  /*29b20*/  HMMA.16816.F32 R8, R24.reuse, R8, R12 ;  /* 0x000000081808723c */ /* 0x044fe6000000180c */
[----:B---3--:R0:W-:Y:S04]  /*29b30*/  STL.64 [R1+0x1230], R20 ;  /* 0x0012301401007387 */ /* 0x0081e80000100a00 */
        /* <DEDUP_REMOVED lines=8> */
[----:B0-----:R-:W3:Y:S02]  /*29bc0*/  LDL.LU.64 R8, [R1+0x1278] ;  /* 0x0012780001087983 */ /* 0x001ee40000300a00 */
[----:B---3--:R-:W-:Y:S02]  /*29bd0*/  HMMA.16816.F32 R8, R24, R8, R12 ;  /* 0x000000081808723c */ /* 0x008fe4000000180c */
[----:B------:R-:W3:Y:S04]  /*29be0*/  LDL.LU.64 R14, [R1+0x1270] ;  /* 0x00127000010e7983 */ /* 0x000ee80000300a00 */
[----:B------:R-:W3:-:S13]  /*29bf0*/  LDL.LU.64 R12, [R1+0x1268] ;  /* 0x00126800010c7983 */ /* 0x000eda0000300a00 */
[----:B------:R0:W-:Y:S04]  /*29c00*/  STL.64 [R1+0x250], R8 ;  /* 0x0002500801007387 */ /* 0x0001e80000100a00 */
[----:B------:R3:W-:Y:S04]  /*29c10*/  STL.64 [R1+0x258], R10 ;  /* 0x0002580a01007387 */ /* 0x0007e80000100a00 */
[----:B0-----:R-:W3:Y:S02]  /*29c20*/  LDL.LU.64 R8, [R1+0x1260] ;  /* 0x0012600001087983 */ /* 0x001ee40000300a00 */
[----:B---3--:R-:W-:Y:S02]  /*29c30*/  HMMA.16816.F32 R8, R24, R8, R12 ;  /* 0x000000081808723c */ /* 0x008fe4000000180c */
[----:B------:R-:W3:Y:S04]  /*29c40*/  LDL.LU.64 R14, [R1+0x1258] ;  /* 0x00125800010e7983 */ /* 0x000ee80000300a00 */
[----:B------:R-:W3:-:S13]  /*29c50*/  LDL.LU.64 R12, [R1+0x1250] ;  /* 0x00125000010c7983 */ /* 0x000eda0000300a00 */
[----:B------:R0:W-:Y:S04]  /*29c60*/  STL.64 [R1+0x240], R8 ;  /* 0x0002400801007387 */ /* 0x0001e80000100a00 */
[----:B------:R-:W-:Y:S04]  /*29c70*/  STL.64 [R1+0x248], R10 ;  /* 0x0002480a01007387 */ /* 0x000fe80000100a00 */
[----:B0-----:R-:W3:Y:S02]  /*29c80*/  LDL.LU.64 R8, [R1+0x1248] ;  /* 0x0012480001087983 */ /* 0x001ee40000300a00 */
[----:B---3--:R-:W-:-:S15]  /*29c90*/  HMMA.16816.F32 R12, R24, R8, R12 ;  /* 0x00000008180c723c */ /* 0x008fde000000180c */
[----:B------:R-:W-:-:S04]  /*29ca0*/  NOP ;  /* 0x0000000000007918 */ /* 0x000fc80000000000 */
[----:B------:R0:W-:Y:S04]  /*29cb0*/  STL.64 [R1+0x230], R12 ;  /* 0x0002300c01007387 */ /* 0x0001e80000100a00 */
[----:B------:R-:W-:Y:S04]  /*29cc0*/  STL.64 [R1+0x238], R14 ;  /* 0x0002380e01007387 */ /* 0x000fe80000100a00 */
[----:B0-----:R-:W3:Y:S02]  /*29cd0*/  LDL.LU.64 R12, [R1+0x1240] ;  /* 0x00124000010c7983 */ /* 0x001ee40000300a00 */
[----:B---3--:R-:W-:-:S15]  /*29ce0*/  HMMA.16816.F32 R16, R24, R12, R16 ;  /* 0x0000000c1810723c */ /* 0x008fde0000001810 */
[----:B------:R-:W-:-:S04]  /*29cf0*/  NOP ;  /* 0x0000000000007918 */ /* 0x000fc80000000000 */
[----:B------:R0:W-:Y:S04]  /*29d00*/  STL.64 [R1+0x340], R16 ;  /* 0x0003401001007387 */ /* 0x0001e80000100a00 */
[----:B------:R-:W-:Y:S04]  /*29d10*/  STL.64 [R1+0x348], R18 ;  /* 0x0003481201007387 */ /* 0x000fe80000100a00 */
        /* <DEDUP_REMOVED lines=10> */
[----:B--2---:R-:W-:-:S15]  /*29dc0*/  HMMA.16816.F32 R20, R24, R16, R20 ;  /* 0x000000101814723c */ /* 0x004fde0000001814 */
[----:B------:R-:W-:-:S04]  /*29dd0*/  NOP ;  /* 0x0000000000007918 */ /* 0x000fc80000000000 */
[----:B------:R0:W-:Y:S04]  /*29de0*/  STL.64 [R1+0x330], R20 ;  /* 0x0003301401007387 */ /* 0x0001e80000100a00 */
[----:B------:R1:W-:Y:S04]  /*29df0*/  STL.64 [R1+0x338], R22 ;  /* 0x0003381601007387 */ /* 0x0003e80000100a00 */
[----:B0-----:R-:W3:Y:S01]  /*29e00*/  LDL.LU.64 R20, [R1+0x1230] ;  /* 0x0012300001147983 */ /* 0x001ee20000300a00 */
[----:B-1----:R-:W-:Y:S02]  /*29e10*/  IMAD.MOV.U32 R23, RZ, RZ, R16 ;  /* 0x000000ffff177224 */ /* 0x002fe400078e0010 */
[----:B------:R-:W-:-:S02]  /*29e20*/  IMAD.MOV.U32 R22, RZ, RZ, R17 ;  /* 0x000000ffff167224 */ /* 0x000fc400078e0011 */
[----:B------:R-:W0:Y:S04]  /*29e30*/  LDSM.16.MT88.4 R16, [R0+0x1c000] ;  /* 0x01c000000010783b */ /* 0x000e280000004200 */
[----:B0-----:R-:W-:Y:S04]  /*29e40*/  STL.64 [R1+0x1128], R18 ;  /* 0x0011281201007387 */ /* 0x001fe80000100a00 */
[----:B------:R0:W-:Y:S02]  /*29e50*/  STL.64 [R1+0x1120], R16 ;  /* 0x0011201001007387 */ /* 0x0001e40000100a00 */
[----:B0-----:R-:W-:-:S02]  /*29e60*/  IMAD.MOV.U32 R16, RZ, RZ, R23 ;  /* 0x000000ffff107224 */ /* 0x001fc400078e0017 */
[----:B------:R-:W-:-:S05]  /*29e70*/  IMAD.MOV.U32 R17, RZ, RZ, R22 ;  /* 0x000000ffff117224 */ /* 0x000fca00078e0016 */
        /* <DEDUP_REMOVED lines=8> */
[----:B------:R1:W-:Y:S04]  /*29f00*/  STL.64 [R1+0x328], R14 ;  /* 0x0003280e01007387 */ /* 0x0003e80000100a00 */
[----:B0-----:R-:W3:Y:S04]  /*29f10*/  LDL.LU R12, [R1+0x150] ;  /* 0x00015000010c7983 */ /* 0x001ee80000300800 */
[----:B------:R-:W3:Y:S04]  /*29f20*/  LDL.LU R13, [R1+0x154] ;  /* 0x00015400010d7983 */ /* 0x000ee80000300800 */
[----:B-1----:R-:W4:Y:S04]  /*29f30*/  LDL.LU R14, [R1+0x158] ;  /* 0x00015800010e7983 */ /* 0x002f280000300800 */
[----:B------:R-:W4:Y:S04]  /*29f40*/  LDL.LU R15, [R1+0x15c] ;  /* 0x00015c00010f7983 */ /* 0x000f280000300800 */
[----:B----4-:R-:W-:Y:S04]  /*29f50*/  STL.64 [R1+0x11f0], R14 ;  /* 0x0011f00e01007387 */ /* 0x010fe80000100a00 */
[----:B---3--:R0:W-:Y:S04]  /*29f60*/  STL.64 [R1+0x11e8], R12 ;  /* 0x0011e80c01007387 */ /* 0x0081e80000100a00 */
[----:B0-----:R-:W3:Y:S01]  /*29f70*/  LDL.LU.64 R12, [R1+0x40] ;  /* 0x00004000010c7983 */ /* 0x001ee20000300a00 */
[----:B------:R-:W-:-:S02]  /*29f80*/  IMAD.MOV.U32 R28, RZ, RZ, R20 ;  /* 0x000000ffff1c7224 */ /* 0x000fc400078e0014 */
[----:B------:R-:W-:Y:S02]  /*29f90*/  IMAD.MOV.U32 R29, RZ, RZ, R21 ;  /* 0x000000ffff1d7224 */ /* 0x000fe400078e0015 */
[----:B------:R-:W0:Y:S04]  /*29fa0*/  LDSM.16.MT88.4 R20, [R0+0x1c080] ;  /* 0x01c080000014783b */ /* 0x000e280000004200 */
[----:B---3--:R1:W-:Y:S04]  /*29fb0*/  STL.64 [R1+0x11f8], R12 ;  /* 0x0011f80c01007387 */ /* 0x0083e80000100a00 */
[----:B-1----:R-:W3:Y:S01]  /*29fc0*/  LDL.LU.64 R12, [R1+0x50] ;  /* 0x00005000010c7983 */ /* 0x002ee20000300a00 */
[----:B--2---:R-:W-:Y:S03]  /*29fd0*/  HMMA.16816.F32 R16, R24, R4, R16 ;  /* 0x000000041810723c */ /* 0x004fe60000001810 */
[----:B------:R-:W1:Y:S04]  /*29fe0*/  LDSM.16.MT88.4 R24, [R0+0x1c100] ;  /* 0x01c100000018783b */ /* 0x000e680000004200 */
[----:B---3--:R2:W-:Y:S04]  /*29ff0*/  STL.64 [R1+0x1210], R12 ;  /* 0x0012100c01007387 */ /* 0x0085e80000100a00 */
[----:B--2---:R-:W2:Y:S04]  /*2a000*/  LDL.LU.64 R12, [R1+0x60] ;  /* 0x00006000010c7983 */ /* 0x004ea80000300a00 */
[----:B0-----:R-:W-:Y:S04]  /*2a010*/  STL.64 [R1+0x10a8], R22 ;  /* 0x0010a81601007387 */ /* 0x001fe80000100a00 */
[----:B------:R0:W-:Y:S02]  /*2a020*/  STL.64 [R1+0x10a0], R20 ;  /* 0x0010a01401007387 */ /* 0x0001e40000100a00 */
[----:B0-----:R-:W-:-:S02]  /*2a030*/  IMAD.MOV.U32 R20, RZ, RZ, R6 ;  /* 0x000000ffff147224 */ /* 0x001fc400078e0006 */
[----:B------:R-:W-:Y:S01]  /*2a040*/  IMAD.MOV.U32 R21, RZ, RZ, R7 ;  /* 0x000000ffff157224 */ /* 0x000fe200078e0007 */
[----:B------:R-:W3:Y:S04]  /*2a050*/  LDL.LU R6, [R1+0x122c] ;  /* 0x00122c0001067983 */ /* 0x000ee80000300800 */
[----:B------:R-:W3:Y:S04]  /*2a060*/  LDL.LU R7, [R1+0x1228] ;  /* 0x0012280001077983 */ /* 0x000ee80000300800 */
[----:B------:R0:W-:Y:S04]  /*2a070*/  STL.64 [R1+0x1218], R20 ;  /* 0x0012181401007387 */ /* 0x0001e80000100a00 */
[----:B0-----:R-:W2:Y:S04]  /*2a080*/  LDL.LU R20, [R1+0x620] ;  /* 0x0006200001147983 */ /* 0x001ea80000300800 */
[----:B------:R-:W2:Y:S04]  /*2a090*/  LDL.LU R21, [R1+0x624] ;  /* 0x0006240001157983 */ /* 0x000ea80000300800 */
[----:B------:R-:W2:Y:S04]  /*2a0a0*/  LDL.LU R22, [R1+0x628] ;  /* 0x0006280001167983 */ /* 0x000ea80000300800 */
[----:B------:R-:W2:Y:S04]  /*2a0b0*/  LDL.LU R23, [R1+0x62c] ;  /* 0x00062c0001177983 */ /* 0x000ea80000300800 */
[----:B---3--:R-:W-:Y:S04]  /*2a0c0*/  STL.64 [R1+0x11b8], R6 ;  /* 0x0011b80601007387 */ /* 0x008fe80000100a00 */
[----:B------:R0:W-:Y:S04]  /*2a0d0*/  STL.64 [R1+0x11b0], R4 ;  /* 0x0011b00401007387 */ /* 0x0001e80000100a00 */
[----:B------:R-:W-:Y:S04]  /*2a0e0*/  STL.64 [R1+0x190], R16 ;  /* 0x0001901001007387 */ /* 0x000fe80000100a00 */
[----:B------:R-:W-:Y:S04]  /*2a0f0*/  STL.64 [R1+0x198], R18 ;  /* 0x0001981201007387 */ /* 0x000fe80000100a00 */
[----:B0-----:R-:W3:Y:S04]  /*2a100*/  LDL.LU R4, [R1+0x160] ;  /* 0x0001600001047983 */ /* 0x001ee80000300800 */
[----:B------:R-:W3:Y:S04]  /*2a110*/  LDL.LU R5, [R1+0x164] ;  /* 0x0001640001057983 */ /* 0x000ee80000300800 */
[----:B------:R-:W4:Y:S04]  /*2a120*/  LDL.LU R6, [R1+0x168] ;  /* 0x0001680001067983 */ /* 0x000f280000300800 */
[----:B------:R-:W4:Y:S01]  /*2a130*/  LDL.LU R7, [R1+0x16c] ;  /* 0x00016c0001077983 */ /* 0x000f220000300800 */
[----:B------:R-:W-:-:S02]  /*2a140*/  IMAD.MOV.U32 R2, RZ, RZ, R8 ;  /* 0x000000ffff027224 */ /* 0x000fc400078e0008 */
[----:B------:R-:W-:Y:S02]  /*2a150*/  IMAD.MOV.U32 R3, RZ, RZ, R9 ;  /* 0x000000ffff037224 */ /* 0x000fe400078e0009 */
[----:B------:R-:W2:Y:S04]  /*2a160*/  LDSM.16.MT88.4 R8, [R0+0x18300] ;  /* 0x018300000008783b */ /* 0x000ea80000004200 */
[----:B----4-:R-:W-:Y:S04]  /*2a170*/  STL.64 [R1+0x1208], R6 ;  /* 0x0012080601007387 */ /* 0x010fe80000100a00 */
[----:B---3--:R0:W-:Y:S04]  /*2a180*/  STL.64 [R1+0x1200], R4 ;  /* 0x0012000401007387 */ /* 0x0081e80000100a00 */
[----:B0-----:R-:W3:Y:S04]  /*2a190*/  LDL.LU R4, [R1+0x170] ;  /* 0x0001700001047983 */ /* 0x001ee80000300800 */
[----:B------:R-:W3:Y:S04]  /*2a1a0*/  LDL.LU R5, [R1+0x174] ;  /* 0x0001740001057983 */ /* 0x000ee80000300800 */
[----:B------:R-:W3:Y:S04]  /*2a1b0*/  LDL.LU R6, [R1+0x178] ;  /* 0x0001780001067983 */ /* 0x000ee80000300800 */
[----:B------:R-:W3:Y:S04]  /*2a1c0*/  LDL.LU R7, [R1+0x17c] ;  /* 0x00017c0001077983 */ /* 0x000ee80000300800 */
[----:B-1----:R-:W-:Y:S04]  /*2a1d0*/  STL.64 [R1+0x1008], R26 ;  /* 0x0010081a01007387 */ /* 0x002fe80000100a00 */
[----:B------:R0:W-:Y:S04]  /*2a1e0*/  STL.64 [R1+0x1000], R24 ;  /* 0x0010001801007387 */ /* 0x0001e80000100a00 */
[----:B0-----:R-:W4:Y:S04]  /*2a1f0*/  LDL.LU R24, [R1+0x470] ;  /* 0x0004700001187983 */ /* 0x001f280000300800 */
[----:B------:R-:W4:Y:S04]  /*2a200*/  LDL.LU R25, [R1+0x474] ;  /* 0x0004740001197983 */ /* 0x000f280000300800 */
[----:B------:R-:W3:Y:S04]  /*2a210*/  LDL.LU R26, [R1+0x478] ;  /* 0x00047800011a7983 */ /* 0x000ee80000300800 */
[----:B------:R-:W3:Y:S01]  /*2a220*/  LDL.LU R27, [R1+0x47c] ;  /* 0x00047c00011b7983 */ /* 0x000ee20000300800 */
[----:B--2---:R-:W-:Y:S03]  /*2a230*/  HMMA.16816.F32 R20, R8, R12, R20 ;  /* 0x0000000c0814723c */ /* 0x004fe60000001814 */
[----:B---3--:R-:W-:Y:S04]  /*2a240*/  STL.64 [R1+0x1148], R26 ;  /* 0x0011481a01007387 */ /* 0x008fe80000100a00 */
[----:B----4-:R0:W-:Y:S02]  /*2a250*/  STL.64 [R1+0x1140], R24 ;  /* 0x0011401801007387 */ /* 0x0101e40000100a00 */
[----:B0-----:R-:W-:-:S02]  /*2a260*/  IMAD.MOV.U32 R24, RZ, RZ, R2 ;  /* 0x000000ffff187224 */ /* 0x001fc400078e0002 */
[----:B------:R-:W-:Y:S01]  /*2a270*/  IMAD.MOV.U32 R25, RZ, RZ, R3 ;  /* 0x000000ffff197224 */ /* 0x000fe200078e0003 */
[----:B------:R-:W2:Y:S04]  /*2a280*/  LDL.LU R2, [R1+0x1224] ;  /* 0x0012240001027983 */ /* 0x000ea80000300800 */
[----:B------:R-:W3:Y:S04]  /*2a290*/  LDL.LU R3, [R1+0x1220] ;  /* 0x0012200001037983 */ /* 0x000ee80000300800 */
[----:B------:R-:W4:Y:S04]  /*2a2a0*/  LDL.LU R16, [R1+0x140] ;  /* 0x0001400001107983 */ /* 0x000f280000300800 */
[----:B------:R-:W4:Y:S04]  /*2a2b0*/  LDL.LU R17, [R1+0x144] ;  /* 0x0001440001117983 */ /* 0x000f280000300800 */
[----:B------:R-:W4:Y:S04]  /*2a2c0*/  LDL.LU R18, [R1+0x148] ;  /* 0x0001480001127983 */ /* 0x000f280000300800 */
[----:B------:R-:W4:Y:S04]  /*2a2d0*/  LDL.LU R19, [R1+0x14c] ;  /* 0x00014c0001137983 */ /* 0x000f280000300800 */
[----:B------:R0:W-:Y:S04]  /*2a2e0*/  STL.64 [R1+0x180], R20 ;  /* 0x0001801401007387 */ /* 0x0001e80000100a00 */
[----:B------:R1:W-:Y:S04]  /*2a2f0*/  STL.64 [R1+0x188], R22 ;  /* 0x0001881601007387 */ /* 0x0003e80000100a00 */
[----:B0-----:R-:W4:Y:S01]  /*2a300*/  LDL.LU.64 R20, [R1+0x1218] ;  /* 0x0012180001147983 */ /* 0x001f220000300a00 */
[----:B-1----:R-:W-:-:S02]  /*2a310*/  IMAD.MOV.U32 R23, RZ, RZ, R12 ;  /* 0x000000ffff177224 */ /* 0x002fc400078e000c */
[----:B------:R-:W-:Y:S02]  /*2a320*/  IMAD.MOV.U32 R22, RZ, RZ, R13 ;  /* 0x000000ffff167224 */ /* 0x000fe400078e000d */
        /* <DEDUP_REMOVED lines=13> */
[----:B------:R-:W-:Y:S04]  /*2a400*/  STL.64 [R1+0x168], R6 ;  /* 0x0001680601007387 */ /* 0x000fe80000100a00 */
[----:B------:R-:W2:Y:S01]  /*2a410*/  LDL.LU.64 R14, [R1+0x11f0] ;  /* 0x0011f000010e7983 */ /* 0x000ea20000300a00 */
[----:B0-----:R-:W-:Y:S02]  /*2a420*/  IMAD.MOV.U32 R5, RZ, RZ, R12 ;  /* 0x000000ffff057224 */ /* 0x001fe400078e000c */
[----:B------:R-:W-:-:S02]  /*2a430*/  IMAD.MOV.U32 R4, RZ, RZ, R13 ;  /* 0x000000ffff047224 */ /* 0x000fc400078e000d */
[----:B------:R-:W2:Y:S04]  /*2a440*/  LDL.LU.64 R12, [R1+0x11e8] ;  /* 0x0011e800010c7983 */ /* 0x000ea80000300a00 */
[----:B------:R-:W-:Y:S01]  /*2a450*/  STL.64 [R1+0x1158], R24 ;  /* 0x0011581801007387 */ /* 0x000fe20000100a00 */
[----:B--2---:R-:W-:-:S15]  /*2a460*/  HMMA.16816.F32 R12, R8, R24, R12 ;  /* 0x00000018080c723c */ /* 0x004fde000000180c */
[----:B------:R-:W-:-:S04]  /*2a470*/  NOP ;  /* 0x0000000000007918 */ /* 0x000fc80000000000 */
[----:B------:R0:W-:Y:S04]  /*2a480*/  STL.64 [R1+0x150], R12 ;  /* 0x0001500c01007387 */ /* 0x0001e80000100a00 */
[----:B------:R1:W-:Y:S04]  /*2a490*/  STL.64 [R1+0x158], R14 ;  /* 0x0001580e01007387 */ /* 0x0003e80000100a00 */
[----:B0-----:R-:W2:Y:S04]  /*2a4a0*/  LDL.LU R12, [R1+0x5c0] ;  /* 0x0005c000010c7983 */ /* 0x001ea80000300800 */
[----:B------:R-:W2:Y:S04]  /*2a4b0*/  LDL.LU R13, [R1+0x5c4] ;  /* 0x0005c400010d7983 */ /* 0x000ea80000300800 */
[----:B-1----:R-:W2:Y:S04]  /*2a4c0*/  LDL.LU R14, [R1+0x5c8] ;  /* 0x0005c800010e7983 */ /* 0x002ea80000300800 */
[----:B------:R-:W2:Y:S01]  /*2a4d0*/  LDL.LU R15, [R1+0x5cc] ;  /* 0x0005cc00010f7983 */ /* 0x000ea20000300800 */
[----:B------:R-:W-:-:S02]  /*2a4e0*/  IMAD.MOV.U32 R24, RZ, RZ, R5 ;  /* 0x000000ffff187224 */ /* 0x000fc400078e0005 */
[----:B------:R-:W-:Y:S02]  /*2a4f0*/  IMAD.MOV.U32 R25, RZ, RZ, R4 ;  /* 0x000000ffff197224 */ /* 0x000fe400078e0004 */
[----:B------:R-:W-:Y:S02]  /*2a500*/  IMAD.MOV.U32 R4, RZ, RZ, R28 ;  /* 0x000000ffff047224 */ /* 0x000fe400078e001c */
[----:B------:R-:W-:Y:S01]  /*2a510*/  IMAD.MOV.U32 R5, RZ, RZ, R29 ;  /* 0x000000ffff057224 */ /* 0x000fe200078e001d */
[----:B----4-:R-:W-:Y:S01]  /*2a520*/  HMMA.16816.F32 R16, R8, R20, R16 ;  /* 0x000000140810723c */ /* 0x010fe20000001810 */
[----:B--2---:R-:W-:Y:S04]  /*2a530*/  STL.64 [R1+0x11c8], R14 ;  /* 0x0011c80e01007387 */ /* 0x004fe80000100a00 */
[----:B------:R0:W-:Y:S04]  /*2a540*/  STL.64 [R1+0x11c0], R12 ;  /* 0x0011c00c01007387 */ /* 0x0001e80000100a00 */
[----:B------:R-:W2:Y:S04]  /*2a550*/  LDL.LU R28, [R1+0x11e4] ;  /* 0x0011e400011c7983 */ /* 0x000ea80000300800 */
[----:B------:R-:W4:Y:S04]  /*2a560*/  LDL.LU R29, [R1+0x11e0] ;  /* 0x0011e000011d7983 */ /* 0x000f280000300800 */
[----:B------:R1:W-:Y:S04]  /*2a570*/  STL.64 [R1+0x11d0], R4 ;  /* 0x0011d00401007387 */ /* 0x0003e80000100a00 */
[----:B0-----:R-:W2:Y:S04]  /*2a580*/  LDL.LU R12, [R1+0x120] ;  /* 0x00012000010c7983 */ /* 0x001ea80000300800 */
[----:B------:R-:W2:Y:S04]  /*2a590*/  LDL.LU R13, [R1+0x124] ;  /* 0x00012400010d7983 */ /* 0x000ea80000300800 */
[----:B------:R-:W2:Y:S04]  /*2a5a0*/  LDL.LU R14, [R1+0x128] ;  /* 0x00012800010e7983 */ /* 0x000ea80000300800 */
[----:B------:R-:W2:Y:S04]  /*2a5b0*/  LDL.LU R15, [R1+0x12c] ;  /* 0x00012c00010f7983 */ /* 0x000ea80000300800 */
[----:B-1----:R-:W2:Y:S04]  /*2a5c0*/  LDL.LU R4, [R1+0x130] ;  /* 0x0001300001047983 */ /* 0x002ea80000300800 */
[----:B------:R-:W2:Y:S04]  /*2a5d0*/  LDL.LU R5, [R1+0x134] ;  /* 0x0001340001057983 */ /* 0x000ea80000300800 */
[----:B------:R-:W2:Y:S04]  /*2a5e0*/  LDL.LU R6, [R1+0x138] ;  /* 0x0001380001067983 */ /* 0x000ea80000300800 */
[----:B------:R-:W2:Y:S04]  /*2a5f0*/  LDL.LU R7, [R1+0x13c] ;  /* 0x00013c0001077983 */ /* 0x000ea80000300800 */
[----:B------:R0:W-:Y:S02]  /*2a600*/  STL.64 [R1+0x1170], R24 ;  /* 0x0011701801007387 */ /* 0x0001e40000100a00 */
[----:B0-----:R-:W-:-:S02]  /*2a610*/  IMAD.MOV.U32 R24, RZ, RZ, R27 ;  /* 0x000000ffff187224 */ /* 0x001fc400078e001b */
[----:B------:R-:W-:-:S05]  /*2a620*/  IMAD.MOV.U32 R25, RZ, RZ, R26 ;  /* 0x000000ffff197224 */ /* 0x000fca00078e001a */
[----:B------:R-:W-:Y:S04]  /*2a630*/  STL.64 [R1+0x1188], R24 ;  /* 0x0011881801007387 */ /* 0x000fe80000100a00 */
[----:B------:R0:W-:Y:S04]  /*2a640*/  STL.64 [R1+0x140], R16 ;  /* 0x0001401001007387 */ /* 0x0001e80000100a00 */
[----:B------:R-:W-:Y:S04]  /*2a650*/  STL.64 [R1+0x148], R18 ;  /* 0x0001481201007387 */ /* 0x000fe80000100a00 */
[----:B0-----:R-:W2:Y:S04]  /*2a660*/  LDL.LU.64 R16, [R1+0x11d8] ;  /* 0x0011d80001107983 */ /* 0x001ea80000300a00 */
[----:B------:R0:W-:Y:S01]  /*2a670*/  STL.64 [R1+0x1150], R20 ;  /* 0x0011501401007387 */ /* 0x0001e20000100a00 */
[----:B------:R-:W-:-:S02]  /*2a680*/  IMAD.MOV.U32 R25, RZ, RZ, R22 ;  /* 0x000000ffff197224 */ /* 0x000fc400078e0016 */
[----:B------:R-:W-:Y:S01]  /*2a690*/  IMAD.MOV.U32 R24, RZ, RZ, R23 ;  /* 0x000000ffff187224 */ /* 0x000fe200078e0017 */
        /* <DEDUP_REMOVED lines=27> */
[----:B------:R-:W2:Y:S04]  /*2a850*/  LDL.LU.64 R14, [R1+0x11c8] ;  /* 0x0011c800010e7983 */ /* 0x000ea80000300a00 */
[----:B------:R-:W2:-:S13]  /*2a860*/  LDL.LU.64 R12, [R1+0x11c0] ;  /* 0x0011c000010c7983 */ /* 0x000e9a0000300a00 */
[----:B------:R-:W-:Y:S04]  /*2a870*/  STL.64 [R1+0x120], R4 ;  /* 0x0001200401007387 */ /* 0x000fe80000100a00 */
[----:B------:R0:W-:Y:S04]  /*2a880*/  STL.64 [R1+0x128], R6 ;  /* 0x0001280601007387 */ /* 0x0001e80000100a00 */
[----:B0-----:R-:W2:Y:S04]  /*2a890*/  LDL.LU.64 R6, [R1+0x11b8] ;  /* 0x0011b80001067983 */ /* 0x001ea80000300a00 */
[----:B------:R-:W2:Y:S02]  /*2a8a0*/  LDL.LU.64 R4, [R1+0x11b0] ;  /* 0x0011b00001047983 */ /* 0x000ea40000300a00 */
[----:B--2---:R-:W-:Y:S02]  /*2a8b0*/  HMMA.16816.F32 R8, R8, R4, R12 ;  /* 0x000000040808723c */ /* 0x004fe4000000180c */
[----:B------:R-:W2:Y:S04]  /*2a8c0*/  LDL.LU.64 R14, [R1+0x11a8] ;  /* 0x0011a800010e7983 */ /* 0x000ea80000300a00 */
[----:B------:R-:W2:Y:S04]  /*2a8d0*/  LDL.LU.64 R12, [R1+0x11a0] ;  /* 0x0011a000010c7983 */ /* 0x000ea80000300a00 */
[----:B------:R-:W-:Y:S04]  /*2a8e0*/  STL.64 [R1+0x1138], R6 ;  /* 0x0011380601007387 */ /* 0x000fe80000100a00 */
[----:B------:R0:W-:Y:S05]  /*2a8f0*/  STL.64 [R1+0x1130], R4 ;  /* 0x0011300401007387 */ /* 0x0001ea0000100a00 */
[----:B------:R1:W-:Y:S04]  /*2a900*/  STL.64 [R1+0xc0], R8 ;  /* 0x0000c00801007387 */ /* 0x0003e80000100a00 */
[----:B------:R1:W-:Y:S04]  /*2a910*/  STL.64 [R1+0xc8], R10 ;  /* 0x0000c80a01007387 */ /* 0x0003e80000100a00 */
[----:B0-----:R-:W3:Y:S04]  /*2a920*/  LDL.LU R4, [R1+0x310] ;  /* 0x0003100001047983 */ /* 0x001ee80000300800 */
[----:B------:R-:W3:Y:S04]  /*2a930*/  LDL.LU R5, [R1+0x314] ;  /* 0x0003140001057983 */ /* 0x000ee80000300800 */
[----:B------:R-:W3:Y:S04]  /*2a940*/  LDL.LU R6, [R1+0x318] ;  /* 0x0003180001067983 */ /* 0x000ee80000300800 */
[----:B------:R-:W3:Y:S04]  /*2a950*/  LDL.LU R7, [R1+0x31c] ;  /* 0x00031c0001077983 */ /* 0x000ee80000300800 */
[----:B-1----:R-:W3:Y:S04]  /*2a960*/  LDL.LU.64 R8, [R1] ;  /* 0x0000000001087983 */ /* 0x002ee80000300a00 */
[----:B------:R-:W3:Y:S01]  /*2a970*/  LDL.64 R10, [R1+0x8] ;  /* 0x00000800010a7983 */ /* 0x000ee20000100a00 */
        /* <DEDUP_REMOVED lines=37> */
[----:B--2---:R0:W-:Y:S04]  /*2abd0*/  STL.64 [R1+0x10b8], R22 ;  /* 0x0010b81601007387 */ /* 0x0041e80000100a00 */
[----:B------:R-:W-:Y:S04]  /*2abe0*/  STL.64 [R1+0x10b0], R20 ;  /* 0x0010b01401007387 */ /* 0x000fe80000100a00 */
[----:B0-----:R-:W2:Y:S04]  /*2abf0*/  LDL.64 R22, [R1+0x28] ;  /* 0x0000280001167983 */ /* 0x001ea80000100a00 */
[----:B--2---:R0:W-:Y:S04]  /*2ac00*/  STL.64 [R1+0x10c8], R22 ;  /* 0x0010c81601007387 */ /* 0x0041e80000100a00 */
[----:B0-----:R-:W2:Y:S01]  /*2ac10*/  LDL.64 R22, [R1+0x38] ;  /* 0x0000380001167983 */ /* 0x001ea20000100a00 */
[C---:B---3--:R-:W-:Y:S03]  /*2ac20*/  HMMA.16816.F32 R16, R12.reuse, R16, R4 ;  /* 0x000000100c10723c */ /* 0x048fe60000001804 */
[----:B--2---:R0:W-:Y:S04]  /*2ac30*/  STL.64 [R1+0x10e0], R22 ;  /* 0x0010e01601007387 */ /* 0x0041e80000100a00 */
[----:B------:R-:W2:Y:S04]  /*2ac40*/  LDL.LU R20, [R1+0x3f0] ;  /* 0x0003f00001147983 */ /* 0x000ea80000300800 */
[----:B------:R-:W2:Y:S04]  /*2ac50*/  LDL.LU R21, [R1+0x3f4] ;  /* 0x0003f40001157983 */ /* 0x000ea80000300800 */
[----:B0-----:R-:W2:Y:S04]  /*2ac60*/  LDL.LU R22, [R1+0x3f8] ;  /* 0x0003f80001167983 */ /* 0x001ea80000300800 */
[----:B------:R-:W2:Y:S04]  /*2ac70*/  LDL.LU R23, [R1+0x3fc] ;  /* 0x0003fc0001177983 */ /* 0x000ea80000300800 */
[----:B------:R-:W3:Y:S04]  /*2ac80*/  LDL.LU.64 R6, [R1+0x1138] ;  /* 0x0011380001067983 */ /* 0x000ee80000300a00 */
[----:B------:R-:W3:Y:S04]  /*2ac90*/  LDL.LU.64 R4, [R1+0x1130] ;  /* 0x0011300001047983 */ /* 0x000ee80000300a00 */
[----:B------:R-:W-:Y:S04]  /*2aca0*/  STL.64 [R1+0x310], R16 ;  /* 0x0003101001007387 */ /* 0x000fe80000100a00 */
[----:B------:R0:W-:Y:S04]  /*2acb0*/  STL.64 [R1+0x318], R18 ;  /* 0x0003181201007387 */ /* 0x0001e80000100a00 */
[----:B0-----:R-:W3:Y:S04]  /*2acc0*/  LDL.LU.64 R18, [R1+0x1128] ;  /* 0x0011280001127983 */ /* 0x001ee80000300a00 */
[----:B------:R-:W3:Y:S04]  /*2acd0*/  LDL.LU.64 R16, [R1+0x1120] ;  /* 0x0011200001107983 */ /* 0x000ee80000300a00 */
[----:B------:R0:W-:Y:S01]  /*2ace0*/  STL.64 [R1+0x10e8], R10 ;  /* 0x0010e80a01007387 */ /* 0x0001e20000100a00 */
[----:B--2---:R-:W-:Y:S03]  /*2acf0*/  HMMA.16816.F32 R20, R12, R8, R20 ;  /* 0x000000080c14723c */ /* 0x004fe60000001814 */
[----:B------:R-:W2:-:S15]  /*2ad00*/  LDL.LU R8, [R1+0x2d0] ;  /* 0x0002d00001087983 */ /* 0x000e9e0000300800 */
[----:B------:R-:W-:Y:S01]  /*2ad10*/  NOP ;  /* 0x0000000000007918 */ /* 0x000fe20000000000 */
[----:B------:R-:W-:Y:S04]  /*2ad20*/  STL.64 [R1+0x3f0], R20 ;  /* 0x0003f01401007387 */ /* 0x000fe80000100a00 */
[----:B------:R-:W-:Y:S04]  /*2ad30*/  STL.64 [R1+0x3f8], R22 ;  /* 0x0003f81601007387 */ /* 0x000fe80000100a00 */
[----:B------:R-:W2:Y:S04]  /*2ad40*/  LDL.LU R9, [R1+0x2d4] ;  /* 0x0002d40001097983 */ /* 0x000ea80000300800 */
[----:B0-----:R-:W2:Y:S04]  /*2ad50*/  LDL.LU R10, [R1+0x2d8] ;  /* 0x0002d800010a7983 */ /* 0x001ea80000300800 */
[----:B------:R-:W2:Y:S04]  /*2ad60*/  LDL.LU R11, [R1+0x2dc] ;  /* 0x0002dc00010b7983 */ /* 0x000ea80000300800 */
[----:B--2---:R0:W-:Y:S04]  /*2ad70*/  STL.64 [R1+0x10f8], R10 ;  /* 0x0010f80a01007387 */ /* 0x0041e80000100a00 */
[----:B------:R-:W-:Y:S04]  /*2ad80*/  STL.64 [R1+0x10f0], R8 ;  /* 0x0010f00801007387 */ /* 0x000fe80000100a00 */
[----:B0-----:R-:W2:Y:S04]  /*2ad90*/  LDL.64 R10, [R1+0x58] ;  /* 0x00005800010a7983 */ /* 0x001ea80000100a00 */
[----:B--2---:R0:W-:Y:S04]  /*2ada0*/  STL.64 [R1+0x1108], R10 ;  /* 0x0011080a01007387 */ /* 0x0041e80000100a00 */
[----:B------:R-:W2:Y:S04]  /*2adb0*/  LDL.64 R22, [R1+0x48] ;  /* 0x0000480001167983 */ /* 0x000ea80000100a00 */
[----:B0-----:R-:W3:Y:S04]  /*2adc0*/  LDL R10, [R1+0x68] ;  /* 0x00006800010a7983 */ /* 0x001ee80000100800 */
[----:B------:R-:W3:Y:S04]  /*2add0*/  LDL R11, [R1+0x6c] ;  /* 0x00006c00010b7983 */ /* 0x000ee80000100800 */
[----:B--2---:R0:W-:Y:S04]  /*2ade0*/  STL.64 [R1+0x1100], R22 ;  /* 0x0011001601007387 */ /* 0x0041e80000100a00 */
[----:B------:R-:W2:Y:S04]  /*2adf0*/  LDL.LU R20, [R1+0x2e0] ;  /* 0x0002e00001147983 */ /* 0x000ea80000300800 */
[----:B------:R-:W2:Y:S04]  /*2ae00*/  LDL.LU R21, [R1+0x2e4] ;  /* 0x0002e40001157983 */ /* 0x000ea80000300800 */
[----:B0-----:R-:W2:Y:S04]  /*2ae10*/  LDL.LU R22, [R1+0x2e8] ;  /* 0x0002e80001167983 */ /* 0x001ea80000300800 */
        /* <DEDUP_REMOVED lines=8> */
[----:B------:R-:W3:Y:S04]  /*2aea0*/  LDL R14, [R1+0x18] ;  /* 0x00001800010e7983 */ /* 0x000ee80000100800 */
[----:B------:R-:W-:Y:S04]  /*2aeb0*/  STL.64 [R1+0x300], R24 ;  /* 0x0003001801007387 */ /* 0x000fe80000100a00 */
[----:B------:R-:W-:Y:S04]  /*2aec0*/  STL.64 [R1+0x308], R26 ;  /* 0x0003081a01007387 */ /* 0x000fe80000100a00 */
[----:B------:R-:W3:Y:S04]  /*2aed0*/  LDL R15, [R1+0x1c] ;  /* 0x00001c00010f7983 */ /* 0x000ee80000100800 */
[----:B---3--:R0:W-:Y:S04]  /*2aee0*/  STL.64 [R1+0x10c0], R14 ;  /* 0x0010c00e01007387 */ /* 0x0081e80000100a00 */
[----:B------:R-:W3:Y:S04]  /*2aef0*/  LDL.LU R12, [R1+0x2b0] ;  /* 0x0002b000010c7983 */ /* 0x000ee80000300800 */
[----:B------:R-:W3:Y:S04]  /*2af00*/  LDL.LU R13, [R1+0x2b4] ;  /* 0x0002b400010d7983 */ /* 0x000ee80000300800 */
[----:B0-----:R-:W3:Y:S04]  /*2af10*/  LDL.LU R14, [R1+0x2b8] ;  /* 0x0002b800010e7983 */ /* 0x001ee80000300800 */
[----:B------:R-:W3:Y:S01]  /*2af20*/  LDL.LU R15, [R1+0x2bc] ;  /* 0x0002bc00010f7983 */ /* 0x000ee20000300800 */
[----:B--2---:R-:W-:Y:S01]  /*2af30*/  HMMA.16816.F32 R8, R16, R10, R20 ;  /* 0x0000000a1008723c */ /* 0x004fe20000001814 */
[----:B----4-:R-:W-:-:S02]  /*2af40*/  IMAD.MOV.U32 R24, RZ, RZ, R29 ;  /* 0x000000ffff187224 */ /* 0x010fc400078e001d */
[----:B------:R-:W-:-:S15]  /*2af50*/  IMAD.MOV.U32 R25, RZ, RZ, R28 ;  /* 0x000000ffff197224 */ /* 0x000fde00078e001c */
[----:B------:R-:W-:Y:S01]  /*2af60*/  NOP ;  /* 0x0000000000007918 */ /* 0x000fe20000000000 */
[----:B------:R-:W-:Y:S02]  /*2af70*/  IMAD.MOV.U32 R29, RZ, RZ, R11 ;  /* 0x000000ffff1d7224 */ /* 0x000fe400078e000b */
[----:B------:R-:W-:Y:S01]  /*2af80*/  IMAD.MOV.U32 R28, RZ, RZ, R10 ;  /* 0x000000ffff1c7224 */ /* 0x000fe200078e000a */
[----:B---3--:R-:W-:Y:S04]  /*2af90*/  STL.64 [R1+0x10d8], R14 ;  /* 0x0010d80e01007387 */ /* 0x008fe80000100a00 */
        /* <DEDUP_REMOVED lines=9> */
[----:B0-----:R-:W3:Y:S01]  /*2b030*/  LDL.LU.64 R10, [R1+0x1108] ;  /* 0x00110800010a7983 */ /* 0x001ee20000300a00 */
[----:B------:R-:W-:-:S02]  /*2b040*/  IMAD.MOV.U32 R27, RZ, RZ, R2 ;  /* 0x000000ffff1b7224 */ /* 0x000fc400078e0002 */
[----:B------:R-:W-:Y:S02]  /*2b050*/  IMAD.MOV.U32 R26, RZ, RZ, R3 ;  /* 0x000000ffff1a7224 */ /* 0x000fe400078e0003 */
[----:B------:R-:W-:Y:S02]  /*2b060*/  IMAD.MOV.U32 R2, RZ, RZ, R8 ;  /* 0x000000ffff027224 */ /* 0x000fe400078e0008 */
[----:B------:R-:W-:-:S03]  /*2b070*/  IMAD.MOV.U32 R3, RZ, RZ, R9 ;  /* 0x000000ffff037224 */ /* 0x000fc600078e0009 */
[----:B------:R-:W-:Y:S04]  /*2b080*/  STL [R1+0xccc], R2 ;  /* 0x000ccc0201007387 */ /* 0x000fe80000100800 */
[----:B------:R-:W-:Y:S04]  /*2b090*/  STL [R1+0xcc8], R3 ;  /* 0x000cc80301007387 */ /* 0x000fe80000100800 */
[----:B------:R-:W-:Y:S04]  /*2b0a0*/  STL [R1+0xcc4], R28 ;  /* 0x000cc41c01007387 */ /* 0x000fe80000100800 */
[----:B------:R-:W-:Y:S01]  /*2b0b0*/  STL [R1+0xcc0], R29 ;  /* 0x000cc01d01007387 */ /* 0x000fe20000100800 */
        /* <DEDUP_REMOVED lines=11> */
[----:B------:R0:W-:Y:S04]  /*2b170*/  STL.64 [R1+0x560], R8 ;  /* 0x0005600801007387 */ /* 0x0001e80000100a00 */
[----:B------:R1:W-:Y:S01]  /*2b180*/  STL.64 [R1+0x568], R10 ;  /* 0x0005680a01007387 */ /* 0x0003e20000100a00 */
[----:B0-----:R-:W-:-:S03]  /*2b190*/  IMAD.MOV.U32 R9, RZ, RZ, R22 ;  /* 0x000000ffff097224 */ /* 0x001fc600078e0016 */
[----:B-1----:R-:W3:Y:S01]  /*2b1a0*/  LDL.LU.64 R10, [R1+0x10e8] ;  /* 0x0010e800010a7983 */ /* 0x002ee20000300a00 */
        /* <DEDUP_REMOVED lines=27> */
[----:B------:R-:W4:Y:S04]  /*2b360*/  LDL.LU R12, [R1+0x1d0] ;  /* 0x0001d000010c7983 */ /* 0x000f280000300800 */
[----:B------:R-:W4:Y:S04]  /*2b370*/  LDL.LU R13, [R1+0x1d4] ;  /* 0x0001d400010d7983 */ /* 0x000f280000300800 */
[----:B0-----:R-:W2:Y:S04]  /*2b380*/  LDL.LU R14, [R1+0x1d8] ;  /* 0x0001d800010e7983 */ /* 0x001ea80000300800 */
[----:B------:R-:W2:Y:S04]  /*2b390*/  LDL.LU R15, [R1+0x1dc] ;  /* 0x0001dc00010f7983 */ /* 0x000ea80000300800 */
[----:B--2---:R0:W-:Y:S04]  /*2b3a0*/  STL.64 [R1+0x1028], R14 ;  /* 0x0010280e01007387 */ /* 0x0041e80000100a00 */
[----:B----4-:R-:W-:Y:S01]  /*2b3b0*/  STL.64 [R1+0x1020], R12 ;  /* 0x0010200c01007387 */ /* 0x010fe20000100a00 */
        /* <DEDUP_REMOVED lines=8> */
[----:B------:R3:W-:Y:S02]  /*2b440*/  STL.64 [R1+0x1070], R14 ;  /* 0x0010700e01007387 */ /* 0x0007e40000100a00 */
[----:B---3--:R-:W-:Y:S02]  /*2b450*/  HMMA.16816.F32 R12, R16, R10, R24 ;  /* 0x0000000a100c723c */ /* 0x008fe40000001818 */
[----:B------:R-:W2:Y:S01]  /*2b460*/  LDL.LU R24, [R1+0x220] ;  /* 0x0002200001187983 */ /* 0x000ea20000300800 */
[----:B------:R-:W-:-:S15]  /*2b470*/  IMAD.MOV.U32 R9, RZ, RZ, R7 ;  /* 0x000000ffff097224 */ /* 0x000fde00078e0007 */
[----:B------:R-:W-:Y:S01]  /*2b480*/  NOP ;  /* 0x0000000000007918 */ /* 0x000fe20000000000 */
[----:B------:R-:W-:Y:S04]  /*2b490*/  STL.64 [R1+0x500], R12 ;  /* 0x0005000c01007387 */ /* 0x000fe80000100a00 */
[----:B------:R0:W-:Y:S04]  /*2b4a0*/  STL.64 [R1+0x508], R14 ;  /* 0x0005080e01007387 */ /* 0x0001e80000100a00 */
[----:B------:R-:W2:Y:S04]  /*2b4b0*/  LDL.LU R25, [R1+0x224] ;  /* 0x0002240001197983 */ /* 0x000ea80000300800 */
[----:B------:R-:W2:Y:S04]  /*2b4c0*/  LDL.LU R26, [R1+0x228] ;  /* 0x00022800011a7983 */ /* 0x000ea80000300800 */
[----:B------:R-:W2:Y:S04]  /*2b4d0*/  LDL.LU R27, [R1+0x22c] ;  /* 0x00022c00011b7983 */ /* 0x000ea80000300800 */
[----:B0-----:R-:W3:Y:S04]  /*2b4e0*/  LDL.64 R14, [R1+0x68] ;  /* 0x00006800010e7983 */ /* 0x001ee80000100a00 */
[----:B------:R0:W-:Y:S04]  /*2b4f0*/  STL.64 [R1+0x1010], R10 ;  /* 0x0010100a01007387 */ /* 0x0001e80000100a00 */
[----:B------:R-:W4:Y:S04]  /*2b500*/  LDL.LU R8, [R1+0x1c0] ;  /* 0x0001c00001087983 */ /* 0x000f280000300800 */
[----:B------:R-:W2:Y:S01]  /*2b510*/  LDL.LU R7, [R1+0x109c] ;  /* 0x00109c0001077983 */ /* 0x000ea20000300800 */
[----:B0-----:R-:W-:-:S03]  /*2b520*/  IMAD.MOV.U32 R10, RZ, RZ, R6 ;  /* 0x000000ffff0a7224 */ /* 0x001fc600078e0006 */
[----:B------:R-:W2:Y:S04]  /*2b530*/  LDL.LU R6, [R1+0x1098] ;  /* 0x0010980001067983 */ /* 0x000ea80000300800 */
[----:B------:R-:W2:Y:S04]  /*2b540*/  LDL.LU R11, [R1+0x1cc] ;  /* 0x0001cc00010b7983 */ /* 0x000ea80000300800 */
[----:B--2---:R-:W-:Y:S04]  /*2b550*/  STL.64 [R1+0x1038], R10 ;  /* 0x0010380a01007387 */ /* 0x004fe80000100a00 */
[----:B----4-:R0:W-:Y:S04]  /*2b560*/  STL.64 [R1+0x1030], R8 ;  /* 0x0010300801007387 */ /* 0x0101e80000100a00 */
[----:B0-----:R-:W2:Y:S04]  /*2b570*/  LDL.LU R8, [R1+0x1e0] ;  /* 0x0001e00001087983 */ /* 0x001ea80000300800 */
[----:B------:R-:W2:Y:S01]  /*2b580*/  LDL.LU R9, [R1+0x1e4] ;  /* 0x0001e40001097983 */ /* 0x000ea20000300800 */
[----:B------:R-:W-:-:S02]  /*2b590*/  IMAD.MOV.U32 R10, RZ, RZ, R7 ;  /* 0x000000ffff0a7224 */ /* 0x000fc400078e0007 */
[----:B------:R-:W-:Y:S01]  /*2b5a0*/  IMAD.MOV.U32 R11, RZ, RZ, R6 ;  /* 0x000000ffff0b7224 */ /* 0x000fe200078e0006 */
[----:B------:R-:W4:Y:S04]  /*2b5b0*/  LDL.LU R7, [R1+0x1094] ;  /* 0x0010940001077983 */ /* 0x000f280000300800 */
[----:B------:R-:W3:Y:S04]  /*2b5c0*/  LDL.LU R6, [R1+0x1090] ;  /* 0x0010900001067983 */ /* 0x000ee80000300800 */
[----:B------:R-:W-:Y:S04]  /*2b5d0*/  STL.64 [R1+0x1050], R10 ;  /* 0x0010500a01007387 */ /* 0x000fe80000100a00 */
[----:B--2---:R0:W-:Y:S04]  /*2b5e0*/  STL.64 [R1+0x1048], R8 ;  /* 0x0010480801007387 */ /* 0x0041e80000100a00 */
[----:B0-----:R-:W2:Y:S04]  /*2b5f0*/  LDL.LU R8, [R1+0x1f0] ;  /* 0x0001f00001087983 */ /* 0x001ea80000300800 */
[----:B------:R-:W2:Y:S04]  /*2b600*/  LDL.LU R9, [R1+0x1f4] ;  /* 0x0001f40001097983 */ /* 0x000ea80000300800 */
[----:B------:R-:W2:Y:S04]  /*2b610*/  LDL.LU R10, [R1+0x1f8] ;  /* 0x0001f800010a7983 */ /* 0x000ea80000300800 */
[----:B------:R-:W2:Y:S04]  /*2b620*/  LDL.LU R11, [R1+0x1fc] ;  /* 0x0001fc00010b7983 */ /* 0x000ea80000300800 */
[----:B--2---:R-:W-:Y:S04]  /*2b630*/  STL.64 [R1+0x1068], R10 ;  /* 0x0010680a01007387 */ /* 0x004fe80000100a00 */
[----:B------:R0:W-:Y:S04]  /*2b640*/  STL.64 [R1+0x1060], R8 ;  /* 0x0010600801007387 */ /* 0x0001e80000100a00 */
[----:B0-----:R-:W2:Y:S04]  /*2b650*/  LDL.LU R8, [R1+0x200] ;  /* 0x0002000001087983 */ /* 0x001ea80000300800 */
[----:B------:R-:W2:Y:S01]  /*2b660*/  LDL.LU R9, [R1+0x204] ;  /* 0x0002040001097983 */ /* 0x000ea20000300800 */
[----:B---3--:R-:W-:-:S02]  /*2b670*/  IMAD.MOV.U32 R10, RZ, RZ, R6 ;  /* 0x000000ffff0a7224 */ /* 0x008fc400078e0006 */
[----:B----4-:R-:W-:Y:S01]  /*2b680*/  IMAD.MOV.U32 R11, RZ, RZ, R7 ;  /* 0x000000ffff0b7224 */ /* 0x010fe200078e0007 */
[----:B------:R-:W3:Y:S04]  /*2b690*/  LDL.LU R6, [R1+0x108c] ;  /* 0x00108c0001067983 */ /* 0x000ee80000300800 */
[----:B------:R-:W3:Y:S04]  /*2b6a0*/  LDL.LU R7, [R1+0x1088] ;  /* 0x0010880001077983 */ /* 0x000ee80000300800 */
[----:B------:R-:W-:Y:S04]  /*2b6b0*/  STL.64 [R1+0x1080], R10 ;  /* 0x0010800a01007387 */ /* 0x000fe80000100a00 */
[----:B--2---:R0:W-:Y:S04]  /*2b6c0*/  STL.64 [R1+0x1078], R8 ;  /* 0x0010780801007387 */ /* 0x0041e80000100a00 */
[----:B0-----:R-:W2:Y:S04]  /*2b6d0*/  LDL.LU R8, [R1+0x210] ;  /* 0x0002100001087983 */ /* 0x001ea80000300800 */
[----:B------:R-:W2:Y:S04]  /*2b6e0*/  LDL.LU R9, [R1+0x214] ;  /* 0x0002140001097983 */ /* 0x000ea80000300800 */
[----:B------:R-:W2:Y:S04]  /*2b6f0*/  LDL.LU R10, [R1+0x218] ;  /* 0x00021800010a7983 */ /* 0x000ea80000300800 */
[----:B------:R-:W2:Y:S01]  /*2b700*/  LDL.LU R11, [R1+0x21c] ;  /* 0x00021c00010b7983 */ /* 0x000ea20000300800 */
        /* <DEDUP_REMOVED lines=8> */
[----:B0-----:R-:W-:-:S02]  /*2b790*/  IMAD.MOV.U32 R18, RZ, RZ, R3 ;  /* 0x000000ffff127224 */ /* 0x001fc400078e0003 */
[----:B------:R-:W-:Y:S02]  /*2b7a0*/  IMAD.MOV.U32 R19, RZ, RZ, R2 ;  /* 0x000000ffff137224 */ /* 0x000fe400078e0002 */
[----:B------:R-:W-:Y:S02]  /*2b7b0*/  IMAD.MOV.U32 R3, RZ, RZ, R14 ;  /* 0x000000ffff037224 */ /* 0x000fe400078e000e */
        /* <DEDUP_REMOVED lines=47> */
[----:B----4-:R-:W-:-:S15]  /*2bab0*/  HMMA.16816.F32 R16, R20, R10, R16 ;  /* 0x0000000a1410723c */ /* 0x010fde0000001810 */
[----:B------:R-:W-:-:S04]  /*2bac0*/  NOP ;  /* 0x0000000000007918 */ /* 0x000fc80000000000 */
[----:B------:R0:W-:Y:S04]  /*2bad0*/  STL.64 [R1+0x520], R16 ;  /* 0x0005201001007387 */ /* 0x0001e80000100a00 */
[----:B------:R1:W-:Y:S04]  /*2bae0*/  STL.64 [R1+0x528], R18 ;  /* 0x0005281201007387 */ /* 0x0003e80000100a00 */
[----:B0-----:R-:W4:Y:S04]  /*2baf0*/  LDL.LU R16, [R1+0xd0] ;  /* 0x0000d00001107983 */ /* 0x001f280000300800 */
[----:B------:R-:W4:Y:S04]  /*2bb00*/  LDL.LU R17, [R1+0xd4] ;  /* 0x0000d40001117983 */ /* 0x000f280000300800 */
[----:B-1----:R-:W2:Y:S04]  /*2bb10*/  LDL.LU R18, [R1+0xd8] ;  /* 0x0000d80001127983 */ /* 0x002ea80000300800 */
[----:B------:R-:W2:Y:S04]  /*2bb20*/  LDL.LU R19, [R1+0xdc] ;  /* 0x0000dc0001137983 */ /* 0x000ea80000300800 */
[----:B--2---:R0:W-:Y:S04]  /*2bb30*/  STL.64 [R1+0xfd8], R18 ;  /* 0x000fd81201007387 */ /* 0x0041e80000100a00 */
[----:B----4-:R1:W-:Y:S04]  /*2bb40*/  STL.64 [R1+0xfd0], R16 ;  /* 0x000fd01001007387 */ /* 0x0103e80000100a00 */
[----:B0-----:R-:W2:Y:S01]  /*2bb50*/  LDL.64 R18, [R1+0x48] ;  /* 0x0000480001127983 */ /* 0x001ea20000100a00 */
[----:B---3--:R-:W-:Y:S03]  /*2bb60*/  HMMA.16816.F32 R20, R20, R6, R24 ;  /* 0x000000061414723c */ /* 0x008fe60000001818 */
[----:B--2---:R0:W-:Y:S04]  /*2bb70*/  STL.64 [R1+0xfe8], R18 ;  /* 0x000fe81201007387 */ /* 0x0041e80000100a00 */
[----:B-1----:R-:W2:Y:S04]  /*2bb80*/  LDL.LU R16, [R1+0xf0] ;  /* 0x0000f00001107983 */ /* 0x002ea80000300800 */
[----:B------:R-:W2:Y:S04]  /*2bb90*/  LDL.LU R17, [R1+0xf4] ;  /* 0x0000f40001117983 */ /* 0x000ea80000300800 */
[----:B0-----:R-:W2:Y:S04]  /*2bba0*/  LDL.LU R18, [R1+0xf8] ;  /* 0x0000f80001127983 */ /* 0x001ea80000300800 */
[----:B------:R-:W2:Y:S04]  /*2bbb0*/  LDL.LU R19, [R1+0xfc] ;  /* 0x0000fc0001137983 */ /* 0x000ea80000300800 */
[----:B------:R-:W-:Y:S04]  /*2bbc0*/  STL.64 [R1+0xfb0], R10 ;  /* 0x000fb00a01007387 */ /* 0x000fe80000100a00 */
[----:B------:R-:W3:Y:S04]  /*2bbd0*/  LDL.LU.64 R26, [R1+0x1008] ;  /* 0x00100800011a7983 */ /* 0x000ee80000300a00 */
[----:B------:R-:W3:Y:S04]  /*2bbe0*/  LDL.LU.64 R24, [R1+0x1000] ;  /* 0x0010000001187983 */ /* 0x000ee80000300a00 */
[----:B------:R0:W-:Y:S04]  /*2bbf0*/  STL.64 [R1+0xff0], R6 ;  /* 0x000ff00601007387 */ /* 0x0001e80000100a00 */
[----:B0-----:R-:W2:Y:S04]  /*2bc00*/  LDL.64 R6, [R1+0x58] ;  /* 0x0000580001067983 */ /* 0x001ea80000100a00 */
[----:B------:R-:W-:Y:S04]  /*2bc10*/  STL.64 [R1+0x4f0], R20 ;  /* 0x0004f01401007387 */ /* 0x000fe80000100a00 */
[----:B------:R0:W-:Y:S04]  /*2bc20*/  STL.64 [R1+0x4f8], R22 ;  /* 0x0004f81601007387 */ /* 0x0001e80000100a00 */
[----:B0-----:R-:W4:Y:S01]  /*2bc30*/  LDL.64 R22, [R1+0x38] ;  /* 0x0000380001167983 */ /* 0x001f220000100a00 */
[----:B------:R-:W-:-:S02]  /*2bc40*/  IMAD.MOV.U32 R10, RZ, RZ, R3 ;  /* 0x000000ffff0a7224 */ /* 0x000fc400078e0003 */
[----:B------:R-:W-:-:S07]  /*2bc50*/  IMAD.MOV.U32 R11, RZ, RZ, R2 ;  /* 0x000000ffff0b7224 */ /* 0x000fce00078e0002 */
[C---:B---3--:R-:W-:Y:S01]  /*2bc60*/  HMMA.16816.F32 R8, R24.reuse, R10, R12 ;  /* 0x0000000a1808723c */ /* 0x048fe2000000180c */
[----:B----4-:R0:W-:Y:S04]  /*2bc70*/  STL.64 [R1+0xfe0], R22 ;  /* 0x000fe01601007387 */ /* 0x0101e80000100a00 */
[----:B------:R-:W3:Y:S04]  /*2bc80*/  LDL.LU R20, [R1+0xe0] ;  /* 0x0000e00001147983 */ /* 0x000ee80000300800 */
[----:B------:R-:W3:Y:S04]  /*2bc90*/  LDL.LU R21, [R1+0xe4] ;  /* 0x0000e40001157983 */ /* 0x000ee80000300800 */
[----:B0-----:R-:W3:Y:S04]  /*2bca0*/  LDL.LU R22, [R1+0xe8] ;  /* 0x0000e80001167983 */ /* 0x001ee80000300800 */
[----:B------:R-:W3:Y:S04]  /*2bcb0*/  LDL.LU R23, [R1+0xec] ;  /* 0x0000ec0001177983 */ /* 0x000ee80000300800 */
[----:B------:R-:W4:Y:S04]  /*2bcc0*/  LDL.LU.64 R14, [R1+0xff8] ;  /* 0x000ff800010e7983 */ /* 0x000f280000300a00 */
        /* <DEDUP_REMOVED lines=18> */
[----:B------:R-:W-:Y:S04]  /*2bdf0*/  STL.64 [R1+0x600], R16 ;  /* 0x0006001001007387 */ /* 0x000fe80000100a00 */
[----:B------:R0:W-:Y:S04]  /*2be00*/  STL.64 [R1+0x608], R18 ;  /* 0x0006081201007387 */ /* 0x0001e80000100a00 */
[----:B0-----:R-:W2:Y:S01]  /*2be10*/  LDL.LU.64 R18, [R1+0xfe8] ;  /* 0x000fe80001127983 */ /* 0x001ea20000300a00 */
[----:B------:R-:W-:-:S05]  /*2be20*/  IMAD.MOV.U32 R4, RZ, RZ, R16 ;  /* 0x000000ffff047224 */ /* 0x000fca00078e0010 */
[----:B------:R-:W-:Y:S04]  /*2be30*/  STL [R1+0xcd4], R4 ;  /* 0x000cd40401007387 */ /* 0x000fe80000100800 */
[----:B------:R0:W-:Y:S01]  /*2be40*/  STL [R1+0xcd0], R5 ;  /* 0x000cd00501007387 */ /* 0x0001e20000100800 */
[----:B--2---:R-:W-:Y:S01]  /*2be50*/  HMMA.16816.F32 R20, R24, R18, R20 ;  /* 0x000000121814723c */ /* 0x004fe20000001814 */
[----:B0-----:R-:W-:Y:S02]  /*2be60*/  IMAD.MOV.U32 R5, RZ, RZ, R18 ;  /* 0x000000ffff057224 */ /* 0x001fe400078e0012 */
[----:B------:R-:W-:-:S15]  /*2be70*/  IMAD.MOV.U32 R4, RZ, RZ, R19 ;  /* 0x000000ffff047224 */ /* 0x000fde00078e0013 */
[----:B------:R-:W-:Y:S01]  /*2be80*/  NOP ;  /* 0x0000000000007918 */ /* 0x000fe20000000000 */
[----:B------:R-:W-:Y:S04]  /*2be90*/  STL.64 [R1+0x5a0], R20 ;  /* 0x0005a01401007387 */ /* 0x000fe80000100a00 */
[----:B------:R0:W-:Y:S04]  /*2bea0*/  STL.64 [R1+0x5a8], R22 ;  /* 0x0005a81601007387 */ /* 0x0001e80000100a00 */
[----:B0-----:R-:W2:Y:S04]  /*2beb0*/  LDL.LU.64 R22, [R1+0xfe0] ;  /* 0x000fe00001167983 */ /* 0x001ea80000300a00 */
[----:B------:R-:W2:Y:S04]  /*2bec0*/  LDL.LU.64 R18, [R1+0xfd8] ;  /* 0x000fd80001127983 */ /* 0x000ea80000300a00 */
[----:B------:R-:W2:Y:S04]  /*2bed0*/  LDL.LU.64 R16, [R1+0xfd0] ;  /* 0x000fd00001107983 */ /* 0x000ea80000300a00 */
[----:B---3--:R-:W-:Y:S04]  /*2bee0*/  STL.64 [R1+0xfa8], R6 ;  /* 0x000fa80601007387 */ /* 0x008fe80000100a00 */
        /* <DEDUP_REMOVED lines=20> */
[----:B------:R-:W4:Y:S04]  /*2c030*/  LDL.LU.64 R10, [R1+0xfc0] ;  /* 0x000fc000010a7983 */ /* 0x000f280000300a00 */
[----:B------:R-:W4:-:S12]  /*2c040*/  LDL.LU.64 R8, [R1+0xfb8] ;  /* 0x000fb80001087983 */ /* 0x000f180000300a00 */
[----:B------:R-:W-:Y:S04]  /*2c050*/  STL.64 [R1+0x220], R16 ;  /* 0x0002201001007387 */ /* 0x000fe80000100a00 */
[----:B------:R-:W-:Y:S04]  /*2c060*/  STL.64 [R1+0x228], R18 ;  /* 0x0002281201007387 */ /* 0x000fe80000100a00 */
[----:B------:R-:W0:Y:S04]  /*2c070*/  LDSM.16.MT88.4 R16, [R0+0x1c200] ;  /* 0x01c200000010783b */ /* 0x000e280000004200 */
[----:B0-----:R0:W-:Y:S04]  /*2c080*/  STL.64 [R1+0xf28], R18 ;  /* 0x000f281201007387 */ /* 0x0011e80000100a00 */
[----:B------:R-:W-:Y:S01]  /*2c090*/  STL.64 [R1+0xf20], R16 ;  /* 0x000f201001007387 */ /* 0x000fe20000100a00 */
[----:B0-----:R-:W-:-:S02]  /*2c0a0*/  IMAD.MOV.U32 R18, RZ, RZ, R13 ;  /* 0x000000ffff127224 */ /* 0x001fc400078e000d */
[----:B------:R-:W-:Y:S02]  /*2c0b0*/  IMAD.MOV.U32 R19, RZ, RZ, R12 ;  /* 0x000000ffff137224 */ /* 0x000fe400078e000c */
[----:B----4-:R-:W-:Y:S01]  /*2c0c0*/  HMMA.16816.F32 R12, R24, R14, R8 ;  /* 0x0000000e180c723c */ /* 0x010fe20000001808 */
[----:B------:R-:W3:-:S15]  /*2c0d0*/  LDL.LU.64 R10, [R1+0xfb0] ;  /* 0x000fb000010a7983 */ /* 0x000ede0000300a00 */
[----:B------:R-:W-:-:S03]  /*2c0e0*/  NOP ;  /* 0x0000000000007918 */ /* 0x000fc60000000000 */
        /* <DEDUP_REMOVED lines=14> */
[----:B------:R-:W-:Y:S02]  /*2c1d0*/  IMAD.MOV.U32 R29, RZ, RZ, R10 ;  /* 0x000000ffff1d7224 */ /* 0x000fe400078e000a */
[----:B------:R-:W-:Y:S01]  /*2c1e0*/  IMAD.MOV.U32 R28, RZ, RZ, R11 ;  /* 0x000000ffff1c7224 */ /* 0x000fe200078e000b */
[----:B------:R-:W4:Y:S04]  /*2c1f0*/  LDL.LU.64 R4, [R1+0xfa0] ;  /* 0x000fa00001047983 */ /* 0x000f280000300a00 */
[----:B------:R-:W0:Y:S04]  /*2c200*/  LDSM.16.MT88.4 R8, [R0+0x1c300] ;  /* 0x01c300000008783b */ /* 0x000e280000004200 */
[----:B0-----:R0:W-:Y:S04]  /*2c210*/  STL.64 [R1+0xe30], R10 ;  /* 0x000e300a01007387 */ /* 0x0011e80000100a00 */
[----:B------:R-:W-:Y:S04]  /*2c220*/  STL.64 [R1+0xe28], R8 ;  /* 0x000e280801007387 */ /* 0x000fe80000100a00 */
[----:B0-----:R-:W2:Y:S04]  /*2c230*/  LDL R10, [R1+0x68] ;  /* 0x00006800010a7983 */ /* 0x001ea80000100800 */
[----:B------:R-:W2:Y:S01]  /*2c240*/  LDL R11, [R1+0x6c] ;  /* 0x00006c00010b7983 */ /* 0x000ea20000100800 */
[----:B---3--:R-:W-:Y:S03]  /*2c250*/  HMMA.16816.F32 R24, R24, R6, R20 ;  /* 0x000000061818723c */ /* 0x008fe60000001814 */
[----:B------:R-:W2:Y:S04]  /*2c260*/  LDL.LU.64 R22, [R1+0xf98] ;  /* 0x000f980001167983 */ /* 0x000ea80000300a00 */
[----:B------:R-:W2:Y:S04]  /*2c270*/  LDL.LU.64 R20, [R1+0xf90] ;  /* 0x000f900001147983 */ /* 0x000ea80000300a00 */
[----:B------:R-:W-:Y:S08]  /*2c280*/  STL.64 [R1+0xf30], R6 ;  /* 0x000f300601007387 */ /* 0x000ff00000100a00 */
[----:B------:R-:W-:Y:S04]  /*2c290*/  STL.64 [R1+0x470], R24 ;  /* 0x0004701801007387 */ /* 0x000fe80000100a00 */
[----:B------:R-:W-:Y:S04]  /*2c2a0*/  STL.64 [R1+0x478], R26 ;  /* 0x0004781a01007387 */ /* 0x000fe80000100a00 */
[----:B------:R-:W0:Y:S04]  /*2c2b0*/  LDSM.16.MT88.4 R24, [R0+0x1c380] ;  /* 0x01c380000018783b */ /* 0x000e280000004200 */
[----:B0-----:R0:W-:Y:S04]  /*2c2c0*/  STL.64 [R1+0xdc8], R26 ;  /* 0x000dc81a01007387 */ /* 0x0011e80000100a00 */
[----:B------:R1:W-:Y:S04]  /*2c2d0*/  STL.64 [R1+0xdc0], R24 ;  /* 0x000dc01801007387 */ /* 0x0003e80000100a00 */
[----:B0-----:R-:W3:Y:S04]  /*2c2e0*/  LDL.LU.64 R26, [R1+0x28] ;  /* 0x00002800011a7983 */ /* 0x001ee80000300a00 */
[----:B---3--:R0:W-:Y:S04]  /*2c2f0*/  STL.64 [R1+0xf68], R26 ;  /* 0x000f681a01007387 */ /* 0x0081e80000100a00 */
[----:B-1----:R-:W2:Y:S04]  /*2c300*/  LDL.LU R24, [R1+0x460] ;  /* 0x0004600001187983 */ /* 0x002ea80000300800 */
[----:B------:R-:W2:Y:S04]  /*2c310*/  LDL.LU R25, [R1+0x464] ;  /* 0x0004640001197983 */ /* 0x000ea80000300800 */
[----:B0-----:R-:W2:Y:S04]  /*2c320*/  LDL.LU R26, [R1+0x468] ;  /* 0x00046800011a7983 */ /* 0x001ea80000300800 */
[----:B------:R-:W2:Y:S02]  /*2c330*/  LDL.LU R27, [R1+0x46c] ;  /* 0x00046c00011b7983 */ /* 0x000ea40000300800 */
[C---:B--2---:R-:W-:Y:S08]  /*2c340*/  HMMA.16816.F32 R24, R20.reuse, R10, R24 ;  /* 0x0000000a1418723c */ /* 0x044ff00000001818 */
[----:B------:R-:W-:Y:S01]  /*2c350*/  HMMA.16816.F32 R8, R20, R18, R12 ;  /* 0x000000121408723c */ /* 0x000fe2000000180c */
[----:B------:R-:W2:Y:S10]  /*2c360*/  LDL.LU R12, [R1+0x380] ;  /* 0x00038000010c7983 */ /* 0x000eb40000300800 */
[----:B------:R-:W-:Y:S04]  /*2c370*/  STL.64 [R1+0x460], R24 ;  /* 0x0004601801007387 */ /* 0x000fe80000100a00 */
[----:B------:R-:W-:Y:S04]  /*2c380*/  STL.64 [R1+0x468], R26 ;  /* 0x0004681a01007387 */ /* 0x000fe80000100a00 */
        /* <DEDUP_REMOVED lines=16> */
[----:B------:R-:W-:Y:S04]  /*2c490*/  STL.64 [R1+0xf38], R16 ;  /* 0x000f381001007387 */ /* 0x000fe80000100a00 */
[----:B------:R-:W2:Y:S04]  /*2c4a0*/  LDL.LU R24, [R1+0x430] ;  /* 0x0004300001187983 */ /* 0x000ea80000300800 */
[----:B------:R-:W2:Y:S04]  /*2c4b0*/  LDL.LU R25, [R1+0x434] ;  /* 0x0004340001197983 */ /* 0x000ea80000300800 */
[----:B------:R-:W2:Y:S04]  /*2c4c0*/  LDL.LU R26, [R1+0x438] ;  /* 0x00043800011a7983 */ /* 0x000ea80000300800 */
[----:B------:R-:W2:Y:S01]  /*2c4d0*/  LDL.LU R27, [R1+0x43c] ;  /* 0x00043c00011b7983 */ /* 0x000ea20000300800 */
[----:B------:R-:W-:-:S02]  /*2c4e0*/  IMAD.MOV.U32 R6, RZ, RZ, R29 ;  /* 0x000000ffff067224 */ /* 0x000fc400078e001d */
[----:B------:R-:W-:Y:S01]  /*2c4f0*/  IMAD.MOV.U32 R7, RZ, RZ, R28 ;  /* 0x000000ffff077224 */ /* 0x000fe200078e001c */
[----:B--2---:R-:W-:Y:S04]  /*2c500*/  STL.64 [R1+0xf78], R26 ;  /* 0x000f781a01007387 */ /* 0x004fe80000100a00 */
[----:B------:R-:W-:Y:S04]  /*2c510*/  STL.64 [R1+0xf70], R24 ;  /* 0x000f701801007387 */ /* 0x000fe80000100a00 */
[----:B------:R0:W-:Y:S04]  /*2c520*/  STL.64 [R1+0xf48], R6 ;  /* 0x000f480601007387 */ /* 0x0001e80000100a00 */
[----:B0-----:R-:W2:Y:S01]  /*2c530*/  LDL.LU.64 R6, [R1+0x18] ;  /* 0x0000180001067983 */ /* 0x001ea20000300a00 */
[----:B----4-:R-:W-:-:S02]  /*2c540*/  IMAD.MOV.U32 R27, RZ, RZ, R4 ;  /* 0x000000ffff1b7224 */ /* 0x010fc400078e0004 */
[----:B------:R-:W-:Y:S01]  /*2c550*/  IMAD.MOV.U32 R26, RZ, RZ, R5 ;  /* 0x000000ffff1a7224 */ /* 0x000fe200078e0005 */
[----:B--2---:R0:W-:Y:S04]  /*2c560*/  STL.64 [R1+0xf60], R6 ;  /* 0x000f600601007387 */ /* 0x0041e80000100a00 */
[----:B------:R-:W2:Y:S04]  /*2c570*/  LDL.LU R16, [R1+0x400] ;  /* 0x0004000001107983 */ /* 0x000ea80000300800 */
[----:B------:R-:W2:Y:S04]  /*2c580*/  LDL.LU R17, [R1+0x404] ;  /* 0x0004040001117983 */ /* 0x000ea80000300800 */
[----:B------:R-:W4:Y:S04]  /*2c590*/  LDL.LU R18, [R1+0x408] ;  /* 0x0004080001127983 */ /* 0x000f280000300800 */
[----:B------:R-:W4:Y:S04]  /*2c5a0*/  LDL.LU R19, [R1+0x40c] ;  /* 0x00040c0001137983 */ /* 0x000f280000300800 */
        /* <DEDUP_REMOVED lines=9> */
[----:B------:R-:W2:Y:S04]  /*2c640*/  LDL.LU R7, [R1+0x44c] ;  /* 0x00044c0001077983 */ /* 0x000ea80000300800 */
[----:B----4-:R-:W-:Y:S04]  /*2c650*/  STL.64 [R1+0xf58], R18 ;  /* 0x000f581201007387 */ /* 0x010fe80000100a00 */
[----:B------:R0:W-:Y:S04]  /*2c660*/  STL.64 [R1+0xf50], R16 ;  /* 0x000f501001007387 */ /* 0x0001e80000100a00 */
[----:B0-----:R-:W4:Y:S04]  /*2c670*/  LDL.LU R16, [R1+0x410] ;  /* 0x0004100001107983 */ /* 0x001f280000300800 */
[----:B------:R-:W4:Y:S04]  /*2c680*/  LDL.LU R17, [R1+0x414] ;  /* 0x0004140001117983 */ /* 0x000f280000300800 */
[----:B------:R-:W4:Y:S04]  /*2c690*/  LDL.LU R18, [R1+0x418] ;  /* 0x0004180001127983 */ /* 0x000f280000300800 */
[----:B------:R-:W4:Y:S04]  /*2c6a0*/  LDL.LU R19, [R1+0x41c] ;  /* 0x00041c0001137983 */ /* 0x000f280000300800 */
[----:B---3--:R0:W-:Y:S04]  /*2c6b0*/  STL.64 [R1+0xef8], R14 ;  /* 0x000ef80e01007387 */ /* 0x0081e80000100a00 */
[----:B------:R-:W-:Y:S04]  /*2c6c0*/  STL.64 [R1+0xef0], R12 ;  /* 0x000ef00c01007387 */ /* 0x000fe80000100a00 */
[----:B0-----:R-:W3:Y:S04]  /*2c6d0*/  LDL.64 R14, [R1+0x58] ;  /* 0x00005800010e7983 */ /* 0x001ee80000100a00 */
[----:B---3--:R0:W-:Y:S04]  /*2c6e0*/  STL.64 [R1+0xf08], R14 ;  /* 0x000f080e01007387 */ /* 0x0081e80000100a00 */
[----:B0-----:R-:W3:Y:S04]  /*2c6f0*/  LDL.64 R14, [R1+0x68] ;  /* 0x00006800010e7983 */ /* 0x001ee80000100a00 */
[----:B------:R-:W3:Y:S04]  /*2c700*/  LDL.LU R8, [R1+0x330] ;  /* 0x0003300001087983 */ /* 0x000ee80000300800 */
[----:B------:R-:W3:Y:S04]  /*2c710*/  LDL.LU R9, [R1+0x334] ;  /* 0x0003340001097983 */ /* 0x000ee80000300800 */
[----:B------:R-:W3:Y:S04]  /*2c720*/  LDL.LU R10, [R1+0x338] ;  /* 0x00033800010a7983 */ /* 0x000ee80000300800 */
[----:B------:R-:W3:Y:S01]  /*2c730*/  LDL.LU R11, [R1+0x33c] ;  /* 0x00033c00010b7983 */ /* 0x000ee20000300800 */
[----:B--2---:R-:W-:Y:S03]  /*2c740*/  HMMA.16816.F32 R24, R20, R26, R4 ;  /* 0x0000001a1418723c */ /* 0x004fe60000001804 */
[----:B---3--:R-:W-:Y:S04]  /*2c750*/  STL.64 [R1+0xe58], R10 ;  /* 0x000e580a01007387 */ /* 0x008fe80000100a00 */
[----:B------:R-:W-:Y:S04]  /*2c760*/  STL.64 [R1+0xe50], R8 ;  /* 0x000e500801007387 */ /* 0x000fe80000100a00 */
[----:B------:R-:W2:Y:S04]  /*2c770*/  LDL.LU.64 R6, [R1+0xf88] ;  /* 0x000f880001067983 */ /* 0x000ea80000300a00 */
[----:B------:R-:W2:Y:S04]  /*2c780*/  LDL.LU.64 R4, [R1+0xf80] ;  /* 0x000f800001047983 */ /* 0x000ea80000300a00 */
        /* <DEDUP_REMOVED lines=8> */
[----:B------:R-:W-:Y:S04]  /*2c810*/  STL.64 [R1+0x3e0], R24 ;  /* 0x0003e01801007387 */ /* 0x000fe80000100a00 */
[----:B------:R0:W-:Y:S04]  /*2c820*/  STL.64 [R1+0x3e8], R26 ;  /* 0x0003e81a01007387 */ /* 0x0001e80000100a00 */
[----:B0-----:R-:W2:Y:S04]  /*2c830*/  LDL.LU.64 R26, [R1+0xf68] ;  /* 0x000f6800011a7983 */ /* 0x001ea80000300a00 */
[----:B------:R0:W-:Y:S04]  /*2c840*/  STL.64 [R1+0xf00], R10 ;  /* 0x000f000a01007387 */ /* 0x0001e80000100a00 */
[----:B------:R-:W3:Y:S04]  /*2c850*/  LDL.LU R8, [R1+0x3a0] ;  /* 0x0003a00001087983 */ /* 0x000ee80000300800 */
[----:B------:R-:W3:Y:S04]  /*2c860*/  LDL.LU R9, [R1+0x3a4] ;  /* 0x0003a40001097983 */ /* 0x000ee80000300800 */
[----:B0-----:R-:W3:Y:S04]  /*2c870*/  LDL.LU R10, [R1+0x3a8] ;  /* 0x0003a800010a7983 */ /* 0x001ee80000300800 */
        /* <DEDUP_REMOVED lines=10> */
[----:B0-----:R-:W4:Y:S02]  /*2c920*/  LDL.LU.64 R6, [R1+0xf60] ;  /* 0x000f600001067983 */ /* 0x001f240000300a00 */
[----:B----4-:R-:W-:Y:S01]  /*2c930*/  HMMA.16816.F32 R16, R20, R6, R16 ;  /* 0x000000061410723c */ /* 0x010fe20000001810 */
        /* <DEDUP_REMOVED lines=10> */
[----:B------:R-:W3:-:S13]  /*2c9e0*/  LDL.LU.64 R16, [R1+0xf38] ;  /* 0x000f380001107983 */ /* 0x000eda0000300a00 */
[----:B------:R-:W-:Y:S04]  /*2c9f0*/  STL.64 [R1+0x2e0], R4 ;  /* 0x0002e00401007387 */ /* 0x000fe80000100a00 */
[----:B------:R0:W-:Y:S04]  /*2ca00*/  STL.64 [R1+0x2e8], R6 ;  /* 0x0002e80601007387 */ /* 0x0001e80000100a00 */
[----:B0-----:R-:W3:Y:S02]  /*2ca10*/  LDL.LU.64 R6, [R1+0xf30] ;  /* 0x000f300001067983 */ /* 0x001ee40000300a00 */
[----:B---3--:R-:W-:Y:S02]  /*2ca20*/  HMMA.16816.F32 R20, R20, R6, R16 ;  /* 0x000000061414723c */ /* 0x008fe40000001810 */
[----:B------:R-:W2:Y:S04]  /*2ca30*/  LDL.LU.64 R18, [R1+0xf28] ;  /* 0x000f280001127983 */ /* 0x000ea80000300a00 */
[----:B------:R-:W2:Y:S04]  /*2ca40*/  LDL.LU.64 R16, [R1+0xf20] ;  /* 0x000f200001107983 */ /* 0x000ea80000300a00 */
[----:B------:R0:W-:Y:S04]  /*2ca50*/  STL.64 [R1+0xec0], R6 ;  /* 0x000ec00601007387 */ /* 0x0001e80000100a00 */
[----:B0-----:R-:W3:Y:S05]  /*2ca60*/  LDL.64 R6, [R1+0x48] ;  /* 0x0000480001067983 */ /* 0x001eea0000100a00 */
[----:B------:R-:W-:Y:S04]  /*2ca70*/  STL.64 [R1+0x210], R20 ;  /* 0x0002101401007387 */ /* 0x000fe80000100a00 */
[----:B------:R0:W-:Y:S02]  /*2ca80*/  STL.64 [R1+0x218], R22 ;  /* 0x0002181601007387 */ /* 0x0001e40000100a00 */
[----:B0-----:R-:W-:-:S02]  /*2ca90*/  IMAD.MOV.U32 R22, RZ, RZ, R2 ;  /* 0x000000ffff167224 */ /* 0x001fc400078e0002 */
[----:B------:R-:W-:-:S05]  /*2caa0*/  IMAD.MOV.U32 R23, RZ, RZ, R0 ;  /* 0x000000ffff177224 */ /* 0x000fca00078e0000 */
[----:B------:R0:W-:Y:S04]  /*2cab0*/  STL.64 [R1+0xed8], R22 ;  /* 0x000ed81601007387 */ /* 0x0001e80000100a00 */
[----:B------:R-:W4:Y:S04]  /*2cac0*/  LDL.LU R20, [R1+0x370] ;  /* 0x0003700001147983 */ /* 0x000f280000300800 */
[----:B------:R-:W4:Y:S01]  /*2cad0*/  LDL.LU R21, [R1+0x374] ;  /* 0x0003740001157983 */ /* 0x000f220000300800 */
[----:B------:R-:W-:Y:S02]  /*2cae0*/  IMAD.MOV.U32 R2, RZ, RZ, R14 ;  /* 0x000000ffff027224 */ /* 0x000fe400078e000e */
[----:B------:R-:W-:Y:S01]  /*2caf0*/  IMAD.MOV.U32 R0, RZ, RZ, R15 ;  /* 0x000000ffff007224 */ /* 0x000fe200078e000f */
        /* <DEDUP_REMOVED lines=12> */
[----:B------:R0:W-:Y:S04]  /*2cbc0*/  STL.64 [R1+0x3a0], R8 ;  /* 0x0003a00801007387 */ /* 0x0001e80000100a00 */
[----:B------:R1:W-:Y:S01]  /*2cbd0*/  STL.64 [R1+0x3a8], R10 ;  /* 0x0003a80a01007387 */ /* 0x0003e20000100a00 */
[----:B0-----:R-:W-:-:S03]  /*2cbe0*/  IMAD.MOV.U32 R8, RZ, RZ, R14 ;  /* 0x000000ffff087224 */ /* 0x001fc600078e000e */
[----:B-1----:R-:W2:Y:S04]  /*2cbf0*/  LDL.LU.64 R10, [R1+0xf00] ;  /* 0x000f0000010a7983 */ /* 0x002ea80000300a00 */
[----:B------:R-:W3:Y:S04]  /*2cc00*/  LDL.LU.64 R14, [R1+0xef8] ;  /* 0x000ef800010e7983 */ /* 0x000ee80000300a00 */
[----:B------:R-:W3:Y:S02]  /*2cc10*/  LDL.LU.64 R12, [R1+0xef0] ;  /* 0x000ef000010c7983 */ /* 0x000ee40000300a00 */
[----:B---3--:R-:W-:-:S15]  /*2cc20*/  HMMA.16816.F32 R12, R16, R6, R12 ;  /* 0x00000006100c723c */ /* 0x008fde000000180c */
[----:B------:R-:W-:-:S04]  /*2cc30*/  NOP ;  /* 0x0000000000007918 */ /* 0x000fc80000000000 */
[----:B------:R-:W-:Y:S04]  /*2cc40*/  STL.64 [R1+0x390], R12 ;  /* 0x0003900c01007387 */ /* 0x000fe80000100a00 */
[----:B------:R0:W-:Y:S04]  /*2cc50*/  STL.64 [R1+0x398], R14 ;  /* 0x0003980e01007387 */ /* 0x0001e80000100a00 */
[----:B0-----:R-:W2:Y:S04]  /*2cc60*/  LDL.LU.64 R14, [R1+0xee8] ;  /* 0x000ee800010e7983 */ /* 0x001ea80000300a00 */
[----:B------:R-:W2:Y:S01]  /*2cc70*/  LDL.LU.64 R12, [R1+0xee0] ;  /* 0x000ee000010c7983 */ /* 0x000ea20000300a00 */
[----:B------:R-:W-:-:S02]  /*2cc80*/  IMAD.MOV.U32 R24, RZ, RZ, R6 ;  /* 0x000000ffff187224 */ /* 0x000fc400078e0006 */
[----:B------:R-:W-:Y:S02]  /*2cc90*/  IMAD.MOV.U32 R9, RZ, RZ, R7 ;  /* 0x000000ffff097224 */ /* 0x000fe400078e0007 */
[----:B--2---:R-:W-:Y:S01]  /*2cca0*/  HMMA.16816.F32 R4, R16, R10, R12 ;  /* 0x0000000a1004723c */ /* 0x004fe2000000180c */
[----:B------:R-:W2:-:S15]  /*2ccb0*/  LDL.LU R12, [R1+0x270] ;  /* 0x00027000010c7983 */ /* 0x000e9e0000300800 */
[----:B------:R-:W-:-:S03]  /*2ccc0*/  NOP ;  /* 0x0000000000007918 */ /* 0x000fc60000000000 */
[----:B------:R0:W-:Y:S04]  /*2ccd0*/  STL.64 [R1+0x200], R4 ;  /* 0x0002000401007387 */ /* 0x0001e80000100a00 */
[----:B------:R1:W-:Y:S04]  /*2cce0*/  STL.64 [R1+0x208], R6 ;  /* 0x0002080601007387 */ /* 0x0003e80000100a00 */
[----:B------:R-:W2:Y:S04]  /*2ccf0*/  LDL.LU R13, [R1+0x274] ;  /* 0x00027400010d7983 */ /* 0x000ea80000300800 */
[----:B------:R-:W3:Y:S04]  /*2cd00*/  LDL.LU R14, [R1+0x278] ;  /* 0x00027800010e7983 */ /* 0x000ee80000300800 */
[----:B------:R-:W3:Y:S04]  /*2cd10*/  LDL.LU R15, [R1+0x27c] ;  /* 0x00027c00010f7983 */ /* 0x000ee80000300800 */
[----:B0-----:R-:W2:Y:S04]  /*2cd20*/  LDL.LU R4, [R1+0x350] ;  /* 0x0003500001047983 */ /* 0x001ea80000300800 */
[----:B------:R-:W2:Y:S04]  /*2cd30*/  LDL.LU R5, [R1+0x354] ;  /* 0x0003540001057983 */ /* 0x000ea80000300800 */
[----:B-1----:R-:W2:Y:S04]  /*2cd40*/  LDL.LU R6, [R1+0x358] ;  /* 0x0003580001067983 */ /* 0x002ea80000300800 */
[----:B------:R-:W2:Y:S01]  /*2cd50*/  LDL.LU R7, [R1+0x35c] ;  /* 0x00035c0001077983 */ /* 0x000ea20000300800 */
[----:B----4-:R-:W-:Y:S03]  /*2cd60*/  HMMA.16816.F32 R20, R16, R26, R20 ;  /* 0x0000001a1014723c */ /* 0x010fe60000001814 */
[----:B--2---:R-:W-:Y:S04]  /*2cd70*/  STL.64 [R1+0xed0], R6 ;  /* 0x000ed00601007387 */ /* 0x004fe80000100a00 */
[----:B------:R0:W-:Y:S04]  /*2cd80*/  STL.64 [R1+0xec8], R4 ;  /* 0x000ec80401007387 */ /* 0x0001e80000100a00 */
[----:B0-----:R-:W2:Y:S04]  /*2cd90*/  LDL.LU R4, [R1+0x360] ;  /* 0x0003600001047983 */ /* 0x001ea80000300800 */
[----:B------:R-:W2:Y:S04]  /*2cda0*/  LDL.LU R5, [R1+0x364] ;  /* 0x0003640001057983 */ /* 0x000ea80000300800 */
[----:B------:R-:W2:Y:S04]  /*2cdb0*/  LDL.LU R6, [R1+0x368] ;  /* 0x0003680001067983 */ /* 0x000ea80000300800 */
[----:B------:R-:W2:Y:S04]  /*2cdc0*/  LDL.LU R7, [R1+0x36c] ;  /* 0x00036c0001077983 */ /* 0x000ea80000300800 */
[----:B---3--:R0:W-:Y:S04]  /*2cdd0*/  STL.64 [R1+0xeb8], R14 ;  /* 0x000eb80e01007387 */ /* 0x0081e80000100a00 */
[----:B------:R-:W-:Y:S04]  /*2cde0*/  STL.64 [R1+0xeb0], R12 ;  /* 0x000eb00c01007387 */ /* 0x000fe80000100a00 */
[----:B0-----:R-:W3:Y:S04]  /*2cdf0*/  LDL.64 R14, [R1+0x8] ;  /* 0x00000800010e7983 */ /* 0x001ee80000100a00 */
[----:B------:R0:W-:Y:S02]  /*2ce00*/  STL.64 [R1+0xe68], R10 ;  /* 0x000e680a01007387 */ /* 0x0001e40000100a00 */
[----:B0-----:R-:W-:-:S02]  /*2ce10*/  IMAD.MOV.U32 R10, RZ, RZ, R24 ;  /* 0x000000ffff0a7224 */ /* 0x001fc400078e0018 */
[----:B------:R-:W-:-:S05]  /*2ce20*/  IMAD.MOV.U32 R11, RZ, RZ, R9 ;  /* 0x000000ffff0b7224 */ /* 0x000fca00078e0009 */
[----:B------:R0:W-:Y:S02]  /*2ce30*/  STL.64 [R1+0xe80], R10 ;  /* 0x000e800a01007387 */ /* 0x0001e40000100a00 */
[----:B0-----:R-:W-:Y:S02]  /*2ce40*/  IMAD.MOV.U32 R10, RZ, RZ, R8 ;  /* 0x000000ffff0a7224 */ /* 0x001fe400078e0008 */
[----:B------:R-:W-:-:S05]  /*2ce50*/  IMAD.MOV.U32 R11, RZ, RZ, R3 ;  /* 0x000000ffff0b7224 */ /* 0x000fca00078e0003 */
[----:B------:R-:W-:Y:S04]  /*2ce60*/  STL.64 [R1+0xe98], R10 ;  /* 0x000e980a01007387 */ /* 0x000fe80000100a00 */
[----:B------:R-:W-:Y:S04]  /*2ce70*/  STL.64 [R1+0x1f0], R20 ;  /* 0x0001f01401007387 */ /* 0x000fe80000100a00 */
[----:B------:R0:W-:Y:S04]  /*2ce80*/  STL.64 [R1+0x1f8], R22 ;  /* 0x0001f81601007387 */ /* 0x0001e80000100a00 */
[----:B0-----:R-:W2:Y:S04]  /*2ce90*/  LDL.LU.64 R22, [R1+0xed8] ;  /* 0x000ed80001167983 */ /* 0x001ea80000300a00 */
[----:B------:R0:W-:Y:S04]  /*2cea0*/  STL.64 [R1+0xe60], R26 ;  /* 0x000e601a01007387 */ /* 0x0001e80000100a00 */
[----:B------:R-:W4:Y:S04]  /*2ceb0*/  LDL.LU R24, [R1+0x230] ;  /* 0x0002300001187983 */ /* 0x000f280000300800 */
[----:B------:R-:W4:Y:S04]  /*2cec0*/  LDL.LU R25, [R1+0x234] ;  /* 0x0002340001197983 */ /* 0x000f280000300800 */
[----:B0-----:R-:W2:Y:S04]  /*2ced0*/  LDL.LU R26, [R1+0x238] ;  /* 0x00023800011a7983 */ /* 0x001ea80000300800 */
[----:B------:R-:W2:Y:S04]  /*2cee0*/  LDL.LU R27, [R1+0x23c] ;  /* 0x00023c00011b7983 */ /* 0x000ea80000300800 */
[----:B--2---:R-:W-:Y:S04]  /*2cef0*/  STL.64 [R1+0xe78], R26 ;  /* 0x000e781a01007387 */ /* 0x004fe80000100a00 */
[----:B----4-:R0:W-:Y:S04]  /*2cf00*/  STL.64 [R1+0xe70], R24 ;  /* 0x000e701801007387 */ /* 0x0101e80000100a00 */
[----:B0-----:R-:W2:Y:S04]  /*2cf10*/  LDL.LU R24, [R1+0x240] ;  /* 0x0002400001187983 */ /* 0x001ea80000300800 */
[----:B------:R-:W2:Y:S04]  /*2cf20*/  LDL.LU R25, [R1+0x244] ;  /* 0x0002440001197983 */ /* 0x000ea80000300800 */
[----:B------:R-:W4:Y:S04]  /*2cf30*/  LDL.LU R26, [R1+0x248] ;  /* 0x00024800011a7983 */ /* 0x000f280000300800 */
[----:B------:R-:W4:Y:S01]  /*2cf40*/  LDL.LU R27, [R1+0x24c] ;  /* 0x00024c00011b7983 */ /* 0x000f220000300800 */
[C---:B------:R-:W-:Y:S03]  /*2cf50*/  HMMA.16816.F32 R4, R16.reuse, R22, R4 ;  /* 0x000000161004723c */ /* 0x040fe60000001804 */
        /* <DEDUP_REMOVED lines=8> */
[----:B0-----:R-:W4:Y:S04]  /*2cfe0*/  LDL.LU.64 R6, [R1+0xed0] ;  /* 0x000ed00001067983 */ /* 0x001f280000300a00 */
[----:B------:R-:W4:Y:S01]  /*2cff0*/  LDL.LU.64 R4, [R1+0xec8] ;  /* 0x000ec80001047983 */ /* 0x000f220000300a00 */
[----:B---3--:R-:W-:Y:S01]  /*2d000*/  IMAD.MOV.U32 R3, RZ, RZ, R15 ;  /* 0x000000ffff037224 */ /* 0x008fe200078e000f */
[----:B----4-:R-:W-:-:S15]  /*2d010*/  HMMA.16816.F32 R4, R16, R14, R4 ;  /* 0x0000000e1004723c */ /* 0x010fde0000001804 */
[----:B------:R-:W-:-:S04]  /*2d020*/  NOP ;  /* 0x0000000000007918 */ /* 0x000fc80000000000 */
[----:B------:R0:W-:Y:S04]  /*2d030*/  STL.64 [R1+0x1d0], R4 ;  /* 0x0001d00401007387 */ /* 0x0001e80000100a00 */
[----:B------:R1:W-:Y:S01]  /*2d040*/  STL.64 [R1+0x1d8], R6 ;  /* 0x0001d80601007387 */ /* 0x0003e20000100a00 */
[----:B0-----:R-:W-:-:S03]  /*2d050*/  IMAD.MOV.U32 R4, RZ, RZ, R14 ;  /* 0x000000ffff047224 */ /* 0x001fc600078e000e */
[----:B-1----:R-:W3:Y:S04]  /*2d060*/  LDL.LU.64 R6, [R1+0xec0] ;  /* 0x000ec00001067983 */ /* 0x002ee80000300a00 */
[----:B------:R-:W3:Y:S04]  /*2d070*/  LDL.LU.64 R14, [R1+0xeb8] ;  /* 0x000eb800010e7983 */ /* 0x000ee80000300a00 */
[----:B------:R-:W3:Y:S02]  /*2d080*/  LDL.LU.64 R12, [R1+0xeb0] ;  /* 0x000eb000010c7983 */ /* 0x000ee40000300a00 */
[----:B---3--:R-:W-:Y:S02]  /*2d090*/  HMMA.16816.F32 R16, R16, R6, R12 ;  /* 0x000000061010723c */ /* 0x008fe4000000180c */
[----:B------:R-:W3:Y:S04]  /*2d0a0*/  LDL.LU.64 R14, [R1+0xea8] ;  /* 0x000ea800010e7983 */ /* 0x000ee80000300a00 */
[----:B------:R-:W3:-:S13]  /*2d0b0*/  LDL.LU.64 R12, [R1+0xea0] ;  /* 0x000ea000010c7983 */ /* 0x000eda0000300a00 */
[----:B------:R0:W-:Y:S04]  /*2d0c0*/  STL.64 [R1+0x1b0], R16 ;  /* 0x0001b01001007387 */ /* 0x0001e80000100a00 */
[----:B------:R1:W-:Y:S04]  /*2d0d0*/  STL.64 [R1+0x1b8], R18 ;  /* 0x0001b81201007387 */ /* 0x0003e80000100a00 */
[----:B0-----:R-:W3:Y:S04]  /*2d0e0*/  LDL.LU R16, [R1+0x260] ;  /* 0x0002600001107983 */ /* 0x001ee80000300800 */
[----:B------:R-:W3:Y:S04]  /*2d0f0*/  LDL.LU R17, [R1+0x264] ;  /* 0x0002640001117983 */ /* 0x000ee80000300800 */
[----:B-1----:R-:W3:Y:S04]  /*2d100*/  LDL.LU R18, [R1+0x268] ;  /* 0x0002680001127983 */ /* 0x002ee80000300800 */
[----:B------:R-:W3:Y:S01]  /*2d110*/  LDL.LU R19, [R1+0x26c] ;  /* 0x00026c0001137983 */ /* 0x000ee20000300800 */
[----:B------:R-:W-:-:S02]  /*2d120*/  IMAD.MOV.U32 R10, RZ, RZ, R2 ;  /* 0x000000ffff0a7224 */ /* 0x000fc400078e0002 */
[----:B------:R-:W-:Y:S01]  /*2d130*/  IMAD.MOV.U32 R11, RZ, RZ, R0 ;  /* 0x000000ffff0b7224 */ /* 0x000fe200078e0000 */
[----:B------:R-:W-:Y:S06]  /*2d140*/  STL.64 [R1+0xe38], R6 ;  /* 0x000e380601007387 */ /* 0x000fec0000100a00 */
[----:B---3--:R-:W-:-:S15]  /*2d150*/  HMMA.16816.F32 R8, R12, R10, R16 ;  /* 0x0000000a0c08723c */ /* 0x008fde0000001810 */
[----:B------:R-:W-:-:S04]  /*2d160*/  NOP ;  /* 0x0000000000007918 */ /* 0x000fc80000000000 */
[----:B------:R-:W-:Y:S01]  /*2d170*/  STL.64 [R1+0x5e0], R8 ;  /* 0x0005e00801007387 */ /* 0x000fe20000100a00 */
[----:B------:R-:W-:-:S03]  /*2d180*/  IMAD.MOV.U32 R19, RZ, RZ, R10 ;  /* 0x000000ffff137224 */ /* 0x000fc600078e000a */
[----:B------:R0:W-:Y:S04]  /*2d190*/  STL.64 [R1+0x5e8], R10 ;  /* 0x0005e80a01007387 */ /* 0x0001e80000100a00 */
[----:B0-----:R-:W2:Y:S01]  /*2d1a0*/  LDL.LU.64 R10, [R1+0xe98] ;  /* 0x000e9800010a7983 */ /* 0x001ea20000300a00 */
[----:B------:R-:W-:-:S05]  /*2d1b0*/  IMAD.MOV.U32 R18, RZ, RZ, R8 ;  /* 0x000000ffff127224 */ /* 0x000fca00078e0008 */
[----:B------:R0:W-:Y:S04]  /*2d1c0*/  STL [R1+0xcdc], R18 ;  /* 0x000cdc1201007387 */ /* 0x0001e80000100800 */
[----:B------:R1:W-:Y:S04]  /*2d1d0*/  STL [R1+0xcd8], R19 ;  /* 0x000cd81301007387 */ /* 0x0003e80000100800 */
[----:B------:R-:W3:Y:S04]  /*2d1e0*/  LDL.LU R16, [R1+0x340] ;  /* 0x0003400001107983 */ /* 0x000ee80000300800 */
[----:B------:R-:W3:Y:S04]  /*2d1f0*/  LDL.LU R17, [R1+0x344] ;  /* 0x0003440001117983 */ /* 0x000ee80000300800 */
[----:B0-----:R-:W3:Y:S04]  /*2d200*/  LDL.LU R18, [R1+0x348] ;  /* 0x0003480001127983 */ /* 0x001ee80000300800 */
[----:B-1----:R-:W3:Y:S01]  /*2d210*/  LDL.LU R19, [R1+0x34c] ;  /* 0x00034c0001137983 */ /* 0x002ee20000300800 */
        /* <DEDUP_REMOVED lines=13> */
[----:B------:R-:W3:-:S15]  /*2d2f0*/  LDL.LU.64 R26, [R1+0xe60] ;  /* 0x000e6000011a7983 */ /* 0x000ede0000300a00 */
[----:B------:R-:W-:Y:S02]  /*2d300*/  NOP ;  /* 0x0000000000007918 */ /* 0x000fe40000000000 */
[----:B------:R-:W-:Y:S04]  /*2d310*/  STL.64 [R1+0x1a0], R8 ;  /* 0x0001a00801007387 */ /* 0x000fe80000100a00 */
[----:B------:R0:W-:Y:S04]  /*2d320*/  STL.64 [R1+0x1a8], R10 ;  /* 0x0001a80a01007387 */ /* 0x0001e80000100a00 */
[----:B0-----:R-:W2:Y:S04]  /*2d330*/  LDL.LU.64 R10, [R1+0xe58] ;  /* 0x000e5800010a7983 */ /* 0x001ea80000300a00 */
[----:B------:R-:W2:Y:S01]  /*2d340*/  LDL.LU.64 R8, [R1+0xe50] ;  /* 0x000e500001087983 */ /* 0x000ea20000300a00 */
[----:B---3--:R-:W-:-:S15]  /*2d350*/  HMMA.16816.F32 R16, R12, R26, R16 ;  /* 0x0000001a0c10723c */ /* 0x008fde0000001810 */
[----:B------:R-:W-:-:S04]  /*2d360*/  NOP ;  /* 0x0000000000007918 */ /* 0x000fc80000000000 */
[----:B------:R-:W-:Y:S04]  /*2d370*/  STL.64 [R1+0x1c0], R16 ;  /* 0x0001c01001007387 */ /* 0x000fe80000100a00 */
[----:B------:R2:W-:Y:S02]  /*2d380*/  STL.64 [R1+0x1c8], R18 ;  /* 0x0001c81201007387 */ /* 0x0005e40000100a00 */
[----:B--2---:R-:W-:Y:S02]  /*2d390*/  HMMA.16816.F32 R16, R12, R22, R8 ;  /* 0x000000160c10723c */ /* 0x004fe40000001808 */
        /* <DEDUP_REMOVED lines=18> */
[----:B------:R-:W4:Y:S04]  /*2d4c0*/  LDL.LU R20, [R1+0x140] ;  /* 0x0001400001147983 */ /* 0x000f280000300800 */
[----:B------:R-:W4:Y:S04]  /*2d4d0*/  LDL.LU R21, [R1+0x144] ;  /* 0x0001440001157983 */ /* 0x000f280000300800 */
[----:B0-----:R-:W2:Y:S04]  /*2d4e0*/  LDL.LU R22, [R1+0x148] ;  /* 0x0001480001167983 */ /* 0x001ea80000300800 */
[----:B------:R-:W2:Y:S04]  /*2d4f0*/  LDL.LU R23, [R1+0x14c] ;  /* 0x00014c0001177983 */ /* 0x000ea80000300800 */
[----:B--2---:R0:W-:Y:S04]  /*2d500*/  STL.64 [R1+0xdf0], R22 ;  /* 0x000df01601007387 */ /* 0x0041e80000100a00 */
[----:B----4-:R-:W-:Y:S04]  /*2d510*/  STL.64 [R1+0xde8], R20 ;  /* 0x000de81401007387 */ /* 0x010fe80000100a00 */
[----:B0-----:R-:W2:Y:S04]  /*2d520*/  LDL.LU.64 R22, [R1+0x38] ;  /* 0x0000380001167983 */ /* 0x001ea80000300a00 */
[----:B--2---:R0:W-:Y:S04]  /*2d530*/  STL.64 [R1+0xdf8], R22 ;  /* 0x000df81601007387 */ /* 0x0041e80000100a00 */
[----:B0-----:R-:W2:Y:S01]  /*2d540*/  LDL.LU.64 R22, [R1+0x48] ;  /* 0x0000480001167983 */ /* 0x001ea20000300a00 */
[----:B------:R-:W-:-:S02]  /*2d550*/  IMAD.MOV.U32 R2, RZ, RZ, R26 ;  /* 0x000000ffff027224 */ /* 0x000fc400078e001a */
[----:B------:R-:W-:Y:S01]  /*2d560*/  IMAD.MOV.U32 R0, RZ, RZ, R27 ;  /* 0x000000ffff007224 */ /* 0x000fe200078e001b */
[----:B--2---:R0:W-:Y:S04]  /*2d570*/  STL.64 [R1+0xe10], R22 ;  /* 0x000e101601007387 */ /* 0x0041e80000100a00 */
[----:B0-----:R-:W2:Y:S04]  /*2d580*/  LDL.LU.64 R22, [R1+0x58] ;  /* 0x0000580001167983 */ /* 0x001ea80000300a00 */
[----:B------:R-:W4:Y:S04]  /*2d590*/  LDL.LU R24, [R1+0x130] ;  /* 0x0001300001187983 */ /* 0x000f280000300800 */
[----:B------:R-:W4:Y:S04]  /*2d5a0*/  LDL.LU R25, [R1+0x134] ;  /* 0x0001340001197983 */ /* 0x000f280000300800 */
[----:B------:R-:W2:Y:S04]  /*2d5b0*/  LDL.LU R26, [R1+0x138] ;  /* 0x00013800011a7983 */ /* 0x000ea80000300800 */
[----:B------:R-:W2:Y:S01]  /*2d5c0*/  LDL.LU R27, [R1+0x13c] ;  /* 0x00013c00011b7983 */ /* 0x000ea20000300800 */
[----:B------:R-:W-:-:S02]  /*2d5d0*/  IMAD.MOV.U32 R6, RZ, RZ, R4 ;  /* 0x000000ffff067224 */ /* 0x000fc400078e0004 */
[----:B------:R-:W-:Y:S01]  /*2d5e0*/  IMAD.MOV.U32 R7, RZ, RZ, R3 ;  /* 0x000000ffff077224 */ /* 0x000fe200078e0003 */
        /* <DEDUP_REMOVED lines=13> */
[----:B------:R-:W4:Y:S04]  /*2d6c0*/  LDL.LU.64 R10, [R1+0xe48] ;  /* 0x000e4800010a7983 */ /* 0x000f280000300a00 */
[----:B------:R-:W4:Y:S04]  /*2d6d0*/  LDL.LU.64 R8, [R1+0xe40] ;  /* 0x000e400001087983 */ /* 0x000f280000300a00 */
[----:B------:R-:W-:Y:S04]  /*2d6e0*/  STL.64 [R1+0x4b0], R4 ;  /* 0x0004b00401007387 */ /* 0x000fe80000100a00 */
[----:B------:R0:W-:Y:S04]  /*2d6f0*/  STL.64 [R1+0x4b8], R6 ;  /* 0x0004b80601007387 */ /* 0x0001e80000100a00 */
[----:B0-----:R-:W4:Y:S02]  /*2d700*/  LDL.LU.64 R6, [R1+0xe38] ;  /* 0x000e380001067983 */ /* 0x001f240000300a00 */
[----:B----4-:R-:W-:Y:S02]  /*2d710*/  HMMA.16816.F32 R12, R12, R6, R8 ;  /* 0x000000060c0c723c */ /* 0x010fe40000001808 */
[----:B------:R-:W3:Y:S04]  /*2d720*/  LDL.LU.64 R10, [R1+0xe30] ;  /* 0x000e3000010a7983 */ /* 0x000ee80000300a00 */
[----:B------:R-:W3:-:S13]  /*2d730*/  LDL.LU.64 R8, [R1+0xe28] ;  /* 0x000e280001087983 */ /* 0x000eda0000300a00 */
[----:B------:R-:W-:Y:S04]  /*2d740*/  STL.64 [R1+0x190], R12 ;  /* 0x0001900c01007387 */ /* 0x000fe80000100a00 */
[----:B------:R0:W-:Y:S04]  /*2d750*/  STL.64 [R1+0x198], R14 ;  /* 0x0001980e01007387 */ /* 0x0001e80000100a00 */
[----:B0-----:R-:W3:Y:S04]  /*2d760*/  LDL.LU.64 R14, [R1+0x68] ;  /* 0x00006800010e7983 */ /* 0x001ee80000300a00 */
[----:B------:R-:W-:Y:S01]  /*2d770*/  STL.64 [R1+0xdd0], R6 ;  /* 0x000dd00601007387 */ /* 0x000fe20000100a00 */
[----:B---3--:R-:W-:-:S15]  /*2d780*/  HMMA.16816.F32 R16, R8, R14, R16 ;  /* 0x0000000e0810723c */ /* 0x008fde0000001810 */
[----:B------:R-:W-:-:S04]  /*2d790*/  NOP ;  /* 0x0000000000007918 */ /* 0x000fc80000000000 */
[----:B------:R0:W-:Y:S04]  /*2d7a0*/  STL.64 [R1+0x630], R16 ;  /* 0x0006301001007387 */ /* 0x0001e80000100a00 */
[----:B------:R1:W-:Y:S01]  /*2d7b0*/  STL.64 [R1+0x638], R18 ;  /* 0x0006381201007387 */ /* 0x0003e20000100a00 */
[----:B------:R-:W-:Y:S02]  /*2d7c0*/  IMAD.MOV.U32 R12, RZ, RZ, R16 ;  /* 0x000000ffff0c7224 */ /* 0x000fe400078e0010 */
[----:B------:R-:W-:Y:S01]  /*2d7d0*/  IMAD.MOV.U32 R13, RZ, RZ, R18 ;  /* 0x000000ffff0d7224 */ /* 0x000fe200078e0012 */
[----:B0-----:R-:W3:Y:S04]  /*2d7e0*/  LDL.LU R16, [R1+0x310] ;  /* 0x0003100001107983 */ /* 0x001ee80000300800 */
[----:B------:R-:W3:Y:S04]  /*2d7f0*/  LDL.LU R17, [R1+0x314] ;  /* 0x0003140001117983 */ /* 0x000ee80000300800 */
[----:B-1----:R-:W4:Y:S04]  /*2d800*/  LDL.LU R18, [R1+0x318] ;  /* 0x0003180001127983 */ /* 0x002f280000300800 */
[----:B------:R-:W4:Y:S01]  /*2d810*/  LDL.LU R19, [R1+0x31c] ;  /* 0x00031c0001137983 */ /* 0x000f220000300800 */
[----:B--2---:R-:W-:Y:S01]  /*2d820*/  HMMA.16816.F32 R24, R8, R22, R24 ;  /* 0x000000160818723c */ /* 0x004fe20000001818 */
[----:B------:R-:W-:-:S02]  /*2d830*/  IMAD.MOV.U32 R4, RZ, RZ, R14 ;  /* 0x000000ffff047224 */ /* 0x000fc400078e000e */
[----:B------:R-:W-:Y:S01]  /*2d840*/  IMAD.MOV.U32 R3, RZ, RZ, R15 ;  /* 0x000000ffff037224 */ /* 0x000fe200078e000f */
[----:B----4-:R-:W-:Y:S04]  /*2d850*/  STL.64 [R1+0xd60], R18 ;  /* 0x000d601201007387 */ /* 0x010fe80000100a00 */
[----:B---3--:R-:W-:Y:S04]  /*2d860*/  STL.64 [R1+0xd58], R16 ;  /* 0x000d581001007387 */ /* 0x008fe80000100a00 */
[----:B------:R0:W-:Y:S04]  /*2d870*/  STL [R1+0xce4], R12 ;  /* 0x000ce40c01007387 */ /* 0x0001e80000100800 */
[----:B------:R1:W-:Y:S04]  /*2d880*/  STL [R1+0xce0], R13 ;  /* 0x000ce00d01007387 */ /* 0x0003e80000100800 */
[----:B0-----:R-:W2:Y:S04]  /*2d890*/  LDL.LU R12, [R1+0x150] ;  /* 0x00015000010c7983 */ /* 0x001ea80000300800 */
[----:B-1----:R-:W2:Y:S04]  /*2d8a0*/  LDL.LU R13, [R1+0x154] ;  /* 0x00015400010d7983 */ /* 0x002ea80000300800 */
[----:B------:R-:W2:Y:S04]  /*2d8b0*/  LDL.LU R14, [R1+0x158] ;  /* 0x00015800010e7983 */ /* 0x000ea80000300800 */
[----:B------:R-:W2:Y:S04]  /*2d8c0*/  LDL.LU R15, [R1+0x15c] ;  /* 0x00015c00010f7983 */ /* 0x000ea80000300800 */
[----:B------:R-:W-:Y:S04]  /*2d8d0*/  STL.64 [R1+0x5d0], R24 ;  /* 0x0005d01801007387 */ /* 0x000fe80000100a00 */
[----:B------:R0:W-:Y:S01]  /*2d8e0*/  STL.64 [R1+0x5d8], R26 ;  /* 0x0005d81a01007387 */ /* 0x0001e20000100a00 */
[----:B------:R-:W-:-:S02]  /*2d8f0*/  IMAD.MOV.U32 R18, RZ, RZ, R2 ;  /* 0x000000ffff127224 */ /* 0x000fc400078e0002 */
[----:B------:R-:W-:Y:S02]  /*2d900*/  IMAD.MOV.U32 R19, RZ, RZ, R0 ;  /* 0x000000ffff137224 */ /* 0x000fe400078e0000 */
[----:B------:R-:W-:Y:S02]  /*2d910*/  IMAD.MOV.U32 R2, RZ, RZ, R22 ;  /* 0x000000ffff027224 */ /* 0x000fe400078e0016 */
[----:B------:R-:W-:Y:S01]  /*2d920*/  IMAD.MOV.U32 R0, RZ, RZ, R23 ;  /* 0x000000ffff007224 */ /* 0x000fe200078e0017 */
        /* <DEDUP_REMOVED lines=11> */
[----:B------:R-:W2:Y:S02]  /*2d9e0*/  LDL.LU.64 R22, [R1+0xdf8] ;  /* 0x000df80001167983 */ /* 0x000ea40000300a00 */
[----:B--2---:R-:W-:Y:S01]  /*2d9f0*/  HMMA.16816.F32 R12, R8, R22, R12 ;  /* 0x00000016080c723c */ /* 0x004fe2000000180c */
[----:B------:R-:W-:-:S15]  /*2da00*/  IMAD.MOV.U32 R7, RZ, RZ, R23 ;  /* 0x000000ffff077224 */ /* 0x000fde00078e0017 */
[----:B------:R-:W-:-:S03]  /*2da10*/  NOP ;  /* 0x0000000000007918 */ /* 0x000fc60000000000 */
[----:B------:R0:W-:Y:S04]  /*2da20*/  STL.64 [R1+0x510], R12 ;  /* 0x0005100c01007387 */ /* 0x0001e80000100a00 */
[----:B------:R-:W-:Y:S01]  /*2da30*/  STL.64 [R1+0x518], R14 ;  /* 0x0005180e01007387 */ /* 0x000fe20000100a00 */
[----:B0-----:R-:W-:-:S03]  /*2da40*/  IMAD.MOV.U32 R12, RZ, RZ, R22 ;  /* 0x000000ffff0c7224 */ /* 0x001fc600078e0016 */
[----:B------:R-:W2:Y:S04]  /*2da50*/  LDL.LU.64 R22, [R1+0xdf0] ;  /* 0x000df00001167983 */ /* 0x000ea80000300a00 */
[----:B------:R-:W2:Y:S02]  /*2da60*/  LDL.LU.64 R20, [R1+0xde8] ;  /* 0x000de80001147983 */ /* 0x000ea40000300a00 */
[----:B--2---:R-:W-:-:S15]  /*2da70*/  HMMA.16816.F32 R20, R8, R18, R20 ;  /* 0x000000120814723c */ /* 0x004fde0000001814 */
[----:B------:R-:W-:-:S04]  /*2da80*/  NOP ;  /* 0x0000000000007918 */ /* 0x000fc80000000000 */
[----:B------:R-:W-:Y:S04]  /*2da90*/  STL.64 [R1+0x180], R20 ;  /* 0x0001801401007387 */ /* 0x000fe80000100a00 */
[----:B------:R0:W-:Y:S04]  /*2daa0*/  STL.64 [R1+0x188], R22 ;  /* 0x0001881601007387 */ /* 0x0001e80000100a00 */
[----:B0-----:R-:W3:Y:S04]  /*2dab0*/  LDL.LU.64 R22, [R1+0xde0] ;  /* 0x000de00001167983 */ /* 0x001ee80000300a00 */
[----:B------:R0:W-:Y:S02]  /*2dac0*/  STL.64 [R1+0xd70], R18 ;  /* 0x000d701201007387 */ /* 0x0001e40000100a00 */
[----:B0-----:R-:W-:-:S02]  /*2dad0*/  IMAD.MOV.U32 R18, RZ, RZ, R12 ;  /* 0x000000ffff127224 */ /* 0x001fc400078e000c */
[----:B------:R-:W-:-:S05]  /*2dae0*/  IMAD.MOV.U32 R19, RZ, RZ, R7 ;  /* 0x000000ffff137224 */ /* 0x000fca00078e0007 */
[----:B------:R0:W-:Y:S02]  /*2daf0*/  STL.64 [R1+0xd88], R18 ;  /* 0x000d881201007387 */ /* 0x0001e40000100a00 */
[----:B0-----:R-:W-:Y:S02]  /*2db00*/  IMAD.MOV.U32 R18, RZ, RZ, R6 ;  /* 0x000000ffff127224 */ /* 0x001fe400078e0006 */
[----:B------:R-:W-:Y:S01]  /*2db10*/  IMAD.MOV.U32 R19, RZ, RZ, R5 ;  /* 0x000000ffff137224 */ /* 0x000fe200078e0005 */
[----:B---3--:R-:W-:-:S15]  /*2db20*/  HMMA.16816.F32 R12, R8, R22, R24 ;  /* 0x00000016080c723c */ /* 0x008fde0000001818 */
[----:B------:R-:W-:-:S04]  /*2db30*/  NOP ;  /* 0x0000000000007918 */ /* 0x000fc80000000000 */
[----:B------:R-:W-:Y:S04]  /*2db40*/  STL.64 [R1+0x170], R12 ;  /* 0x0001700c01007387 */ /* 0x000fe80000100a00 */
[----:B------:R0:W-:Y:S02]  /*2db50*/  STL.64 [R1+0x178], R14 ;  /* 0x0001780e01007387 */ /* 0x0001e40000100a00 */
[----:B0-----:R-:W-:Y:S02]  /*2db60*/  IMAD.MOV.U32 R14, RZ, RZ, R4 ;  /* 0x000000ffff0e7224 */ /* 0x001fe400078e0004 */
[----:B------:R-:W-:-:S05]  /*2db70*/  IMAD.MOV.U32 R15, RZ, RZ, R3 ;  /* 0x000000ffff0f7224 */ /* 0x000fca00078e0003 */
        /* <DEDUP_REMOVED lines=9> */
[----:B------:R-:W3:Y:S04]  /*2dc10*/  LDL.LU.64 R6, [R1+0x8] ;  /* 0x0000080001067983 */ /* 0x000ee80000300a00 */
[----:B------:R-:W-:Y:S04]  /*2dc20*/  STL.64 [R1+0xda0], R18 ;  /* 0x000da01201007387 */ /* 0x000fe80000100a00 */
[----:B------:R0:W-:Y:S04]  /*2dc30*/  STL.64 [R1+0xd68], R22 ;  /* 0x000d681601007387 */ /* 0x0001e80000100a00 */
[----:B------:R-:W4:Y:S04]  /*2dc40*/  LDL.LU R20, [R1+0x70] ;  /* 0x0000700001147983 */ /* 0x000f280000300800 */
[----:B------:R-:W4:Y:S04]  /*2dc50*/  LDL.LU R21, [R1+0x74] ;  /* 0x0000740001157983 */ /* 0x000f280000300800 */
        /* <DEDUP_REMOVED lines=10> */
[----:B----4-:R0:W-:Y:S04]  /*2dd00*/  STL.64 [R1+0xd78], R20 ;  /* 0x000d781401007387 */ /* 0x0101e80000100a00 */
        /* <DEDUP_REMOVED lines=23> */
[----:B----4-:R-:W-:Y:S02]  /*2de80*/  HMMA.16816.F32 R8, R8, R6, R24 ;  /* 0x000000060808723c */ /* 0x010fe40000001818 */
[----:B------:R-:W3:Y:S04]  /*2de90*/  LDL.LU.64 R26, [R1+0xdc8] ;  /* 0x000dc800011a7983 */ /* 0x000ee80000300a00 */
[----:B------:R-:W3:-:S13]  /*2dea0*/  LDL.LU.64 R24, [R1+0xdc0] ;  /* 0x000dc00001187983 */ /* 0x000eda0000300a00 */
[----:B------:R-:W-:Y:S04]  /*2deb0*/  STL.64 [R1+0x4a0], R8 ;  /* 0x0004a00801007387 */ /* 0x000fe80000100a00 */
[----:B------:R0:W-:Y:S04]  /*2dec0*/  STL.64 [R1+0x4a8], R10 ;  /* 0x0004a80a01007387 */ /* 0x0001e80000100a00 */
[----:B0-----:R-:W4:Y:S01]  /*2ded0*/  LDL.LU R11, [R1+0x6bc] ;  /* 0x0006bc00010b7983 */ /* 0x001f220000300800 */
[----:B---3--:R-:W-:-:S15]  /*2dee0*/  HMMA.16816.F32 R16, R24, R14, R16 ;  /* 0x0000000e1810723c */ /* 0x008fde0000001810 */
[----:B------:R-:W-:-:S04]  /*2def0*/  NOP ;  /* 0x0000000000007918 */ /* 0x000fc80000000000 */
[----:B------:R-:W-:Y:S02]  /*2df00*/  IMAD.MOV.U32 R15, RZ, RZ, R18 ;  /* 0x000000ffff0f7224 */ /* 0x000fe400078e0012 */
[----:B------:R-:W-:Y:S01]  /*2df10*/  IMAD.MOV.U32 R14, RZ, RZ, R16 ;  /* 0x000000ffff0e7224 */ /* 0x000fe200078e0010 */
[----:B----4-:R-:W-:Y:S04]  /*2df20*/  STL [R1+0xd44], R11 ;  /* 0x000d440b01007387 */ /* 0x010fe80000100800 */
[----:B------:R-:W-:Y:S04]  /*2df30*/  STL.64 [R1+0x5f0], R16 ;  /* 0x0005f01001007387 */ /* 0x000fe80000100a00 */
[----:B------:R0:W-:Y:S04]  /*2df40*/  STL.64 [R1+0x5f8], R18 ;  /* 0x0005f81201007387 */ /* 0x0001e80000100a00 */
[----:B0-----:R-:W2:Y:S04]  /*2df50*/  LDL.LU.64 R18, [R1+0xdb8] ;  /* 0x000db80001127983 */ /* 0x001ea80000300a00 */
[----:B------:R0:W-:Y:S04]  /*2df60*/  STL [R1+0xcec], R14 ;  /* 0x000cec0e01007387 */ /* 0x0001e80000100800 */
[----:B------:R1:W-:Y:S04]  /*2df70*/  STL [R1+0xce8], R15 ;  /* 0x000ce80f01007387 */ /* 0x0003e80000100800 */
[----:B------:R-:W3:Y:S04]  /*2df80*/  LDL.LU R12, [R1+0x300] ;  /* 0x00030000010c7983 */ /* 0x000ee80000300800 */
[----:B------:R-:W3:Y:S04]  /*2df90*/  LDL.LU R13, [R1+0x304] ;  /* 0x00030400010d7983 */ /* 0x000ee80000300800 */
[----:B0-----:R-:W4:Y:S04]  /*2dfa0*/  LDL.LU R14, [R1+0x308] ;  /* 0x00030800010e7983 */ /* 0x001f280000300800 */
[----:B-1----:R-:W4:Y:S01]  /*2dfb0*/  LDL.LU R15, [R1+0x30c] ;  /* 0x00030c00010f7983 */ /* 0x002f220000300800 */
[C---:B--2---:R-:W-:Y:S03]  /*2dfc0*/  HMMA.16816.F32 R16, R24.reuse, R18, R20 ;  /* 0x000000121810723c */ /* 0x044fe60000001814 */
[----:B----4-:R-:W-:Y:S04]  /*2dfd0*/  STL.64 [R1+0xd50], R14 ;  /* 0x000d500e01007387 */ /* 0x010fe80000100a00 */
        /* <DEDUP_REMOVED lines=28> */
[----:B------:R-:W3:Y:S01]  /*2e1a0*/  LDL.LU.64 R16, [R1+0xd58] ;  /* 0x000d580001107983 */ /* 0x000ee20000300a00 */
[----:B------:R-:W-:-:S02]  /*2e1b0*/  IMAD.MOV.U32 R10, RZ, RZ, R2 ;  /* 0x000000ffff0a7224 */ /* 0x000fc400078e0002 */
[----:B------:R-:W-:-:S07]  /*2e1c0*/  IMAD.MOV.U32 R11, RZ, RZ, R0 ;  /* 0x000000ffff0b7224 */ /* 0x000fce00078e0000 */
[C---:B--2---:R-:W-:Y:S08]  /*2e1d0*/  HMMA.16816.F32 R8, R24.reuse, R10, R12 ;  /* 0x0000000a1808723c */ /* 0x044ff0000000180c */
[----:B---3--:R-:W-:Y:S01]  /*2e1e0*/  HMMA.16816.F32 R20, R24, R22, R16 ;  /* 0x000000161814723c */ /* 0x008fe20000001810 */
[----:B------:R-:W2:Y:S04]  /*2e1f0*/  LDL.LU R16, [R1+0x6b8] ;  /* 0x0006b80001107983 */ /* 0x000ea80000300800 */
[----:B------:R-:W3:-:S14]  /*2e200*/  LDL.LU R17, [R1+0xab8] ;  /* 0x000ab80001117983 */ /* 0x000edc0000300800 */
[----:B------:R0:W-:Y:S04]  /*2e210*/  STL.64 [R1+0x130], R20 ;  /* 0x0001301401007387 */ /* 0x0001e80000100a00 */
[----:B------:R1:W-:Y:S04]  /*2e220*/  STL.64 [R1+0x138], R22 ;  /* 0x0001381601007387 */ /* 0x0003e80000100a00 */
[----:B0-----:R-:W4:Y:S04]  /*2e230*/  LDL.LU R20, [R1+0xab0] ;  /* 0x000ab00001147983 */ /* 0x001f280000300800 */
[----:B------:R-:W4:Y:S04]  /*2e240*/  LDL.LU R21, [R1+0xaa8] ;  /* 0x000aa80001157983 */ /* 0x000f280000300800 */
[----:B-1----:R-:W4:Y:S04]  /*2e250*/  LDL.LU R22, [R1+0xaa0] ;  /* 0x000aa00001167983 */ /* 0x002f280000300800 */
[----:B------:R-:W4:Y:S04]  /*2e260*/  LDL.LU R23, [R1+0xa98] ;  /* 0x000a980001177983 */ /* 0x000f280000300800 */
[----:B------:R-:W4:Y:S04]  /*2e270*/  LDL.LU R5, [R1+0xa90] ;  /* 0x000a900001057983 */ /* 0x000f280000300800 */
[----:B------:R-:W4:Y:S04]  /*2e280*/  LDL.LU R4, [R1+0x6b4] ;  /* 0x0006b40001047983 */ /* 0x000f280000300800 */
[----:B------:R-:W4:Y:S04]  /*2e290*/  LDL.LU R29, [R1+0xa88] ;  /* 0x000a8800011d7983 */ /* 0x000f280000300800 */
[----:B------:R-:W4:Y:S04]  /*2e2a0*/  LDL.LU R28, [R1+0xab4] ;  /* 0x000ab400011c7983 */ /* 0x000f280000300800 */
[----:B------:R-:W4:Y:S04]  /*2e2b0*/  LDL.LU R3, [R1+0xa80] ;  /* 0x000a800001037983 */ /* 0x000f280000300800 */
[----:B------:R-:W4:Y:S04]  /*2e2c0*/  LDL.LU R2, [R1+0xaac] ;  /* 0x000aac0001027983 */ /* 0x000f280000300800 */
[----:B------:R-:W4:Y:S04]  /*2e2d0*/  LDL.LU.64 R14, [R1+0xd50] ;  /* 0x000d5000010e7983 */ /* 0x000f280000300a00 */
[----:B------:R-:W4:Y:S04]  /*2e2e0*/  LDL.LU.64 R12, [R1+0xd48] ;  /* 0x000d4800010c7983 */ /* 0x000f280000300a00 */
[----:B------:R-:W-:Y:S04]  /*2e2f0*/  STL.64 [R1+0x120], R8 ;  /* 0x0001200801007387 */ /* 0x000fe80000100a00 */
[----:B------:R0:W-:Y:S04]  /*2e300*/  STL.64 [R1+0x128], R10 ;  /* 0x0001280a01007387 */ /* 0x0001e80000100a00 */
[----:B0-----:R-:W4:Y:S01]  /*2e310*/  LDL.LU R11, [R1+0xd44] ;  /* 0x000d4400010b7983 */ /* 0x001f220000300800 */
[----:B------:R-:W-:-:S04]  /*2e320*/  USHF.L.U32 UR7, UR13, 0x7, URZ ;  /* 0x000000070d077899 */ /* 0x000fc800080006ff */
[----:B------:R-:W-:Y:S02]  /*2e330*/  USHF.L.U32 UR15, UR7, 0x1, URZ ;  /* 0x00000001070f7899 */ /* 0x000fe400080006ff */
[----:B------:R-:W-:-:S04]  /*2e340*/  USHF.R.S32.HI UR8, URZ, 0x1f, UR7 ;  /* 0x0000001fff087899 */ /* 0x000fc80008011407 */
[----:B------:R-:W-:Y:S01]  /*2e350*/  USHF.L.U64.HI UR8, UR7, 0x1, UR8 ;  /* 0x0000000107087899 */ /* 0x000fe20008010208 */
[----:B--2---:R-:W-:Y:S02]  /*2e360*/  IADD3 R16, P3, PT, R16, UR15, RZ ;  /* 0x0000000f10107c10 */ /* 0x004fe4000ff7e0ff */
[----:B---3--:R-:W-:Y:S01]  /*2e370*/  IADD3 R17, P2, PT, R17, UR15, RZ ;  /* 0x0000000f11117c10 */ /* 0x008fe2000ff5e0ff */
[----:B----4-:R-:W-:Y:S01]  /*2e380*/  HMMA.16816.F32 R12, R24, R6, R12 ;  /* 0x00000006180c723c */ /* 0x010fe2000000180c */
[----:B------:R-:W-:Y:S02]  /*2e390*/  IADD3 R20, P6, PT, R20, UR15, RZ ;  /* 0x0000000f14147c10 */ /* 0x000fe4000ffde0ff */
[----:B------:R-:W-:Y:S02]  /*2e3a0*/  IADD3 R21, P5, PT, R21, UR15, RZ ;  /* 0x0000000f15157c10 */ /* 0x000fe4000ffbe0ff */
[----:B------:R-:W-:Y:S02]  /*2e3b0*/  IADD3 R22, P1, PT, R22, UR15, RZ ;  /* 0x0000000f16167c10 */ /* 0x000fe4000ff3e0ff */
[----:B------:R-:W-:-:S02]  /*2e3c0*/  IADD3 R23, P0, PT, R23, UR15, RZ ;  /* 0x0000000f17177c10 */ /* 0x000fc4000ff1e0ff */
[----:B------:R-:W-:Y:S01]  /*2e3d0*/  IADD3 R5, P4, PT, R5, UR15, RZ ;  /* 0x0000000f05057c10 */ /* 0x000fe2000ff9e0ff */
[----:B------:R-:W-:-:S09]  /*2e3e0*/  VIADD R11, R11, 0x1 ;  /* 0x000000010b0b7836 */ /* 0x000fd20000000000 */
[----:B------:R-:W-:Y:S02]  /*2e3f0*/  IMAD.MOV.U32 R0, RZ, RZ, R15 ;  /* 0x000000ffff007224 */ /* 0x000fe400078e000f */
[----:B------:R-:W-:Y:S01]  /*2e400*/  IMAD.MOV.U32 R6, RZ, RZ, R14 ;  /* 0x000000ffff067224 */ /* 0x000fe200078e000e */
[----:B------:R-:W-:Y:S04]  /*2e410*/  STL.64 [R1+0x110], R12 ;  /* 0x0001100c01007387 */ /* 0x000fe80000100a00 */
[----:B------:R-:W-:Y:S04]  /*2e420*/  STL.64 [R1+0x118], R14 ;  /* 0x0001180e01007387 */ /* 0x000fe80000100a00 */
[----:B------:R-:W-:Y:S04]  /*2e430*/  STL [R1+0xcf4], R0 ;  /* 0x000cf40001007387 */ /* 0x000fe80000100800 */
[----:B------:R-:W-:Y:S04]  /*2e440*/  STL [R1+0xcf0], R6 ;  /* 0x000cf00601007387 */ /* 0x000fe80000100800 */
[----:B------:R-:W-:Y:S04]  /*2e450*/  STL [R1+0x6bc], R11 ;  /* 0x0006bc0b01007387 */ /* 0x000fe80000100800 */
[----:B------:R0:W-:Y:S04]  /*2e460*/  STL [R1+0xcf8], R11 ;  /* 0x000cf80b01007387 */ /* 0x0001e80000100800 */
[----:B------:R-:W-:Y:S04]  /*2e470*/  STL [R1+0x6b8], R16 ;  /* 0x0006b81001007387 */ /* 0x000fe80000100800 */
[----:B------:R-:W-:Y:S04]  /*2e480*/  STL [R1+0xab8], R17 ;  /* 0x000ab81101007387 */ /* 0x000fe80000100800 */
[----:B------:R-:W-:Y:S01]  /*2e490*/  STL [R1+0xab0], R20 ;  /* 0x000ab01401007387 */ /* 0x000fe20000100800 */
[----:B------:R-:W-:-:S03]  /*2e4a0*/  IADD3.X R4, PT, PT, R4, UR8, RZ, P3, !PT ;  /* 0x0000000804047c10 */ /* 0x000fc60009ffe4ff */
[----:B------:R-:W-:Y:S01]  /*2e4b0*/  STL [R1+0xaa8], R21 ;  /* 0x000aa81501007387 */ /* 0x000fe20000100800 */
[----:B------:R-:W-:-:S03]  /*2e4c0*/  IADD3 R29, P3, PT, R29, UR15, RZ ;  /* 0x0000000f1d1d7c10 */ /* 0x000fc6000ff7e0ff */
[----:B------:R-:W-:Y:S04]  /*2e4d0*/  STL [R1+0xaa0], R22 ;  /* 0x000aa01601007387 */ /* 0x000fe80000100800 */
[----:B------:R-:W-:Y:S04]  /*2e4e0*/  STL [R1+0xa98], R23 ;  /* 0x000a981701007387 */ /* 0x000fe80000100800 */
[----:B------:R-:W-:Y:S04]  /*2e4f0*/  STL [R1+0xa90], R5 ;  /* 0x000a900501007387 */ /* 0x000fe80000100800 */
[----:B------:R-:W-:Y:S04]  /*2e500*/  STL [R1+0x6b4], R4 ;  /* 0x0006b40401007387 */ /* 0x000fe80000100800 */
[----:B------:R-:W-:Y:S04]  /*2e510*/  STL [R1+0xa88], R29 ;  /* 0x000a881d01007387 */ /* 0x000fe80000100800 */
[----:B0-----:R-:W2:Y:S01]  /*2e520*/  LDL.LU R11, [R1+0xa70] ;  /* 0x000a7000010b7983 */ /* 0x001ea20000300800 */
[----:B------:R-:W-:-:S02]  /*2e530*/  IADD3.X R28, PT, PT, R28, UR8, RZ, P2, !PT ;  /* 0x000000081c1c7c10 */ /* 0x000fc400097fe4ff */
[----:B------:R-:W-:-:S03]  /*2e540*/  IADD3 R3, P2, PT, R3, UR15, RZ ;  /* 0x0000000f03037c10 */ /* 0x000fc6000ff5e0ff */
[----:B------:R-:W-:Y:S04]  /*2e550*/  STL [R1+0xab4], R28 ;  /* 0x000ab41c01007387 */ /* 0x000fe80000100800 */
[----:B--2---:R0:W-:Y:S04]  /*2e560*/  STL [R1+0xd3c], R11 ;  /* 0x000d3c0b01007387 */ /* 0x0041e80000100800 */
[----:B------:R-:W-:Y:S04]  /*2e570*/  STL [R1+0xa80], R3 ;  /* 0x000a800301007387 */ /* 0x000fe80000100800 */
[----:B0-----:R-:W2:Y:S01]  /*2e580*/  LDL.LU R11, [R1+0xaa4] ;  /* 0x000aa400010b7983 */ /* 0x001ea20000300800 */
[----:B------:R-:W-:-:S05]  /*2e590*/  IADD3.X R2, PT, PT, R2, UR8, RZ, P6, !PT ;  /* 0x0000000802027c10 */ /* 0x000fca000b7fe4ff */
[----:B------:R-:W-:Y:S04]  /*2e5a0*/  STL [R1+0xaac], R2 ;  /* 0x000aac0201007387 */ /* 0x000fe80000100800 */
[----:B--2---:R0:W-:Y:S04]  /*2e5b0*/  STL [R1+0xd40], R11 ;  /* 0x000d400b01007387 */ /* 0x0041e80000100800 */
[----:B0-----:R-:W2:Y:S04]  /*2e5c0*/  LDL.LU R11, [R1+0xa78] ;  /* 0x000a7800010b7983 */ /* 0x001ea80000300800 */
[----:B------:R-:W3:Y:S04]  /*2e5d0*/  LDL.LU R6, [R1+0xa9c] ;  /* 0x000a9c0001067983 */ /* 0x000ee80000300800 */
[----:B------:R-:W4:Y:S04]  /*2e5e0*/  LDL.LU R0, [R1+0xa68] ;  /* 0x000a680001007983 */ /* 0x000f280000300800 */
        /* <DEDUP_REMOVED lines=26> */
[----:B--2---:R-:W-:-:S05]  /*2e790*/  IADD3 R11, P6, PT, R11, UR15, RZ ;  /* 0x0000000f0b0b7c10 */ /* 0x004fca000ffde0ff */
[----:B------:R0:W-:Y:S04]  /*2e7a0*/  STL [R1+0xa78], R11 ;  /* 0x000a780b01007387 */ /* 0x0001e80000100800 */
[----:B0-----:R-:W2:Y:S02]  /*2e7b0*/  LDL.LU R11, [R1+0xd40] ;  /* 0x000d4000010b7983 */ /* 0x001ea40000300800 */
[----:B--2---:R-:W-:-:S05]  /*2e7c0*/  IADD3.X R11, PT, PT, R11, UR8, RZ, P5, !PT ;  /* 0x000000080b0b7c10 */ /* 0x004fca000affe4ff */
[----:B------:R0:W-:Y:S04]  /*2e7d0*/  STL [R1+0xaa4], R11 ;  /* 0x000aa40b01007387 */ /* 0x0001e80000100800 */
[----:B0-----:R-:W2:Y:S01]  /*2e7e0*/  LDL.LU R11, [R1+0xd3c] ;  /* 0x000d3c00010b7983 */ /* 0x001ea20000300800 */
[----:B---3--:R-:W-:Y:S02]  /*2e7f0*/  IADD3.X R6, PT, PT, R6, UR8, RZ, P1, !PT ;  /* 0x0000000806067c10 */ /* 0x008fe40008ffe4ff */
[----:B----4-:R-:W-:Y:S02]  /*2e800*/  IADD3 R0, P1, PT, R0, UR15, RZ ;  /* 0x0000000f00007c10 */ /* 0x010fe4000ff3e0ff */
[----:B------:R-:W-:Y:S02]  /*2e810*/  IADD3.X R24, PT, PT, R24, UR8, RZ, P0, !PT ;  /* 0x0000000818187c10 */ /* 0x000fe400087fe4ff */
[----:B------:R-:W-:-:S02]  /*2e820*/  IADD3 R25, P0, PT, R25, UR15, RZ ;  /* 0x0000000f19197c10 */ /* 0x000fc4000ff1e0ff */
[----:B------:R-:W-:Y:S02]  /*2e830*/  IADD3.X R26, PT, PT, R26, UR8, RZ, P4, !PT ;  /* 0x000000081a1a7c10 */ /* 0x000fe4000a7fe4ff */
[----:B------:R-:W-:Y:S02]  /*2e840*/  IADD3 R27, P4, PT, R27, UR15, RZ ;  /* 0x0000000f1b1b7c10 */ /* 0x000fe4000ff9e0ff */
[----:B------:R-:W-:Y:S02]  /*2e850*/  IADD3.X R7, PT, PT, R7, UR8, RZ, P3, !PT ;  /* 0x0000000807077c10 */ /* 0x000fe40009ffe4ff */
[----:B------:R-:W-:Y:S02]  /*2e860*/  IADD3 R15, P3, PT, R15, UR15, RZ ;  /* 0x0000000f0f0f7c10 */ /* 0x000fe4000ff7e0ff */
        /* <DEDUP_REMOVED lines=15> */
[----:B--2---:R-:W-:-:S05]  /*2e960*/  IADD3 R11, P5, PT, R11, UR15, RZ ;  /* 0x0000000f0b0b7c10 */ /* 0x004fca000ffbe0ff */
        /* <DEDUP_REMOVED lines=28> */
[----:B0-----:R-:W2:Y:S01]  /*2eb30*/  LDL.LU R11, [R1+0xa24] ;  /* 0x000a2400010b7983 */ /* 0x001ea20000300800 */
[----:B------:R-:W-:-:S02]  /*2eb40*/  IADD3 R28, P6, PT, R28, UR15, RZ ;  /* 0x0000000f1c1c7c10 */ /* 0x000fc4000ffde0ff */
[----:B------:R-:W-:-:S03]  /*2eb50*/  IADD3.X R3, PT, PT, R3, UR8, RZ, P5, !PT ;  /* 0x0000000803037c10 */ /* 0x000fc6000affe4ff */
[----:B------:R-:W-:Y:S04]  /*2eb60*/  STL [R1+0xa08], R28 ;  /* 0x000a081c01007387 */ /* 0x000fe80000100800 */
[----:B--2---:R0:W-:Y:S04]  /*2eb70*/  STL [R1+0xd34], R11 ;  /* 0x000d340b01007387 */ /* 0x0041e80000100800 */
[----:B------:R-:W-:Y:S04]  /*2eb80*/  STL [R1+0xa34], R3 ;  /* 0x000a340301007387 */ /* 0x000fe80000100800 */
[----:B0-----:R-:W2:Y:S01]  /*2eb90*/  LDL.LU R11, [R1+0x9f8] ;  /* 0x0009f800010b7983 */ /* 0x001ea20000300800 */
[----:B------:R-:W-:-:S05]  /*2eba0*/  IADD3 R2, P5, PT, R2, UR15, RZ ;  /* 0x0000000f02027c10 */ /* 0x000fca000ffbe0ff */
        /* <DEDUP_REMOVED lines=31> */
[----:B--2---:R-:W-:-:S05]  /*2eda0*/  IADD3.X R11, PT, PT, R11, UR8, RZ, P1, !PT ;  /* 0x000000080b0b7c10 */ /* 0x004fca0008ffe4ff */
[----:B------:R0:W-:Y:S04]  /*2edb0*/  STL [R1+0xa2c], R11 ;  /* 0x000a2c0b01007387 */ /* 0x0001e80000100800 */
[----:B0-----:R-:W2:Y:S02]  /*2edc0*/  LDL.LU R11, [R1+0xd38] ;  /* 0x000d3800010b7983 */ /* 0x001ea40000300800 */
[----:B--2---:R-:W-:-:S05]  /*2edd0*/  IADD3 R11, P1, PT, R11, UR15, RZ ;  /* 0x0000000f0b0b7c10 */ /* 0x004fca000ff3e0ff */
[----:B------:R0:W-:Y:S04]  /*2ede0*/  STL [R1+0x9f8], R11 ;  /* 0x0009f80b01007387 */ /* 0x0001e80000100800 */
[----:B0-----:R-:W2:Y:S01]  /*2edf0*/  LDL.LU R11, [R1+0xd34] ;  /* 0x000d3400010b7983 */ /* 0x001ea20000300800 */
[----:B----4-:R-:W-:Y:S02]  /*2ee00*/  IADD3.X R0, PT, PT, R0, UR8, RZ, P4, !PT ;  /* 0x0000000800007c10 */ /* 0x010fe4000a7fe4ff */
[----:B---3--:R-:W-:Y:S02]  /*2ee10*/  IADD3 R24, P4, PT, R24, UR15, RZ ;  /* 0x0000000f18187c10 */ /* 0x008fe4000ff9e0ff */
        /* <DEDUP_REMOVED lines=20> */
[----:B--2---:R-:W-:Y:S02]  /*2ef60*/  IADD3.X R11, PT, PT, R11, UR8, RZ, P0, !PT ;  /* 0x000000080b0b7c10 */ /* 0x004fe400087fe4ff */
[----:B------:R-:W-:-:S03]  /*2ef70*/  IADD3 R6, P0, PT, R6, UR15, RZ ;  /* 0x0000000f06067c10 */ /* 0x000fc6000ff1e0ff */
        /* <DEDUP_REMOVED lines=388> */
[----:B--2---:R-:W-:Y:S02]  /*307c0*/  IADD3.X R11, PT, PT, R11, UR8, RZ, P1, !PT ;  /* 0x000000080b0b7c10 */ /* 0x004fe40008ffe4ff */
        /* <DEDUP_REMOVED lines=26> */
[----:B------:R-:W-:Y:S04]  /*30970*/  STL [R1+0x7dc], R23 ;  /* 0x0007dc1701007387 */ /* 0x000fe80000100800 */
[----:B------:R-:W-:Y:S04]  /*30980*/  STL [R1+0x7a8], R5 ;  /* 0x0007a80501007387 */ /* 0x000fe80000100800 */
[----:B------:R-:W-:Y:S04]  /*30990*/  STL [R1+0x7d4], R4 ;  /* 0x0007d40401007387 */ /* 0x000fe80000100800 */
[----:B------:R-:W-:Y:S04]  /*309a0*/  STL [R1+0x7a0], R29 ;  /* 0x0007a01d01007387 */ /* 0x000fe80000100800 */
[----:B------:R0:W-:Y:S04]  /*309b0*/  STL [R1+0x7c4], R2 ;  /* 0x0007c40201007387 */ /* 0x0001e80000100800 */
[----:B------:R-:W-:Y:S04]  /*309c0*/  STL [R1+0x7cc], R28 ;  /* 0x0007cc1c01007387 */ /* 0x000fe80000100800 */
[----:B0-----:R-:W2:Y:S04]  /*309d0*/  LDL.LU R2, [R1+0x790] ;  /* 0x0007900001027983 */ /* 0x001ea80000300800 */
[----:B------:R-:W-:Y:S04]  /*309e0*/  STL [R1+0x798], R3 ;  /* 0x0007980301007387 */ /* 0x000fe80000100800 */
[----:B------:R-:W3:Y:S04]  /*309f0*/  LDL.LU R11, [R1+0x788] ;  /* 0x00078800010b7983 */ /* 0x000ee80000300800 */
[----:B---3--:R0:W-:Y:S04]  /*30a00*/  STL [R1+0xd10], R11 ;  /* 0x000d100b01007387 */ /* 0x0081e80000100800 */
[----:B0-----:R-:W3:Y:S04]  /*30a10*/  LDL.LU R11, [R1+0x7bc] ;  /* 0x0007bc00010b7983 */ /* 0x001ee80000300800 */
        /* <DEDUP_REMOVED lines=22> */
[----:B------:R-:W4:Y:S01]  /*30b80*/  LDL.LU R5, [R1+0x75c] ;  /* 0x00075c0001057983 */ /* 0x000f220000300800 */
[----:B--2---:R-:W-:-:S03]  /*30b90*/  IADD3 R2, P1, PT, R2, UR15, RZ ;  /* 0x0000000f02027c10 */ /* 0x004fc6000ff3e0ff */
[----:B------:R-:W2:Y:S04]  /*30ba0*/  LDL.LU R4, [R1+0x728] ;  /* 0x0007280001047983 */ /* 0x000ea80000300800 */
[----:B------:R-:W2:Y:S04]  /*30bb0*/  LDL.LU R29, [R1+0x754] ;  /* 0x00075400011d7983 */ /* 0x000ea80000300800 */
[----:B------:R-:W2:Y:S04]  /*30bc0*/  LDL.LU R28, [R1+0x720] ;  /* 0x00072000011c7983 */ /* 0x000ea80000300800 */
[----:B------:R-:W2:Y:S04]  /*30bd0*/  LDL.LU R3, [R1+0x74c] ;  /* 0x00074c0001037983 */ /* 0x000ea80000300800 */
[----:B------:R0:W-:Y:S04]  /*30be0*/  STL [R1+0x790], R2 ;  /* 0x0007900201007387 */ /* 0x0001e80000100800 */
[----:B0-----:R-:W2:Y:S01]  /*30bf0*/  LDL.LU R2, [R1+0x718] ;  /* 0x0007180001027983 */ /* 0x001ea20000300800 */
[----:B---3--:R-:W-:-:S05]  /*30c00*/  IADD3.X R11, PT, PT, R11, UR8, RZ, P0, !PT ;  /* 0x000000080b0b7c10 */ /* 0x008fca00087fe4ff */
[----:B------:R0:W-:Y:S04]  /*30c10*/  STL [R1+0x7bc], R11 ;  /* 0x0007bc0b01007387 */ /* 0x0001e80000100800 */
[----:B0-----:R-:W3:Y:S01]  /*30c20*/  LDL.LU R11, [R1+0xd10] ;  /* 0x000d1000010b7983 */ /* 0x001ee20000300800 */
[----:B----4-:R-:W-:Y:S02]  /*30c30*/  IADD3.X R6, PT, PT, R6, UR8, RZ, P4, !PT ;  /* 0x0000000806067c10 */ /* 0x010fe4000a7fe4ff */
        /* <DEDUP_REMOVED lines=20> */
[----:B--2---:R-:W-:-:S02]  /*30d80*/  IADD3 R4, P5, PT, R4, UR15, RZ ;  /* 0x0000000f04047c10 */ /* 0x004fc4000ffbe0ff */
[----:B------:R-:W-:Y:S02]  /*30d90*/  IADD3.X R29, PT, PT, R29, UR8, RZ, P1, !PT ;  /* 0x000000081d1d7c10 */ /* 0x000fe40008ffe4ff */
[----:B------:R-:W-:Y:S02]  /*30da0*/  IADD3 R28, P1, PT, R28, UR15, RZ ;  /* 0x0000000f1c1c7c10 */ /* 0x000fe4000ff3e0ff */
[----:B---3--:R-:W-:-:S05]  /*30db0*/  IADD3 R11, P0, PT, R11, UR15, RZ ;  /* 0x0000000f0b0b7c10 */ /* 0x008fca000ff1e0ff */
        /* <DEDUP_REMOVED lines=32> */
[----:B------:R-:W3:Y:S01]  /*30fc0*/  LDL.LU R11, [R1+0x73c] ;  /* 0x00073c00010b7983 */ /* 0x000ee20000300800 */
[----:B------:R-:W-:-:S03]  /*30fd0*/  IADD3 R2, P0, PT, R2, UR15, RZ ;  /* 0x0000000f02027c10 */ /* 0x000fc6000ff1e0ff */
[----:B---3--:R0:W-:Y:S04]  /*30fe0*/  STL [R1+0xd0c], R11 ;  /* 0x000d0c0b01007387 */ /* 0x0081e80000100800 */
[----:B0-----:R-:W3:Y:S04]  /*30ff0*/  LDL.LU R11, [R1+0x710] ;  /* 0x00071000010b7983 */ /* 0x001ee80000300800 */
[----:B------:R0:W-:Y:S04]  /*31000*/  STL [R1+0x718], R2 ;  /* 0x0007180201007387 */ /* 0x0001e80000100800 */
        /* <DEDUP_REMOVED lines=23> */
[----:B--2---:R-:W-:-:S03]  /*31180*/  IADD3.X R3, PT, PT, R3, UR8, RZ, P4, !PT ;  /* 0x0000000803037c10 */ /* 0x004fc6000a7fe4ff */
[----:B------:R-:W2:Y:S04]  /*31190*/  LDL.LU R4, [R1+0x6dc] ;  /* 0x0006dc0001047983 */ /* 0x000ea80000300800 */
[----:B------:R-:W2:Y:S04]  /*311a0*/  LDL.LU R29, [R1+0xba4] ;  /* 0x000ba400011d7983 */ /* 0x000ea80000300800 */
[----:B0-----:R-:W2:Y:S04]  /*311b0*/  LDL.LU R2, [R1+0x6d4] ;  /* 0x0006d40001027983 */ /* 0x001ea80000300800 */
[----:B------:R-:W2:Y:S04]  /*311c0*/  LDL.LU R28, [R1+0xba0] ;  /* 0x000ba000011c7983 */ /* 0x000ea80000300800 */
[----:B------:R0:W-:Y:S04]  /*311d0*/  STL [R1+0x744], R3 ;  /* 0x0007440301007387 */ /* 0x0001e80000100800 */
[----:B0-----:R-:W2:Y:S01]  /*311e0*/  LDL.LU R3, [R1+0x6cc] ;  /* 0x0006cc0001037983 */ /* 0x001ea20000300800 */
[----:B---3--:R-:W-:-:S05]  /*311f0*/  IADD3 R11, P4, PT, R11, UR15, RZ ;  /* 0x0000000f0b0b7c10 */ /* 0x008fca000ff9e0ff */
        /* <DEDUP_REMOVED lines=8> */
[----:B------:R-:W-:Y:S01]  /*31280*/  IADD3.X R15, PT, PT, R15, UR8, RZ, P1, !PT ;  /* 0x000000080f0f7c10 */ /* 0x000fe20008ffe4ff */
[----:B------:R-:W-:Y:S01]  /*31290*/  USHF.L.U32 UR6, UR14, 0x7, URZ ;  /* 0x000000070e067899 */ /* 0x000fe200080006ff */
[----:B------:R-:W-:Y:S02]  /*312a0*/  IADD3 R14, P1, PT, R14, UR15, RZ ;  /* 0x0000000f0e0e7c10 */ /* 0x000fe4000ff3e0ff */
[----:B------:R-:W-:Y:S02]  /*312b0*/  IADD3.X R8, PT, PT, R8, UR8, RZ, P0, !PT ;  /* 0x0000000808087c10 */ /* 0x000fe400087fe4ff */
[----:B------:R-:W-:-:S02]  /*312c0*/  IADD3 R9, P0, PT, R9, UR15, RZ ;  /* 0x0000000f09097c10 */ /* 0x000fc4000ff1e0ff */
[----:B------:R-:W-:Y:S01]  /*312d0*/  IADD3.X R10, PT, PT, R10, UR8, RZ, P4, !PT ;  /* 0x000000080a0a7c10 */ /* 0x000fe2000a7fe4ff */
[----:B------:R-:W-:Y:S01]  /*312e0*/  USHF.L.U32 UR12, UR6, 0x1, URZ ;  /* 0x00000001060c7899 */ /* 0x000fe200080006ff */
[----:B------:R-:W-:Y:S02]  /*312f0*/  IADD3 R13, P4, PT, R13, UR15, RZ ;  /* 0x0000000f0d0d7c10 */ /* 0x000fe4000ff9e0ff */
[----:B------:R-:W-:Y:S02]  /*31300*/  IADD3.X R18, PT, PT, R18, UR8, RZ, P2, !PT ;  /* 0x0000000812127c10 */ /* 0x000fe400097fe4ff */
[----:B------:R-:W-:Y:S02]  /*31310*/  IADD3 R16, P2, PT, R16, UR15, RZ ;  /* 0x0000000f10107c10 */ /* 0x000fe4000ff5e0ff */
[----:B------:R-:W-:Y:S02]  /*31320*/  IADD3.X R17, PT, PT, R17, UR8, RZ, P6, !PT ;  /* 0x0000000811117c10 */ /* 0x000fe4000b7fe4ff */
[----:B------:R-:W-:-:S02]  /*31330*/  IADD3.X R21, PT, PT, R21, UR8, RZ, P5, !PT ;  /* 0x0000000815157c10 */ /* 0x000fc4000affe4ff */
[----:B------:R-:W-:Y:S02]  /*31340*/  IADD3 R20, P6, PT, R20, UR12, RZ ;  /* 0x0000000c14147c10 */ /* 0x000fe4000ffde0ff */
[----:B------:R-:W-:Y:S02]  /*31350*/  IADD3 R22, P5, PT, R22, UR12, RZ ;  /* 0x0000000c16167c10 */ /* 0x000fe4000ffbe0ff */
[----:B------:R-:W-:Y:S02]  /*31360*/  IADD3.X R23, PT, PT, R23, UR8, RZ, P1, !PT ;  /* 0x0000000817177c10 */ /* 0x000fe40008ffe4ff */
[----:B------:R-:W-:Y:S02]  /*31370*/  IADD3 R5, P1, PT, R5, UR12, RZ ;  /* 0x0000000c05057c10 */ /* 0x000fe4000ff3e0ff */
[----:B--2---:R-:W-:Y:S02]  /*31380*/  IADD3.X R2, PT, PT, R2, UR8, RZ, P4, !PT ;  /* 0x0000000802027c10 */ /* 0x004fe4000a7fe4ff */
[----:B------:R-:W-:-:S02]  /*31390*/  IADD3.X R4, PT, PT, R4, UR8, RZ, P0, !PT ;  /* 0x0000000804047c10 */ /* 0x000fc400087fe4ff */
[----:B------:R-:W-:Y:S02]  /*313a0*/  IADD3 R29, P0, PT, R29, UR12, RZ ;  /* 0x0000000c1d1d7c10 */ /* 0x000fe4000ff1e0ff */
[----:B---3--:R-:W-:Y:S02]  /*313b0*/  IADD3.X R11, PT, PT, R11, UR8, RZ, P3, !PT ;  /* 0x000000080b0b7c10 */ /* 0x008fe40009ffe4ff */
        /* <DEDUP_REMOVED lines=32> */
[----:B------:R-:W-:-:S02]  /*315c0*/  IADD3 R28, P4, PT, R28, UR12, RZ ;  /* 0x0000000c1c1c7c10 */ /* 0x000fc4000ff9e0ff */
[----:B------:R-:W-:Y:S01]  /*315d0*/  IADD3.X R3, PT, PT, R3, UR8, RZ, P3, !PT ;  /* 0x0000000803037c10 */ /* 0x000fe20009ffe4ff */
[----:B---3--:R0:W-:Y:S04]  /*315e0*/  STL [R1+0xd08], R11 ;  /* 0x000d080b01007387 */ /* 0x0081e80000100800 */
[----:B------:R-:W-:Y:S04]  /*315f0*/  STL [R1+0xba0], R28 ;  /* 0x000ba01c01007387 */ /* 0x000fe80000100800 */
        /* <DEDUP_REMOVED lines=27> */
[----:B0-----:R-:W2:Y:S04]  /*317b0*/  LDL.LU R3, [R1+0xb64] ;  /* 0x000b640001037983 */ /* 0x001ea80000300800 */
[----:B------:R-:W2:Y:S04]  /*317c0*/  LDL.LU R29, [R1+0xb30] ;  /* 0x000b3000011d7983 */ /* 0x000ea80000300800 */
[----:B------:R-:W2:Y:S04]  /*317d0*/  LDL.LU R28, [R1+0xb5c] ;  /* 0x000b5c00011c7983 */ /* 0x000ea80000300800 */
[----:B------:R0:W-:Y:S04]  /*317e0*/  STL [R1+0xb9c], R2 ;  /* 0x000b9c0201007387 */ /* 0x0001e80000100800 */
[----:B0-----:R-:W2:Y:S01]  /*317f0*/  LDL.LU R2, [R1+0xb28] ;  /* 0x000b280001027983 */ /* 0x001ea20000300800 */
[----:B---3--:R-:W-:-:S05]  /*31800*/  IADD3.X R11, PT, PT, R11, UR8, RZ, P2, !PT ;  /* 0x000000080b0b7c10 */ /* 0x008fca00097fe4ff */
[----:B------:R0:W-:Y:S04]  /*31810*/  STL [R1+0x6c4], R11 ;  /* 0x0006c40b01007387 */ /* 0x0001e80000100800 */
[----:B0-----:R-:W3:Y:S01]  /*31820*/  LDL.LU R11, [R1+0xd08] ;  /* 0x000d0800010b7983 */ /* 0x001ee20000300800 */
[----:B------:R-:W-:-:S04]  /*31830*/  USHF.R.S32.HI UR9, URZ, 0x1f, UR6 ;  /* 0x0000001fff097899 */ /* 0x000fc80008011406 */
[----:B------:R-:W-:-:S06]  /*31840*/  USHF.L.U64.HI UR9, UR6, 0x1, UR9 ;  /* 0x0000000106097899 */ /* 0x000fcc0008010209 */
[----:B----4-:R-:W-:Y:S02]  /*31850*/  IADD3.X R6, PT, PT, R6, UR9, RZ, P6, !PT ;  /* 0x0000000906067c10 */ /* 0x010fe4000b7fe4ff */
        /* <DEDUP_REMOVED lines=54> */
[----:B------:R-:W-:-:S03]  /*31bc0*/  IADD3.X R28, PT, PT, R28, UR9, RZ, P2, !PT ;  /* 0x000000091c1c7c10 */ /* 0x000fc600097fe4ff */
[----:B------:R-:W-:Y:S01]  /*31bd0*/  STL [R1+0xb30], R29 ;  /* 0x000b301d01007387 */ /* 0x000fe20000100800 */
[----:B------:R-:W-:-:S03]  /*31be0*/  IADD3 R2, P2, PT, R2, UR12, RZ ;  /* 0x0000000c02027c10 */ /* 0x000fc6000ff5e0ff */
        /* <DEDUP_REMOVED lines=28> */
[----:B0-----:R-:W2:Y:S04]  /*31db0*/  LDL.LU R2, [R1+0xaec] ;  /* 0x000aec0001027983 */ /* 0x001ea80000300800 */
[----:B------:R-:W2:Y:S04]  /*31dc0*/  LDL.LU R4, [R1+0xbe4] ;  /* 0x000be40001047983 */ /* 0x000ea80000300800 */
[----:B------:R-:W2:Y:S04]  /*31dd0*/  LDL.LU R29, [R1+0xae8] ;  /* 0x000ae800011d7983 */ /* 0x000ea80000300800 */
        /* <DEDUP_REMOVED lines=27> */
[----:B------:R-:W-:-:S02]  /*31f90*/  IADD3 R4, P2, PT, R4, UR12, RZ ;  /* 0x0000000c04047c10 */ /* 0x000fc4000ff5e0ff */
        /* <DEDUP_REMOVED lines=30> */
[----:B------:R-:W-:Y:S04]  /*32180*/  STL [R1+0xbe4], R4 ;  /* 0x000be40401007387 */ /* 0x000fe80000100800 */
[----:B------:R-:W3:Y:S01]  /*32190*/  LDL.LU R11, [R1+0xbfc] ;  /* 0x000bfc00010b7983 */ /* 0x000ee20000300800 */
[----:B------:R-:W-:-:S02]  /*321a0*/  IADD3.X R29, PT, PT, R29, UR9, RZ, P6, !PT ;  /* 0x000000091d1d7c10 */ /* 0x000fc4000b7fe4ff */
[----:B------:R-:W-:-:S03]  /*321b0*/  IADD3 R28, P6, PT, R28, UR12, RZ ;  /* 0x0000000c1c1c7c10 */ /* 0x000fc6000ffde0ff */
[----:B------:R-:W-:Y:S01]  /*321c0*/  STL [R1+0xae8], R29 ;  /* 0x000ae81d01007387 */ /* 0x000fe20000100800 */
[----:B------:R-:W-:-:S03]  /*321d0*/  IADD3.X R3, PT, PT, R3, UR9, RZ, P5, !PT ;  /* 0x0000000903037c10 */ /* 0x000fc6000affe4ff */
[----:B---3--:R0:W-:Y:S04]  /*321e0*/  STL [R1+0xd00], R11 ;  /* 0x000d000b01007387 */ /* 0x0081e80000100800 */
[----:B------:R1:W-:Y:S04]  /*321f0*/  STL [R1+0xbec], R28 ;  /* 0x000bec1c01007387 */ /* 0x0003e80000100800 */
        /* <DEDUP_REMOVED lines=28> */
[----:B-1----:R-:W2:Y:S04]  /*323c0*/  LDL.LU R28, [R1+0xc64] ;  /* 0x000c6400011c7983 */ /* 0x002ea80000300800 */
[----:B------:R1:W-:Y:S04]  /*323d0*/  STL [R1+0xbf4], R2 ;  /* 0x000bf40201007387 */ /* 0x0003e80000100800 */
[----:B0-----:R-:W2:Y:S04]  /*323e0*/  LDL.LU R3, [R1+0xc00] ;  /* 0x000c000001037983 */ /* 0x001ea80000300800 */
[----:B-1----:R-:W2:Y:S01]  /*323f0*/  LDL.LU R2, [R1+0xc6c] ;  /* 0x000c6c0001027983 */ /* 0x002ea20000300800 */
        /* <DEDUP_REMOVED lines=23> */
[----:B--2---:R-:W-:Y:S02]  /*32570*/  IADD3.X R5, PT, PT, R5, UR9, RZ, P6, !PT ;  /* 0x0000000905057c10 */ /* 0x004fe4000b7fe4ff */
[----:B------:R-:W-:-:S02]  /*32580*/  IADD3 R4, P6, PT, R4, UR12, RZ ;  /* 0x0000000c04047c10 */ /* 0x000fc4000ffde0ff */
[----:B------:R-:W-:Y:S02]  /*32590*/  IADD3.X R29, PT, PT, R29, UR9, RZ, P5, !PT ;  /* 0x000000091d1d7c10 */ /* 0x000fe4000affe4ff */
        /* <DEDUP_REMOVED lines=63> */
[----:B------:R-:W2:Y:S04]  /*32990*/  LDL.LU R17, [R1+0xc78] ;  /* 0x000c780001117983 */ /* 0x000ea80000300800 */
[----:B------:R-:W2:Y:S04]  /*329a0*/  LDL.LU R20, [R1+0xc80] ;  /* 0x000c800001147983 */ /* 0x000ea80000300800 */
[----:B------:R0:W-:Y:S04]  /*329b0*/  STL [R1+0xc08], R23 ;  /* 0x000c081701007387 */ /* 0x0001e80000100800 */
[----:B------:R-:W2:Y:S04]  /*329c0*/  LDL.LU R21, [R1+0xc88] ;  /* 0x000c880001157983 */ /* 0x000ea80000300800 */
[----:B------:R-:W2:Y:S04]  /*329d0*/  LDL.LU R22, [R1+0xc90] ;  /* 0x000c900001167983 */ /* 0x000ea80000300800 */
        /* <DEDUP_REMOVED lines=18> */
[----:B---3--:R-:W-:-:S05]  /*32b00*/  IADD3.X R11, PT, PT, R11, UR9, RZ, P4, !PT ;  /* 0x000000090b0b7c10 */ /* 0x008fca000a7fe4ff */
[----:B------:R0:W-:Y:S04]  /*32b10*/  STL [R1+0xc10], R11 ;  /* 0x000c100b01007387 */ /* 0x0001e80000100800 */
[----:B0-----:R-:W3:Y:S01]  /*32b20*/  LDL.LU R11, [R1+0xcf8] ;  /* 0x000cf800010b7983 */ /* 0x001ee20000300800 */
[----:B------:R-:W-:-:S05]  /*32b30*/  IADD3 R0, P4, PT, R0, UR12, RZ ;  /* 0x0000000c00007c10 */ /* 0x000fca000ff9e0ff */
[----:B------:R0:W-:Y:S04]  /*32b40*/  STL [R1+0xc7c], R0 ;  /* 0x000c7c0001007387 */ /* 0x0001e80000100800 */
[----:B0-----:R1:W5:Y:S04]  /*32b50*/  LDL.LU R0, [R1+0xcf4] ;  /* 0x000cf40001007983 */ /* 0x0013680000300800 */
        /* <DEDUP_REMOVED lines=10> */
[----:B------:R0:W-:Y:S01]  /*32c00*/  STL [R1+0xc94], R18 ;  /* 0x000c941201007387 */ /* 0x0001e20000100800 */
[----:B------:R-:W-:-:S03]  /*32c10*/  IADD3.X R29, PT, PT, R29, UR9, RZ, P4, !PT ;  /* 0x000000091d1d7c10 */ /* 0x000fc6000a7fe4ff */
[----:B0-----:R1:W5:Y:S04]  /*32c20*/  LDL.LU R18, [R1+0xcdc] ;  /* 0x000cdc0001127983 */ /* 0x0013680000300800 */
[----:B------:R0:W-:Y:S01]  /*32c30*/  STL [R1+0xc30], R19 ;  /* 0x000c301301007387 */ /* 0x0001e20000100800 */
[----:B------:R-:W-:-:S03]  /*32c40*/  IADD3 R24, P4, PT, R24, UR12, RZ ;  /* 0x0000000c18187c10 */ /* 0x000fc6000ff9e0ff */
        /* <DEDUP_REMOVED lines=8> */
[----:B------:R-:W-:Y:S01]  /*32cd0*/  UIADD3 UR4, UPT, UPT, UR16, 0x7f, URZ ;  /* 0x0000007f10047890 */ /* 0x000fe2000fffe0ff */
[----:B------:R-:W-:Y:S02]  /*32ce0*/  IADD3.X R8, PT, PT, R8, UR9, RZ, P6, !PT ;  /* 0x0000000908087c10 */ /* 0x000fe4000b7fe4ff */
[----:B0-----:R1:W5:Y:S04]  /*32cf0*/  LDL.LU R2, [R1+0xccc] ;  /* 0x000ccc0001027983 */ /* 0x0013680000300800 */
[----:B------:R0:W-:Y:S01]  /*32d00*/  STL [R1+0xc40], R3 ;  /* 0x000c400301007387 */ /* 0x0001e20000100800 */
[----:B------:R-:W-:-:S02]  /*32d10*/  IADD3 R9, P6, PT, R9, UR12, RZ ;  /* 0x0000000c09097c10 */ /* 0x000fc4000ffde0ff */
[----:B--2---:R-:W-:Y:S01]  /*32d20*/  IADD3.X R10, PT, PT, R10, UR9, RZ, P5, !PT ;  /* 0x000000090a0a7c10 */ /* 0x004fe2000affe4ff */
[----:B0-----:R1:W5:Y:S04]  /*32d30*/  LDL.LU R3, [R1+0xcc8] ;  /* 0x000cc80001037983 */ /* 0x0013680000300800 */
[----:B------:R0:W-:Y:S01]  /*32d40*/  STL [R1+0xcb0], R28 ;  /* 0x000cb01c01007387 */ /* 0x0001e20000100800 */
[----:B------:R-:W-:Y:S01]  /*32d50*/  IADD3.X R16, PT, PT, R16, UR9, RZ, P1, !PT ;  /* 0x0000000910107c10 */ /* 0x000fe20008ffe4ff */
[----:B------:R-:W-:Y:S01]  /*32d60*/  USHF.R.S32.HI UR5, URZ, 0x1f, UR4 ;  /* 0x0000001fff057899 */ /* 0x000fe20008011404 */
[----:B------:R-:W-:Y:S01]  /*32d70*/  IADD3.X R17, PT, PT, R17, UR9, RZ, P0, !PT ;  /* 0x0000000911117c10 */ /* 0x000fe200087fe4ff */
[----:B0-----:R1:W5:Y:S04]  /*32d80*/  LDL.LU R28, [R1+0xcc4] ;  /* 0x000cc400011c7983 */ /* 0x0013680000300800 */
[----:B------:R0:W-:Y:S01]  /*32d90*/  STL [R1+0xc48], R29 ;  /* 0x000c481d01007387 */ /* 0x0001e20000100800 */
[----:B------:R-:W-:-:S02]  /*32da0*/  IADD3.X R20, PT, PT, R20, UR9, RZ, P4, !PT ;  /* 0x0000000914147c10 */ /* 0x000fc4000a7fe4ff */
[----:B------:R-:W-:Y:S01]  /*32db0*/  IADD3.X R23, PT, PT, R23, UR9, RZ, P6, !PT ;  /* 0x0000000917177c10 */ /* 0x000fe2000b7fe4ff */
[----:B0-----:R1:W5:Y:S04]  /*32dc0*/  LDL.LU R29, [R1+0xcc0] ;  /* 0x000cc000011d7983 */ /* 0x0013680000300800 */
[----:B------:R1:W-:Y:S04]  /*32dd0*/  STL [R1+0xcac], R24 ;  /* 0x000cac1801007387 */ /* 0x0003e80000100800 */
[----:B------:R1:W-:Y:S04]  /*32de0*/  STL [R1+0xc50], R25 ;  /* 0x000c501901007387 */ /* 0x0003e80000100800 */
[----:B------:R1:W-:Y:S04]  /*32df0*/  STL [R1+0xca8], R26 ;  /* 0x000ca81a01007387 */ /* 0x0003e80000100800 */
[----:B------:R1:W-:Y:S04]  /*32e00*/  STL [R1+0xc58], R27 ;  /* 0x000c581b01007387 */ /* 0x0003e80000100800 */
[----:B------:R1:W-:Y:S04]  /*32e10*/  STL [R1+0xca4], R7 ;  /* 0x000ca40701007387 */ /* 0x0003e80000100800 */
[----:B------:R1:W-:Y:S04]  /*32e20*/  STL [R1+0xc60], R8 ;  /* 0x000c600801007387 */ /* 0x0003e80000100800 */
[----:B------:R1:W-:Y:S04]  /*32e30*/  STL [R1+0xca0], R9 ;  /* 0x000ca00901007387 */ /* 0x0003e80000100800 */
[----:B------:R1:W-:Y:S01]  /*32e40*/  STL [R1+0xc68], R10 ;  /* 0x000c680a01007387 */ /* 0x0003e20000100800 */
[----:B------:R-:W-:Y:S01]  /*32e50*/  IADD3.X R21, PT, PT, R21, UR9, RZ, P3, !PT ;  /* 0x0000000915157c10 */ /* 0x000fe20009ffe4ff */
[----:B------:R-:W-:-:S02]  /*32e60*/  ULEA.HI UR5, UR5, UR4, URZ, 0x7 ;  /* 0x0000000405057291 */ /* 0x000fc4000f8f38ff */
[----:B------:R1:W-:Y:S01]  /*32e70*/  STL [R1+0xc70], R16 ;  /* 0x000c701001007387 */ /* 0x0003e20000100800 */
[----:B------:R-:W-:-:S03]  /*32e80*/  IADD3.X R22, PT, PT, R22, UR9, RZ, P2, !PT ;  /* 0x0000000916167c10 */ /* 0x000fc600097fe4ff */
[----:B------:R1:W-:Y:S04]  /*32e90*/  STL [R1+0xc78], R17 ;  /* 0x000c781101007387 */ /* 0x0003e80000100800 */
[----:B------:R1:W-:Y:S04]  /*32ea0*/  STL [R1+0xc80], R20 ;  /* 0x000c801401007387 */ /* 0x0003e80000100800 */
[----:B------:R1:W-:Y:S01]  /*32eb0*/  STL [R1+0xc98], R23 ;  /* 0x000c981701007387 */ /* 0x0003e20000100800 */
[----:B------:R-:W-:-:S03]  /*32ec0*/  USHF.R.S32.HI UR5, URZ, 0x7, UR5 ;  /* 0x00000007ff057899 */ /* 0x000fc60008011405 */
[----:B------:R1:W-:Y:S04]  /*32ed0*/  STL [R1+0xc88], R21 ;  /* 0x000c881501007387 */ /* 0x0003e80000100800 */
[----:B------:R1:W-:Y:S01]  /*32ee0*/  STL [R1+0xc90], R22 ;  /* 0x000c901601007387 */ /* 0x0003e20000100800 */
[----:B---3--:R-:W-:-:S13]  /*32ef0*/  ISETP.NE.U32.AND P5, PT, R11, UR5, PT ;  /* 0x000000050b007c0c */ /* 0x008fda000bfa5070 */
[----:B-1----:R-:W-:Y:S05]  /*32f00*/  @P5 BRA `(.L_x_2) ;  /* 0xfffffd8000285947 */ /* 0x002fea000383ffff */
[----:B------:R-:W2:Y:S04]  /*32f10*/  LDL.LU R24, [R1+0x4b0] ;  /* 0x0004b00001187983 */ /* 0x000ea80000300800 */
[----:B--2---:R0:W-:Y:S04]  /*32f20*/  STL [R1+0xe74], R24 ;  /* 0x000e741801007387 */ /* 0x0041e80000100800 */
[----:B0-----:R-:W2:Y:S04]  /*32f30*/  LDL.LU R24, [R1+0x294] ;  /* 0x0002940001187983 */ /* 0x001ea80000300800 */
        /* <DEDUP_REMOVED lines=29> */
[----:B------:R-:W2:Y:S01]  /*33110*/  LDL.LU R25, [R1+0x1dc] ;  /* 0x0001dc0001197983 */ /* 0x000ea20000300800 */
[----:B0----5:R-:W-:-:S03]  /*33120*/  IMAD.MOV.U32 R24, RZ, RZ, R6 ;  /* 0x000000ffff187224 */ /* 0x021fc600078e0006 */
        /* <DEDUP_REMOVED lines=29> */
[----:B------:R-:W2:Y:S04]  /*33300*/  LDL.LU R26, [R1+0x1d8] ;  /* 0x0001d800011a7983 */ /* 0x000ea80000300800 */
[----:B------:R-:W3:Y:S04]  /*33310*/  LDL.LU R27, [R1+0x1d4] ;  /* 0x0001d400011b7983 */ /* 0x000ee80000300800 */
[----:B------:R-:W3:Y:S04]  /*33320*/  LDL.LU R6, [R1+0x1d0] ;  /* 0x0001d00001067983 */ /* 0x000ee80000300800 */
[----:B------:R-:W4:Y:S04]  /*33330*/  LDL.LU R7, [R1+0x2ec] ;  /* 0x0002ec0001077983 */ /* 0x000f280000300800 */
[----:B------:R-:W4:Y:S04]  /*33340*/  LDL.LU R8, [R1+0x2e8] ;  /* 0x0002e80001087983 */ /* 0x000f280000300800 */
[----:B------:R-:W2:Y:S04]  /*33350*/  LDL.LU R9, [R1+0x2e4] ;  /* 0x0002e40001097983 */ /* 0x000ea80000300800 */
[----:B------:R-:W2:Y:S04]  /*33360*/  LDL.LU R10, [R1+0x2e0] ;  /* 0x0002e000010a7983 */ /* 0x000ea80000300800 */
[----:B------:R-:W2:Y:S04]  /*33370*/  LDL.LU R11, [R1+0x4cc] ;  /* 0x0004cc00010b7983 */ /* 0x000ea80000300800 */
[----:B------:R-:W2:Y:S04]  /*33380*/  LDL.LU R16, [R1+0x4c8] ;  /* 0x0004c80001107983 */ /* 0x000ea80000300800 */
[----:B------:R-:W2:Y:S01]  /*33390*/  LDL.LU R17, [R1+0x4c4] ;  /* 0x0004c40001117983 */ /* 0x000ea20000300800 */
[----:B0-----:R-:W-:-:S03]  /*333a0*/  IMAD.MOV.U32 R25, RZ, RZ, R0 ;  /* 0x000000ffff197224 */ /* 0x001fc600078e0000 */
[----:B------:R-:W2:Y:S04]  /*333b0*/  LDL.LU R20, [R1+0x4c0] ;  /* 0x0004c00001147983 */ /* 0x000ea80000300800 */
[----:B------:R-:W2:Y:S04]  /*333c0*/  LDL.LU R21, [R1+0x52c] ;  /* 0x00052c0001157983 */ /* 0x000ea80000300800 */
[----:B------:R-:W2:Y:S04]  /*333d0*/  LDL.LU R22, [R1+0x528] ;  /* 0x0005280001167983 */ /* 0x000ea80000300800 */
[----:B------:R-:W2:Y:S04]  /*333e0*/  LDL.LU R23, [R1+0x524] ;  /* 0x0005240001177983 */ /* 0x000ea80000300800 */
[----:B------:R-:W2:Y:S04]  /*333f0*/  LDL.LU R0, [R1+0x520] ;  /* 0x0005200001007983 */ /* 0x000ea80000300800 */
        /* <DEDUP_REMOVED lines=10> */
[----:B------:R0:W-:Y:S01]  /*334a0*/  STL [R1+0xce0], R12 ;  /* 0x000ce00c01007387 */ /* 0x0001e20000100800 */
[----:B------:R-:W-:-:S03]  /*334b0*/  F2FP.F16.F32.PACK_AB R24, R25, R24 ;  /* 0x000000181918723e */ /* 0x000fc600000000ff */
        /* <DEDUP_REMOVED lines=13> */
[----:B------:R-:W2:Y:S04]  /*33590*/  LDL.LU R25, [R1+0xeec] ;  /* 0x000eec0001197983 */ /* 0x000ea80000300800 */
[----:B------:R0:W-:Y:S04]  /*335a0*/  STL [R1+0x25c], R24 ;  /* 0x00025c1801007387 */ /* 0x0001e80000100800 */
[----:B0-----:R-:W2:Y:S02]  /*335b0*/  LDL.LU R24, [R1+0xee8] ;  /* 0x000ee80001187983 */ /* 0x001ea40000300800 */
[----:B--2---:R-:W-:-:S02]  /*335c0*/  F2FP.F16.F32.PACK_AB R24, R25, R24 ;  /* 0x000000181918723e */ /* 0x004fc400000000ff */
        /* <DEDUP_REMOVED lines=54> */
[----:B0-----:R-:W2:Y:S01]  /*33930*/  LDL.LU R24, [R1+0xe78] ;  /* 0x000e780001187983 */ /* 0x001ea20000300800 */
[----:B------:R-:W-:Y:S02]  /*33940*/  F2FP.F16.F32.PACK_AB R2, R2, R29 ;  /* 0x0000001d0202723e */ /* 0x000fe400000000ff */
[----:B------:R-:W-:-:S02]  /*33950*/  F2FP.F16.F32.PACK_AB R18, R28, R18 ;  /* 0x000000121c12723e */ /* 0x000fc400000000ff */
[----:B--2---:R-:W-:Y:S02]  /*33960*/  F2FP.F16.F32.PACK_AB R3, R24, R3 ;  /* 0x000000031803723e */ /* 0x004fe400000000ff */
[----:B------:R-:W2:Y:S04]  /*33970*/  LDL.LU R24, [R1+0xe74] ;  /* 0x000e740001187983 */ /* 0x000ea80000300800 */
[----:B------:R0:W-:Y:S01]  /*33980*/  STL [R1+0x210], R3 ;  /* 0x0002100301007387 */ /* 0x0001e20000100800 */
[----:B------:R-:W-:-:S03]  /*33990*/  F2FP.F16.F32.PACK_AB R4, R15, R4 ;  /* 0x000000040f04723e */ /* 0x000fc600000000ff */
[----:B------:R1:W-:Y:S01]  /*339a0*/  STL [R1+0x1bc], R2 ;  /* 0x0001bc0201007387 */ /* 0x0003e20000100800 */
[----:B0-----:R-:W-:-:S03]  /*339b0*/  F2FP.F16.F32.PACK_AB R3, R19, R12 ;  /* 0x0000000c1303723e */ /* 0x001fc600000000ff */
[----:B------:R-:W-:Y:S01]  /*339c0*/  STL [R1+0x1b8], R18 ;  /* 0x0001b81201007387 */ /* 0x000fe20000100800 */
[----:B-1----:R-:W-:-:S03]  /*339d0*/  F2FP.F16.F32.PACK_AB R2, R13, R14 ;  /* 0x0000000e0d02723e */ /* 0x002fc600000000ff */
[----:B------:R-:W-:Y:S04]  /*339e0*/  STL [R1+0x1b4], R3 ;  /* 0x0001b40301007387 */ /* 0x000fe80000100800 */
[----:B------:R0:W-:Y:S04]  /*339f0*/  STL [R1+0x1b0], R2 ;  /* 0x0001b00201007387 */ /* 0x0001e80000100800 */
[----:B------:R3:W-:Y:S01]  /*33a00*/  STL [R1+0x19c], R4 ;  /* 0x00019c0401007387 */ /* 0x0007e20000100800 */
[----:B0-----:R-:W-:Y:S02]  /*33a10*/  F2FP.F16.F32.PACK_AB R2, R25, R26 ;  /* 0x0000001a1902723e */ /* 0x001fe400000000ff */
[----:B---3--:R-:W-:-:S02]  /*33a20*/  F2FP.F16.F32.PACK_AB R4, R27, R6 ;  /* 0x000000061b04723e */ /* 0x008fc400000000ff */
[----:B--2---:R-:W-:-:S05]  /*33a30*/  F2FP.F16.F32.PACK_AB R3, R5, R24 ;  /* 0x000000180503723e */ /* 0x004fca00000000ff */
[----:B------:R4:W-:Y:S04]  /*33a40*/  STL [R1+0x198], R3 ;  /* 0x0001980301007387 */ /* 0x0009e80000100800 */
[----:B------:R0:W-:Y:S01]  /*33a50*/  STL [R1+0x194], R2 ;  /* 0x0001940201007387 */ /* 0x0001e20000100800 */
[----:B----4-:R-:W-:-:S03]  /*33a60*/  F2FP.F16.F32.PACK_AB R3, R7, R8 ;  /* 0x000000080703723e */ /* 0x010fc600000000ff */
[----:B------:R1:W-:Y:S01]  /*33a70*/  STL [R1+0x190], R4 ;  /* 0x0001900401007387 */ /* 0x0003e20000100800 */
[----:B0-----:R-:W-:-:S03]  /*33a80*/  F2FP.F16.F32.PACK_AB R2, R9, R10 ;  /* 0x0000000a0902723e */ /* 0x001fc600000000ff */
[----:B------:R0:W-:Y:S01]  /*33a90*/  STL [R1+0x16c], R3 ;  /* 0x00016c0301007387 */ /* 0x0001e20000100800 */
[----:B-1----:R-:W-:-:S03]  /*33aa0*/  F2FP.F16.F32.PACK_AB R4, R11, R16 ;  /* 0x000000100b04723e */ /* 0x002fc600000000ff */
[----:B------:R-:W-:Y:S01]  /*33ab0*/  STL [R1+0x168], R2 ;  /* 0x0001680201007387 */ /* 0x000fe20000100800 */
[----:B0-----:R-:W-:-:S03]  /*33ac0*/  F2FP.F16.F32.PACK_AB R3, R17, R20 ;  /* 0x000000141103723e */ /* 0x001fc600000000ff */
[----:B------:R-:W-:Y:S04]  /*33ad0*/  STL [R1+0x164], R4 ;  /* 0x0001640401007387 */ /* 0x000fe80000100800 */
[----:B------:R0:W-:Y:S04]  /*33ae0*/  STL [R1+0x160], R3 ;  /* 0x0001600301007387 */ /* 0x0001e80000100800 */
[----:B0-----:R-:W2:Y:S01]  /*33af0*/  LDL.LU R3, [R1+0x2a0] ;  /* 0x0002a00001037983 */ /* 0x001ea20000300800 */
[----:B------:R-:W-:Y:S02]  /*33b00*/  F2FP.F16.F32.PACK_AB R2, R21, R22 ;  /* 0x000000161502723e */ /* 0x000fe400000000ff */
[----:B------:R-:W-:-:S03]  /*33b10*/  F2FP.F16.F32.PACK_AB R0, R23, R0 ;  /* 0x000000001700723e */ /* 0x000fc600000000ff */
[----:B------:R-:W-:Y:S04]  /*33b20*/  STL [R1+0x12c], R2 ;  /* 0x00012c0201007387 */ /* 0x000fe80000100800 */
[----:B--2---:R0:W-:Y:S04]  /*33b30*/  STL [R1+0xdec], R3 ;  /* 0x000dec0301007387 */ /* 0x0041e80000100800 */
[----:B------:R-:W-:Y:S04]  /*33b40*/  STL [R1+0x128], R0 ;  /* 0x0001280001007387 */ /* 0x000fe80000100800 */
        /* <DEDUP_REMOVED lines=33> */
[----:B------:R-:W3:Y:S04]  /*33d60*/  LDL.LU R2, [R1+0x14c] ;  /* 0x00014c0001027983 */ /* 0x000ee80000300800 */
[----:B---3--:R0:W-:Y:S04]  /*33d70*/  STL [R1+0xde8], R2 ;  /* 0x000de80201007387 */ /* 0x0081e80000100800 */
[----:B0-----:R-:W3:Y:S04]  /*33d80*/  LDL.LU R2, [R1+0x2a4] ;  /* 0x0002a40001027983 */ /* 0x001ee80000300800 */
        /* <DEDUP_REMOVED lines=33> */
[----:B0-----:R-:W2:Y:S04]  /*33fa0*/  LDL.LU R2, [R1+0x50c] ;  /* 0x00050c0001027983 */ /* 0x001ea80000300800 */
[----:B------:R-:W3:Y:S04]  /*33fb0*/  LDL.LU R29, [R1+0x148] ;  /* 0x00014800011d7983 */ /* 0x000ee80000300800 */
[----:B------:R-:W4:Y:S04]  /*33fc0*/  LDL.LU R28, [R1+0x144] ;  /* 0x00014400011c7983 */ /* 0x000f280000300800 */
        /* <DEDUP_REMOVED lines=25> */
[----:B--2---:R-:W-:-:S03]  /*34160*/  F2FP.F16.F32.PACK_AB R3, R2, R3 ;  /* 0x000000030203723e */ /* 0x004fc600000000ff */
        /* <DEDUP_REMOVED lines=68> */
[----:B------:R-:W2:Y:S01]  /*345b0*/  LDL.LU R2, [R1+0xde8] ;  /* 0x000de80001027983 */ /* 0x000ea20000300800 */
[----:B----4-:R-:W-:-:S03]  /*345c0*/  F2FP.F16.F32.PACK_AB R18, R28, R18 ;  /* 0x000000121c12723e */ /* 0x010fc600000000ff */
[----:B------:R0:W-:Y:S01]  /*345d0*/  STL [R1+0xe0], R3 ;  /* 0x0000e00301007387 */ /* 0x0001e20000100800 */
[----:B---3--:R-:W-:Y:S02]  /*345e0*/  F2FP.F16.F32.PACK_AB R4, R15, R4 ;  /* 0x000000040f04723e */ /* 0x008fe400000000ff */
[----:B0-----:R-:W-:Y:S02]  /*345f0*/  F2FP.F16.F32.PACK_AB R3, R19, R12 ;  /* 0x0000000c1303723e */ /* 0x001fe400000000ff */
[----:B--2---:R-:W-:-:S05]  /*34600*/  F2FP.F16.F32.PACK_AB R2, R2, R29 ;  /* 0x0000001d0202723e */ /* 0x004fca00000000ff */
[----:B------:R0:W-:Y:S04]  /*34610*/  STL [R1+0xdc], R2 ;  /* 0x0000dc0201007387 */ /* 0x0001e80000100800 */
[----:B------:R-:W-:Y:S04]  /*34620*/  STL [R1+0xd8], R18 ;  /* 0x0000d81201007387 */ /* 0x000fe80000100800 */
[----:B------:R1:W-:Y:S01]  /*34630*/  STL [R1+0xd4], R3 ;  /* 0x0000d40301007387 */ /* 0x0003e20000100800 */
[----:B0-----:R-:W-:-:S05]  /*34640*/  F2FP.F16.F32.PACK_AB R2, R13, R14 ;  /* 0x0000000e0d02723e */ /* 0x001fca00000000ff */
[----:B------:R0:W-:Y:S01]  /*34650*/  STL [R1+0xd0], R2 ;  /* 0x0000d00201007387 */ /* 0x0001e20000100800 */
[----:B-1----:R-:W-:-:S03]  /*34660*/  F2FP.F16.F32.PACK_AB R3, R5, R24 ;  /* 0x000000180503723e */ /* 0x002fc600000000ff */
[----:B------:R1:W-:Y:S04]  /*34670*/  STL [R1+0xcc], R4 ;  /* 0x0000cc0401007387 */ /* 0x0003e80000100800 */
[----:B------:R2:W-:Y:S01]  /*34680*/  STL [R1+0xc8], R3 ;  /* 0x0000c80301007387 */ /* 0x0005e20000100800 */
[----:B0-----:R-:W-:Y:S02]  /*34690*/  F2FP.F16.F32.PACK_AB R2, R25, R26 ;  /* 0x0000001a1902723e */ /* 0x001fe400000000ff */
[----:B-1----:R-:W-:-:S03]  /*346a0*/  F2FP.F16.F32.PACK_AB R4, R27, R6 ;  /* 0x000000061b04723e */ /* 0x002fc600000000ff */
[----:B------:R0:W-:Y:S01]  /*346b0*/  STL [R1+0xc4], R2 ;  /* 0x0000c40201007387 */ /* 0x0001e20000100800 */
[----:B--2---:R-:W-:-:S03]  /*346c0*/  F2FP.F16.F32.PACK_AB R3, R7, R8 ;  /* 0x000000080703723e */ /* 0x004fc600000000ff */
[----:B------:R1:W-:Y:S04]  /*346d0*/  STL [R1+0xc0], R4 ;  /* 0x0000c00401007387 */ /* 0x0003e80000100800 */
[----:B------:R2:W-:Y:S01]  /*346e0*/  STL [R1+0xbc], R3 ;  /* 0x0000bc0301007387 */ /* 0x0005e20000100800 */
[----:B0-----:R-:W-:Y:S02]  /*346f0*/  F2FP.F16.F32.PACK_AB R2, R9, R10 ;  /* 0x0000000a0902723e */ /* 0x001fe400000000ff */
[----:B-1----:R-:W-:-:S03]  /*34700*/  F2FP.F16.F32.PACK_AB R4, R11, R16 ;  /* 0x000000100b04723e */ /* 0x002fc600000000ff */
[----:B------:R-:W-:Y:S01]  /*34710*/  STL [R1+0xb8], R2 ;  /* 0x0000b80201007387 */ /* 0x000fe20000100800 */
[----:B--2---:R-:W-:-:S03]  /*34720*/  F2FP.F16.F32.PACK_AB R3, R17, R20 ;  /* 0x000000141103723e */ /* 0x004fc600000000ff */
        /* <DEDUP_REMOVED lines=196> */
[----:B------:R0:W-:Y:S01]  /*35370*/  STL [R1+0x38], R2 ;  /* 0x0000380201007387 */ /* 0x0001e20000100800 */
[----:B--2---:R-:W-:-:S03]  /*35380*/  F2FP.F16.F32.PACK_AB R3, R17, R20 ;  /* 0x000000141103723e */ /* 0x004fc600000000ff */
[----:B------:R-:W-:Y:S04]  /*35390*/  STL [R1+0x34], R4 ;  /* 0x0000340401007387 */ /* 0x000fe80000100800 */
[----:B------:R-:W-:Y:S04]  /*353a0*/  STL [R1+0x30], R3 ;  /* 0x0000300301007387 */ /* 0x000fe80000100800 */
[----:B------:R-:W2:Y:S01]  /*353b0*/  LDL.LU R7, [R1+0x458] ;  /* 0x0004580001077983 */ /* 0x000ea20000300800 */
[----:B0-----:R-:W-:Y:S02]  /*353c0*/  F2FP.F16.F32.PACK_AB R2, R21, R22 ;  /* 0x000000161502723e */ /* 0x001fe400000000ff */
        /* <DEDUP_REMOVED lines=48> */
[----:B------:R-:W2:Y:S04]  /*356d0*/  LDL.LU R11, [R1+0x628] ;  /* 0x00062800010b7983 */ /* 0x000ea80000300800 */
[----:B--2---:R0:W-:Y:S04]  /*356e0*/  STL [R1+0xcfc], R11 ;  /* 0x000cfc0b01007387 */ /* 0x0041e80000100800 */
[----:B0-----:R-:W2:Y:S04]  /*356f0*/  LDL.LU R11, [R1+0x604] ;  /* 0x00060400010b7983 */ /* 0x001ea80000300800 */
        /* <DEDUP_REMOVED lines=16> */
[----:B--2---:R0:W-:Y:S04]  /*35800*/  STL [R1+0xcd4], R17 ;  /* 0x000cd41101007387 */ /* 0x0041e80000100800 */
[----:B0-----:R-:W2:Y:S04]  /*35810*/  LDL.LU R17, [R1+0x5e4] ;  /* 0x0005e40001117983 */ /* 0x001ea80000300800 */
[----:B------:R-:W2:Y:S01]  /*35820*/  LDL.LU R28, [R1+0x3b4] ;  /* 0x0003b400011c7983 */ /* 0x000ea20000300800 */
[----:B------:R-:W-:-:S03]  /*35830*/  F2FP.F16.F32.PACK_AB R7, R5, R7 ;  /* 0x000000070507723e */ /* 0x000fc600000000ff */
        /* <DEDUP_REMOVED lines=52> */
[----:B------:R0:W-:Y:S04]  /*35b80*/  STL [R1], R7 ;  /* 0x0000000701007387 */ /* 0x0001e80000100800 */
[----:B0-----:R-:W2:Y:S02]  /*35b90*/  LDL.LU R7, [R1+0xd0c] ;  /* 0x000d0c0001077983 */ /* 0x001ea40000300800 */
[----:B--2---:R-:W-:-:S02]  /*35ba0*/  F2FP.F16.F32.PACK_AB R7, R5, R7 ;  /* 0x000000070507723e */ /* 0x004fc400000000ff */
[----:B------:R-:W3:Y:S02]  /*35bb0*/  LDL.LU R5, [R1+0xd08] ;  /* 0x000d080001057983 */ /* 0x000ee40000300800 */
[----:B---3--:R-:W-:Y:S02]  /*35bc0*/  F2FP.F16.F32.PACK_AB R6, R5, R6 ;  /* 0x000000060506723e */ /* 0x008fe400000000ff */
[----:B------:R-:W4:Y:S02]  /*35bd0*/  LDL.LU R5, [R1+0xd04] ;  /* 0x000d040001057983 */ /* 0x000f240000300800 */
[----:B----4-:R-:W-:Y:S02]  /*35be0*/  F2FP.F16.F32.PACK_AB R5, R4, R5 ;  /* 0x000000050405723e */ /* 0x010fe400000000ff */
[----:B------:R-:W2:Y:S02]  /*35bf0*/  LDL.LU R4, [R1+0xd00] ;  /* 0x000d000001047983 */ /* 0x000ea40000300800 */
[----:B--2---:R-:W-:-:S02]  /*35c00*/  F2FP.F16.F32.PACK_AB R4, R11, R4 ;  /* 0x000000040b04723e */ /* 0x004fc400000000ff */
[----:B------:R-:W2:Y:S02]  /*35c10*/  LDL.LU R11, [R1+0xcfc] ;  /* 0x000cfc00010b7983 */ /* 0x000ea40000300800 */
[----:B--2---:R-:W-:Y:S02]  /*35c20*/  F2FP.F16.F32.PACK_AB R11, R10, R11 ;  /* 0x0000000b0a0b723e */ /* 0x004fe400000000ff */
[----:B------:R-:W2:Y:S02]  /*35c30*/  LDL.LU R10, [R1+0xcf8] ;  /* 0x000cf800010a7983 */ /* 0x000ea40000300800 */
[----:B--2---:R-:W-:Y:S02]  /*35c40*/  F2FP.F16.F32.PACK_AB R10, R9, R10 ;  /* 0x0000000a090a723e */ /* 0x004fe400000000ff */
        /* <DEDUP_REMOVED lines=18> */
[----:B------:R-:W2:Y:S01]  /*35d70*/  LDL.LU R28, [R1+0xcd0] ;  /* 0x000cd000011c7983 */ /* 0x000ea20000300800 */
[----:B------:R-:W-:Y:S02]  /*35d80*/  F2FP.F16.F32.PACK_AB R23, R29, R23 ;  /* 0x000000171d17723e */ /* 0x000fe400000000ff */
[----:B------:R-:W-:-:S02]  /*35d90*/  F2FP.F16.F32.PACK_AB R22, R2, R22 ;  /* 0x000000160216723e */ /* 0x000fc400000000ff */
[----:B------:R-:W-:Y:S02]  /*35da0*/  F2FP.F16.F32.PACK_AB R21, R3, R21 ;  /* 0x000000150315723e */ /* 0x000fe400000000ff */
[----:B--2---:R-:W-:Y:S02]  /*35db0*/  F2FP.F16.F32.PACK_AB R16, R28, R16 ;  /* 0x000000101c10723e */ /* 0x004fe400000000ff */
[----:B------:R-:W2:Y:S04]  /*35dc0*/  LDL.LU R28, [R1+0xccc] ;  /* 0x000ccc00011c7983 */ /* 0x000ea80000300800 */
[----:B------:R-:W2:Y:S04]  /*35dd0*/  LDL.LU R29, [R1+0xcc8] ;  /* 0x000cc800011d7983 */ /* 0x000ea80000300800 */
[----:B------:R-:W3:Y:S04]  /*35de0*/  LDL.LU R2, [R1+0xcc4] ;  /* 0x000cc40001027983 */ /* 0x000ee80000300800 */
[----:B------:R-:W3:Y:S01]  /*35df0*/  LDL.LU R3, [R1+0xcc0] ;  /* 0x000cc00001037983 */ /* 0x000ee20000300800 */
[----:B------:R-:W-:-:S02]  /*35e00*/  F2FP.F16.F32.PACK_AB R20, R24, R20 ;  /* 0x000000141814723e */ /* 0x000fc400000000ff */
[----:B------:R-:W-:Y:S02]  /*35e10*/  F2FP.F16.F32.PACK_AB R27, R25, R27 ;  /* 0x0000001b191b723e */ /* 0x000fe400000000ff */
[----:B------:R-:W-:Y:S02]  /*35e20*/  F2FP.F16.F32.PACK_AB R26, R26, R0 ;  /* 0x000000001a1a723e */ /* 0x000fe400000000ff */
[----:B--2---:R-:W-:Y:S02]  /*35e30*/  F2FP.F16.F32.PACK_AB R25, R29, R28 ;  /* 0x0000001c1d19723e */ /* 0x004fe400000000ff */
[----:B---3--:R-:W-:-:S07]  /*35e40*/  F2FP.F16.F32.PACK_AB R24, R3, R2 ;  /* 0x000000020318723e */ /* 0x008fce00000000ff */
.L_x_1:
[----:B0-----:R-:W2:Y:S01]  /*35e50*/  LDL.LU R0, [R1+0xcbc] ;  /* 0x000cbc0001007983 */ /* 0x001ea20000300800 */
[----:B------:R-:W0:Y:S01]  /*35e60*/  S2UR UR5, SR_CgaCtaId ;  /* 0x00000000000579c3 */ /* 0x000e220000008800 */
[----:B------:R-:W-:Y:S01]  /*35e70*/  UMOV UR4, 0x400 ;  /* 0x0000040000047882 */ /* 0x000fe20000000000 */
[----:B------:R-:W3:Y:S01]  /*35e80*/  LDCU UR42, c[0x0][0x3b4] ;  /* 0x00007680ff2a77ac */ /* 0x000ee20008000800 */
[----:B------:R-:W4:Y:S01]  /*35e90*/  S2R R2, SR_TID.X ;  /* 0x0000000000027919 */ /* 0x000f220000002100 */
[----:B------:R-:W5:Y:S01]  /*35ea0*/  LDCU.64 UR6, c[0x0][0x398] ;  /* 0x00007300ff0677ac */ /* 0x000f620008000a00 */
[----:B------:R-:W1:Y:S01]  /*35eb0*/  LDCU UR43, c[0x0][0x39c] ;  /* 0x00007380ff2b77ac */ /* 0x000e620008000800 */
[----:B------:R-:W0:Y:S01]  /*35ec0*/  LDCU UR77, c[0x0][0x3b8] ;  /* 0x00007700ff4d77ac */ /* 0x000e220008000800 */
[----:B------:R-:W1:Y:S01]  /*35ed0*/  LDCU UR53, c[0x0][0x39c] ;  /* 0x00007380ff3577ac */ /* 0x000e620008000800 */
[----:B------:R-:W1:Y:S01]  /*35ee0*/  LDCU UR67, c[0x0][0x3b8] ;  /* 0x00007700ff4377ac */ /* 0x000e620008000800 */
[----:B0-----:R-:W-:Y:S01]  /*35ef0*/  ULEA UR4, UR5, UR4, 0x18 ;  /* 0x0000000405047291 */ /* 0x001fe2000f8ec0ff */
[----:B------:R-:W0:Y:S01]  /*35f00*/  LDCU UR33, c[0x0][0x39c] ;  /* 0x00007380ff2177ac */ /* 0x000e220008000800 */
[----:B------:R-:W0:Y:S01]  /*35f10*/  LDCU UR41, c[0x0][0x39c] ;  /* 0x00007380ff2977ac */ /* 0x000e220008000800 */
[----:B----4-:R-:W-:Y:S01]  /*35f20*/  IMAD.SHL.U32 R3, R2, 0x100, RZ ;  /* 0x0000010002037824 */ /* 0x010fe200078e00ff */
[----:B------:R-:W4:Y:S04]  /*35f30*/  LDCU UR66, c[0x0][0x39c] ;  /* 0x00007380ff4277ac */ /* 0x000f280008000800 */
[----:B------:R-:W-:Y:S01]  /*35f40*/  LOP3.LUT R3, R3, 0x6000, RZ, 0xc0, !PT ;  /* 0x0000600003037812 */ /* 0x000fe200078ec0ff */
[----:B------:R-:W0:Y:S01]  /*35f50*/  LDCU UR23, c[0x0][0x3b8] ;  /* 0x00007700ff1777ac */ /* 0x000e220008000800 */
        /* <DEDUP_REMOVED lines=59> */
[----:B--2---:R-:W-:-:S04]  /*36310*/  LOP3.LUT R0, R0, 0x400, RZ, 0xc0, !PT ;  /* 0x0000040000007812 */ /* 0x004fc800078ec0ff */
[----:B------:R-:W-:Y:S01]  /*36320*/  IADD3 R0, PT, PT, R3, UR4, R0 ;  /* 0x0000000403007c10 */ /* 0x000fe2000fffe000 */
[----:B------:R-:W-:-:S05]  /*36330*/  IMAD.SHL.U32 R3, R2, 0x10, RZ ;  /* 0x0000001002037824 */ /* 0x000fca00078e00ff */
[----:B------:R-:W-:-:S05]  /*36340*/  LOP3.LUT R3, R3, 0xf0, RZ, 0xc0, !PT ;  /* 0x000000f003037812 */ /* 0x000fca00078ec0ff */
[----:B------:R-:W-:Y:S01]  /*36350*/  IMAD.IADD R0, R3, 0x1, R0 ;  /* 0x0000000103007824 */ /* 0x000fe200078e0200 */
[C---:B------:R-:W-:Y:S02]  /*36360*/  LOP3.LUT R3, R2.reuse, 0x180, RZ, 0xc0, !PT ;  /* 0x0000018002037812 */ /* 0x040fe400078ec0ff */
[----:B------:R-:W-:-:S03]  /*36370*/  LOP3.LUT R2, R2, 0x1ff, RZ, 0xc0, !PT ;  /* 0x000001ff02027812 */ /* 0x000fc600078ec0ff */
[----:B------:R-:W-:Y:S01]  /*36380*/  IMAD R0, R3, 0x2, R0 ;  /* 0x0000000203007824 */ /* 0x000fe200078e0200 */
[----:B------:R-:W-:Y:S01]  /*36390*/  BAR.SYNC.DEFER_BLOCKING 0x0 ;  /* 0x0000000000007b1d */ /* 0x000fe20000010000 */
[----:B------:R-:W-:-:S05]  /*363a0*/  LEA R2, R2, UR4, 0x4 ;  /* 0x0000000402027c11 */ /* 0x000fca000f8e20ff */
[----:B------:R-:W2:Y:S01]  /*363b0*/  LDCU.64 UR4, c[0x0][0x390] ;  /* 0x00007200ff0477ac */ /* 0x000ea20008000a00 */
[----:B------:R-:W-:Y:S04]  /*363c0*/  STSM.16.M88.4 [R0], R24 ;  /* 0x0000001800007844 */ /* 0x000fe80000000200 */
[----:B------:R-:W-:Y:S04]  /*363d0*/  STSM.16.M88.4 [R0+0x800], R20 ;  /* 0x0008001400007844 */ /* 0x000fe80000000200 */
[----:B------:R-:W-:Y:S04]  /*363e0*/  STSM.16.M88.4 [R0+0x1000], R16 ;  /* 0x0010001000007844 */ /* 0x000fe80000000200 */
[----:B------:R-:W-:Y:S01]  /*363f0*/  STSM.16.M88.4 [R0+0x1800], R12 ;  /* 0x0018000c00007844 */ /* 0x000fe20000000200 */
[----:B------:R-:W-:Y:S06]  /*36400*/  BAR.SYNC.DEFER_BLOCKING 0x0 ;  /* 0x0000000000007b1d */ /* 0x000fec0000010000 */
[----:B------:R-:W0:Y:S04]  /*36410*/  LDS.128 R24, [R2] ;  /* 0x0000000002187984 */ /* 0x000e280000000c00 */
[----:B------:R-:W1:Y:S04]  /*36420*/  LDS.128 R20, [R2+0x2000] ;  /* 0x0020000002147984 */ /* 0x000e680000000c00 */
[----:B------:R-:W1:Y:S04]  /*36430*/  LDS.128 R16, [R2+0x4000] ;  /* 0x0040000002107984 */ /* 0x000e680000000c00 */
[----:B------:R-:W2:Y:S01]  /*36440*/  LDS.128 R12, [R2+0x6000] ;  /* 0x00600000020c7984 */ /* 0x000ea20000000c00 */
[----:B------:R-:W-:Y:S06]  /*36450*/  BAR.SYNC.DEFER_BLOCKING 0x0 ;  /* 0x0000000000007b1d */ /* 0x000fec0000010000 */
[----:B0-----:R-:W-:Y:S04]  /*36460*/  STL.64 [R1+0xcd0], R26 ;  /* 0x000cd01a01007387 */ /* 0x001fe80000100a00 */
[----:B------:R0:W-:Y:S04]  /*36470*/  STL.64 [R1+0xcd8], R24 ;  /* 0x000cd81801007387 */ /* 0x0001e80000100a00 */
[----:B-1----:R1:W-:Y:S04]  /*36480*/  STL.64 [R1+0xcc8], R20 ;  /* 0x000cc81401007387 */ /* 0x0023e80000100a00 */
[----:B------:R-:W-:Y:S04]  /*36490*/  STL [R1+0xcc0], R23 ;  /* 0x000cc01701007387 */ /* 0x000fe80000100800 */
[----:B------:R1:W-:Y:S04]  /*364a0*/  STL [R1+0xce0], R22 ;  /* 0x000ce01601007387 */ /* 0x0003e80000100800 */
[----:B0-----:R-:W3:Y:S04]  /*364b0*/  LDL.LU R24, [R1+0x90] ;  /* 0x0000900001187983 */ /* 0x001ee80000300800 */
[----:B------:R-:W-:Y:S04]  /*364c0*/  STL.64 [R1+0x130], R16 ;  /* 0x0001301001007387 */ /* 0x000fe80000100a00 */
[----:B------:R-:W-:Y:S04]  /*364d0*/  STL.64 [R1+0x138], R18 ;  /* 0x0001381201007387 */ /* 0x000fe80000100a00 */
[----:B--2---:R-:W-:Y:S04]  /*364e0*/  STL.64 [R1+0x140], R12 ;  /* 0x0001400c01007387 */ /* 0x004fe80000100a00 */
[----:B------:R-:W-:Y:S04]  /*364f0*/  STL.64 [R1+0x148], R14 ;  /* 0x0001480e01007387 */ /* 0x000fe80000100a00 */
[----:B------:R-:W3:Y:S04]  /*36500*/  LDL.LU R25, [R1+0x94] ;  /* 0x0000940001197983 */ /* 0x000ee80000300800 */
[----:B------:R-:W2:Y:S04]  /*36510*/  LDL.LU R26, [R1+0x98] ;  /* 0x00009800011a7983 */ /* 0x000ea80000300800 */
[----:B------:R-:W2:Y:S04]  /*36520*/  LDL.LU R27, [R1+0x9c] ;  /* 0x00009c00011b7983 */ /* 0x000ea80000300800 */
[----:B--2---:R-:W-:Y:S04]  /*36530*/  STL.64 [R1+0xd60], R26 ;  /* 0x000d601a01007387 */ /* 0x004fe80000100a00 */
[----:B---3--:R-:W-:Y:S04]  /*36540*/  STL.64 [R1+0xd58], R24 ;  /* 0x000d581801007387 */ /* 0x008fe80000100a00 */
[----:B-1----:R-:W2:Y:S04]  /*36550*/  LDL.LU R20, [R1+0x80] ;  /* 0x0000800001147983 */ /* 0x002ea80000300800 */
        /* <DEDUP_REMOVED lines=29> */
[----:B0-----:R-:W2:Y:S04]  /*36730*/  LDL.LU R20, [R1] ;  /* 0x0000000001147983 */ /* 0x001ea80000300800 */
[----:B------:R-:W2:Y:S04]  /*36740*/  LDL.LU R21, [R1+0x4] ;  /* 0x0000040001157983 */ /* 0x000ea80000300800 */
[----:B------:R-:W2:Y:S04]  /*36750*/  LDL.LU R22, [R1+0x8] ;  /* 0x0000080001167983 */ /* 0x000ea80000300800 */
[----:B------:R-:W2:Y:S04]  /*36760*/  LDL.LU R23, [R1+0xc] ;  /* 0x00000c0001177983 */ /* 0x000ea80000300800 */
        /* <DEDUP_REMOVED lines=12> */
[----:B------:R0:W-:Y:S04]  /*36830*/  STSM.16.M88.4 [R0], R8 ;  /* 0x0000000800007844 */ /* 0x0001e80000000200 */
[----:B------:R1:W-:Y:S04]  /*36840*/  STSM.16.M88.4 [R0+0x800], R4 ;  /* 0x0008000400007844 */ /* 0x0003e80000000200 */
[----:B0-----:R-:W3:Y:S04]  /*36850*/  LDL.LU R8, [R1+0x70] ;  /* 0x0000700001087983 */ /* 0x001ee80000300800 */
[----:B------:R-:W3:Y:S04]  /*36860*/  LDL.LU R9, [R1+0x74] ;  /* 0x0000740001097983 */ /* 0x000ee80000300800 */
[----:B------:R-:W3:Y:S04]  /*36870*/  LDL.LU R10, [R1+0x78] ;  /* 0x00007800010a7983 */ /* 0x000ee80000300800 */
[----:B------:R-:W3:Y:S04]  /*36880*/  LDL.LU R11, [R1+0x7c] ;  /* 0x00007c00010b7983 */ /* 0x000ee80000300800 */
[----:B-1----:R-:W3:Y:S04]  /*36890*/  LDL.LU R4, [R1+0x60] ;  /* 0x0000600001047983 */ /* 0x002ee80000300800 */
[----:B------:R-:W3:Y:S04]  /*368a0*/  LDL.LU R5, [R1+0x64] ;  /* 0x0000640001057983 */ /* 0x000ee80000300800 */
[----:B------:R-:W3:Y:S04]  /*368b0*/  LDL.LU R6, [R1+0x68] ;  /* 0x0000680001067983 */ /* 0x000ee80000300800 */
[----:B------:R-:W3:Y:S04]  /*368c0*/  LDL.LU R7, [R1+0x6c] ;  /* 0x00006c0001077983 */ /* 0x000ee80000300800 */
[----:B--2---:R0:W-:Y:S04]  /*368d0*/  STSM.16.M88.4 [R0+0x1000], R20 ;  /* 0x0010001400007844 */ /* 0x0041e80000000200 */
[----:B0-----:R-:W2:Y:S04]  /*368e0*/  LDL.LU.64 R22, [R1+0xdb0] ;  /* 0x000db00001167983 */ /* 0x001ea80000300a00 */
[----:B------:R-:W2:Y:S04]  /*368f0*/  LDL.LU.64 R20, [R1+0xda8] ;  /* 0x000da80001147983 */ /* 0x000ea80000300a00 */
[----:B--2---:R-:W-:Y:S01]  /*36900*/  STSM.16.M88.4 [R0+0x1800], R20 ;  /* 0x0018001400007844 */ /* 0x004fe20000000200 */
[----:B------:R-:W-:Y:S06]  /*36910*/  BAR.SYNC.DEFER_BLOCKING 0x0 ;  /* 0x0000000000007b1d */ /* 0x000fec0000010000 */
[----:B------:R-:W0:Y:S04]  /*36920*/  LDS.128 R20, [R2] ;  /* 0x0000000002147984 */ /* 0x000e280000000c00 */
[----:B0-----:R-:W-:Y:S04]  /*36930*/  STL.64 [R1+0x10], R20 ;  /* 0x0000101401007387 */ /* 0x001fe80000100a00 */
[----:B------:R-:W-:Y:S04]  /*36940*/  STL.64 [R1+0x18], R22 ;  /* 0x0000181601007387 */ /* 0x000fe80000100a00 */
[----:B------:R-:W0:Y:S04]  /*36950*/  LDS.128 R20, [R2+0x2000] ;  /* 0x0020000002147984 */ /* 0x000e280000000c00 */
[----:B0-----:R-:W-:Y:S04]  /*36960*/  STL.64 [R1+0x150], R20 ;  /* 0x0001501401007387 */ /* 0x001fe80000100a00 */
[----:B------:R-:W-:Y:S04]  /*36970*/  STL.64 [R1+0x158], R22 ;  /* 0x0001581601007387 */ /* 0x000fe80000100a00 */
[----:B------:R-:W0:Y:S04]  /*36980*/  LDS.128 R20, [R2+0x4000] ;  /* 0x0040000002147984 */ /* 0x000e280000000c00 */
[----:B0-----:R-:W-:Y:S04]  /*36990*/  STL.64 [R1+0x170], R20 ;  /* 0x0001701401007387 */ /* 0x001fe80000100a00 */
[----:B------:R-:W-:Y:S04]  /*369a0*/  STL.64 [R1+0x178], R22 ;  /* 0x0001781601007387 */ /* 0x000fe80000100a00 */
[----:B------:R-:W0:Y:S04]  /*369b0*/  LDS.128 R20, [R2+0x6000] ;  /* 0x0060000002147984 */ /* 0x000e280000000c00 */
[----:B0-----:R-:W-:Y:S04]  /*369c0*/  STL.64 [R1+0x180], R20 ;  /* 0x0001801401007387 */ /* 0x001fe80000100a00 */
[----:B------:R0:W-:Y:S04]  /*369d0*/  STL.64 [R1+0x188], R22 ;  /* 0x0001881601007387 */ /* 0x0001e80000100a00 */
[----:B0-----:R-:W2:Y:S04]  /*369e0*/  LDL.LU.64 R22, [R1+0xda0] ;  /* 0x000da00001167983 */ /* 0x001ea80000300a00 */
[----:B------:R-:W2:Y:S01]  /*369f0*/  LDL.LU.64 R20, [R1+0xd98] ;  /* 0x000d980001147983 */ /* 0x000ea20000300a00 */
[----:B------:R-:W-:Y:S06]  /*36a00*/  BAR.SYNC.DEFER_BLOCKING 0x0 ;  /* 0x0000000000007b1d */ /* 0x000fec0000010000 */
[----:B--2---:R0:W-:Y:S04]  /*36a10*/  STSM.16.M88.4 [R0], R20 ;  /* 0x0000001400007844 */ /* 0x0041e80000000200 */
[----:B0-----:R-:W2:Y:S04]  /*36a20*/  LDL.LU.64 R22, [R1+0xd90] ;  /* 0x000d900001167983 */ /* 0x001ea80000300a00 */
[----:B------:R-:W2:Y:S04]  /*36a30*/  LDL.LU.64 R20, [R1+0xd88] ;  /* 0x000d880001147983 */ /* 0x000ea80000300a00 */
[----:B--2---:R0:W-:Y:S04]  /*36a40*/  STSM.16.M88.4 [R0+0x800], R20 ;  /* 0x0008001400007844 */ /* 0x0041e80000000200 */
[----:B0-----:R-:W2:Y:S04]  /*36a50*/  LDL.LU.64 R22, [R1+0xd80] ;  /* 0x000d800001167983 */ /* 0x001ea80000300a00 */
[----:B------:R-:W2:Y:S04]  /*36a60*/  LDL.LU.64 R20, [R1+0xd78] ;  /* 0x000d780001147983 */ /* 0x000ea80000300a00 */
[----:B--2---:R0:W-:Y:S04]  /*36a70*/  STSM.16.M88.4 [R0+0x1000], R20 ;  /* 0x0010001400007844 */ /* 0x0041e80000000200 */
[----:B---3--:R-:W-:Y:S01]  /*36a80*/  STSM.16.M88.4 [R0+0x1800], R24 ;  /* 0x0018001800007844 */ /* 0x008fe20000000200 */
[----:B------:R-:W-:Y:S06]  /*36a90*/  BAR.SYNC.DEFER_BLOCKING 0x0 ;  /* 0x0000000000007b1d */ /* 0x000fec0000010000 */
[----:B0-----:R-:W2:Y:S04]  /*36aa0*/  LDL.LU.64 R22, [R1+0xd70] ;  /* 0x000d700001167983 */ /* 0x001ea80000300a00 */
[----:B------:R-:W2:Y:S04]  /*36ab0*/  LDL.LU.64 R20, [R1+0xd68] ;  /* 0x000d680001147983 */ /* 0x000ea80000300a00 */
        /* <DEDUP_REMOVED lines=9> */
[----:B------:R-:W0:Y:S01]  /*36b50*/  LDS.128 R24, [R2+0x6000] ;  /* 0x0060000002187984 */ /* 0x000e220000000c00 */
[----:B------:R-:W-:Y:S06]  /*36b60*/  BAR.SYNC.DEFER_BLOCKING 0x0 ;  /* 0x0000000000007b1d */ /* 0x000fec0000010000 */
[----:B0-----:R-:W-:Y:S04]  /*36b70*/  STL.64 [R1+0x50], R24 ;  /* 0x0000501801007387 */ /* 0x001fe80000100a00 */
[----:B------:R0:W-:Y:S04]  /*36b80*/  STL.64 [R1+0x58], R26 ;  /* 0x0000581a01007387 */ /* 0x0001e80000100a00 */
[----:B0-----:R-:W3:Y:S04]  /*36b90*/  LDL.LU.64 R26, [R1+0xd60] ;  /* 0x000d6000011a7983 */ /* 0x001ee80000300a00 */
[----:B------:R-:W3:Y:S04]  /*36ba0*/  LDL.LU.64 R24, [R1+0xd58] ;  /* 0x000d580001187983 */ /* 0x000ee80000300a00 */
[----:B------:R-:W-:Y:S04]  /*36bb0*/  STSM.16.M88.4 [R0], R4 ;  /* 0x0000000400007844 */ /* 0x000fe80000000200 */
[----:B------:R-:W-:Y:S04]  /*36bc0*/  STSM.16.M88.4 [R0+0x800], R8 ;  /* 0x0008000800007844 */ /* 0x000fe80000000200 */
[----:B--2---:R-:W-:Y:S04]  /*36bd0*/  STSM.16.M88.4 [R0+0x1000], R20 ;  /* 0x0010001400007844 */ /* 0x004fe80000000200 */
[----:B---3--:R-:W-:Y:S01]  /*36be0*/  STSM.16.M88.4 [R0+0x1800], R24 ;  /* 0x0018001800007844 */ /* 0x008fe20000000200 */
[----:B------:R-:W-:Y:S06]  /*36bf0*/  BAR.SYNC.DEFER_BLOCKING 0x0 ;  /* 0x0000000000007b1d */ /* 0x000fec0000010000 */
[----:B------:R-:W0:Y:S04]  /*36c00*/  LDS.128 R4, [R2] ;  /* 0x0000000002047984 */ /* 0x000e280000000c00 */
[----:B------:R-:W1:Y:S04]  /*36c10*/  LDS.128 R20, [R2+0x2000] ;  /* 0x0020000002147984 */ /* 0x000e680000000c00 */
[----:B------:R-:W2:Y:S04]  /*36c20*/  LDS.128 R8, [R2+0x4000] ;  /* 0x0040000002087984 */ /* 0x000ea80000000c00 */
[----:B0-----:R-:W-:Y:S04]  /*36c30*/  STL.64 [R1+0x60], R4 ;  /* 0x0000600401007387 */ /* 0x001fe80000100a00 */
[----:B------:R-:W-:Y:S04]  /*36c40*/  STL.64 [R1+0x68], R6 ;  /* 0x0000680601007387 */ /* 0x000fe80000100a00 */
[----:B------:R-:W0:Y:S01]  /*36c50*/  LDS.128 R4, [R2+0x6000] ;  /* 0x0060000002047984 */ /* 0x000e220000000c00 */
[----:B------:R-:W-:Y:S06]  /*36c60*/  BAR.SYNC.DEFER_BLOCKING 0x0 ;  /* 0x0000000000007b1d */ /* 0x000fec0000010000 */
[----:B-1----:R1:W-:Y:S04]  /*36c70*/  STL.64 [R1+0x70], R20 ;  /* 0x0000701401007387 */ /* 0x0023e80000100a00 */
[----:B------:R3:W-:Y:S04]  /*36c80*/  STL.64 [R1+0x78], R22 ;  /* 0x0000781601007387 */ /* 0x0007e80000100a00 */
[----:B--2---:R-:W-:Y:S04]  /*36c90*/  STL.64 [R1+0x80], R8 ;  /* 0x0000800801007387 */ /* 0x004fe80000100a00 */
[----:B------:R-:W-:Y:S04]  /*36ca0*/  STL.64 [R1+0x88], R10 ;  /* 0x0000880a01007387 */ /* 0x000fe80000100a00 */
[----:B------:R-:W-:Y:S04]  /*36cb0*/  STSM.16.M88.4 [R0], R12 ;  /* 0x0000000c00007844 */ /* 0x000fe80000000200 */
[----:B------:R2:W-:Y:S04]  /*36cc0*/  STSM.16.M88.4 [R0+0x800], R16 ;  /* 0x0008001000007844 */ /* 0x0005e80000000200 */
[----:B0-----:R-:W-:Y:S04]  /*36cd0*/  STL.64 [R1+0x90], R4 ;  /* 0x0000900401007387 */ /* 0x001fe80000100a00 */
[----:B------:R-:W-:Y:S04]  /*36ce0*/  STL.64 [R1+0x98], R6 ;  /* 0x0000980601007387 */ /* 0x000fe80000100a00 */
[----:B-1----:R-:W4:Y:S04]  /*36cf0*/  LDL.LU R20, [R1+0x230] ;  /* 0x0002300001147983 */ /* 0x002f280000300800 */
[----:B------:R-:W4:Y:S04]  /*36d00*/  LDL.LU R21, [R1+0x234] ;  /* 0x0002340001157983 */ /* 0x000f280000300800 */
[----:B---3--:R-:W3:Y:S04]  /*36d10*/  LDL.LU R22, [R1+0x238] ;  /* 0x0002380001167983 */ /* 0x008ee80000300800 */
[----:B------:R-:W3:Y:S04]  /*36d20*/  LDL.LU R23, [R1+0x23c] ;  /* 0x00023c0001177983 */ /* 0x000ee80000300800 */
[----:B--2---:R-:W2:Y:S04]  /*36d30*/  LDL.LU R16, [R1+0x1b0] ;  /* 0x0001b00001107983 */ /* 0x004ea80000300800 */
        /* <DEDUP_REMOVED lines=51> */
[----:B---3--:R-:W-:Y:S04]  /*37070*/  STL.64 [R1+0xcf0], R22 ;  /* 0x000cf01601007387 */ /* 0x008fe80000100a00 */
[----:B----4-:R0:W-:Y:S04]  /*37080*/  STL.64 [R1+0xce8], R20 ;  /* 0x000ce81401007387 */ /* 0x0101e80000100a00 */
        /* <DEDUP_REMOVED lines=52> */
[----:B0-----:R-:W2:Y:S04]  /*373d0*/  LDL.LU.64 R18, [R1+0xd00] ;  /* 0x000d000001127983 */ /* 0x001ea80000300a00 */
[----:B------:R-:W2:Y:S04]  /*373e0*/  LDL.LU.64 R16, [R1+0xcf8] ;  /* 0x000cf80001107983 */ /* 0x000ea80000300a00 */
[----:B-----5:R-:W-:Y:S04]  /*373f0*/  STSM.16.M88.4 [R0], R4 ;  /* 0x0000000400007844 */ /* 0x020fe80000000200 */
[----:B------:R-:W-:Y:S04]  /*37400*/  STSM.16.M88.4 [R0+0x800], R8 ;  /* 0x0008000800007844 */ /* 0x000fe80000000200 */
[----:B------:R-:W-:Y:S04]  /*37410*/  STSM.16.M88.4 [R0+0x1000], R12 ;  /* 0x0010000c00007844 */ /* 0x000fe80000000200 */
[----:B--2---:R-:W-:Y:S01]  /*37420*/  STSM.16.M88.4 [R0+0x1800], R16 ;  /* 0x0018001000007844 */ /* 0x004fe20000000200 */
[----:B------:R-:W-:Y:S06]  /*37430*/  BAR.SYNC.DEFER_BLOCKING 0x0 ;  /* 0x0000000000007b1d */ /* 0x000fec0000010000 */
[----:B------:R-:W0:Y:S04]  /*37440*/  LDS.128 R4, [R2] ;  /* 0x0000000002047984 */ /* 0x000e280000000c00 */
[----:B------:R-:W1:Y:S04]  /*37450*/  LDS.128 R8, [R2+0x2000] ;  /* 0x0020000002087984 */ /* 0x000e680000000c00 */
[----:B------:R-:W2:Y:S04]  /*37460*/  LDS.128 R12, [R2+0x4000] ;  /* 0x00400000020c7984 */ /* 0x000ea80000000c00 */
[----:B------:R-:W5:Y:S01]  /*37470*/  LDS.128 R16, [R2+0x6000] ;  /* 0x0060000002107984 */ /* 0x000f620000000c00 */
[----:B------:R-:W-:Y:S06]  /*37480*/  BAR.SYNC.DEFER_BLOCKING 0x0 ;  /* 0x0000000000007b1d */ /* 0x000fec0000010000 */
[----:B---3--:R3:W-:Y:S04]  /*37490*/  STSM.16.M88.4 [R0], R20 ;  /* 0x0000001400007844 */ /* 0x0087e80000000200 */
[----:B---3--:R-:W3:Y:S04]  /*374a0*/  LDL.LU.64 R22, [R1+0xcf0] ;  /* 0x000cf00001167983 */ /* 0x008ee80000300a00 */
[----:B------:R-:W3:Y:S04]  /*374b0*/  LDL.LU.64 R20, [R1+0xce8] ;  /* 0x000ce80001147983 */ /* 0x000ee80000300a00 */
[----:B---3--:R3:W-:Y:S04]  /*374c0*/  STSM.16.M88.4 [R0+0x800], R20 ;  /* 0x0008001400007844 */ /* 0x0087e80000000200 */
[----:B----4-:R4:W-:Y:S04]  /*374d0*/  STSM.16.M88.4 [R0+0x1000], R24 ;  /* 0x0010001800007844 */ /* 0x0109e80000000200 */
[----:B---3--:R-:W3:Y:S04]  /*374e0*/  LDL.LU R22, [R1+0xce0] ;  /* 0x000ce00001167983 */ /* 0x008ee80000300800 */
[----:B----4-:R-:W4:Y:S04]  /*374f0*/  LDL.LU R24, [R1+0x250] ;  /* 0x0002500001187983 */ /* 0x010f280000300800 */
[----:B------:R-:W4:Y:S04]  /*37500*/  LDL.LU R25, [R1+0x254] ;  /* 0x0002540001197983 */ /* 0x000f280000300800 */
[----:B------:R-:W4:Y:S04]  /*37510*/  LDL.LU R26, [R1+0x258] ;  /* 0x00025800011a7983 */ /* 0x000f280000300800 */
[----:B------:R-:W4:Y:S04]  /*37520*/  LDL.LU R27, [R1+0x25c] ;  /* 0x00025c00011b7983 */ /* 0x000f280000300800 */
[----:B------:R-:W2:Y:S04]  /*37530*/  LDL.LU R20, [R1+0xcb8] ;  /* 0x000cb80001147983 */ /* 0x000ea80000300800 */
[----:B------:R-:W3:Y:S04]  /*37540*/  LDL R23, [R1+0x6b0] ;  /* 0x0006b00001177983 */ /* 0x000ee80000100800 */
[----:B----4-:R4:W-:Y:S01]  /*37550*/  STSM.16.M88.4 [R0+0x1800], R24 ;  /* 0x0018001800007844 */ /* 0x0109e20000000200 */
[----:B--2---:R-:W-:Y:S01]  /*37560*/  IMAD R3, R20, UR42, RZ ;  /* 0x0000002a14037c24 */ /* 0x004fe2000f8e02ff */
[----:B------:R-:W2:Y:S01]  /*37570*/  LDCU UR42, c[0x0][0x3b8] ;  /* 0x00007700ff2a77ac */ /* 0x000ea20008000800 */
[----:B---3--:R-:W-:Y:S01]  /*37580*/  VIADD R29, R23, 0x1 ;  /* 0x00000001171d7836 */ /* 0x008fe20000000000 */
[----:B------:R-:W-:Y:S02]  /*37590*/  BAR.SYNC.DEFER_BLOCKING 0x0 ;  /* 0x0000000000007b1d */ /* 0x000fe40000010000 */
[----:B------:R-:W-:-:S04]  /*375a0*/  LEA R28, P0, R3, UR4, 0x1 ;  /* 0x00000004031c7c11 */ /* 0x000fc8000f8008ff */
[----:B------:R-:W-:Y:S01]  /*375b0*/  LEA.HI.X.SX32 R3, R3, UR5, 0x1, P0 ;  /* 0x0000000503037c11 */ /* 0x000fe200080f0eff */
[----:B------:R-:W3:Y:S01]  /*375c0*/  LDCU UR4, c[0x0][0x39c] ;  /* 0x00007380ff0477ac */ /* 0x000ee20008000800 */
[----:B------:R-:W-:Y:S01]  /*375d0*/  ISETP.GE.AND P0, PT, R20, UR6, PT ;  /* 0x0000000614007c0c */ /* 0x000fe2000bf06270 */
[----:B----4-:R-:W4:Y:S01]  /*375e0*/  LDL.LU.64 R24, [R1+0xcd8] ;  /* 0x000cd80001187983 */ /* 0x010f220000300a00 */
[----:B------:R-:W-:Y:S01]  /*375f0*/  VIADD R20, R23, 0x2 ;  /* 0x0000000217147836 */ /* 0x000fe20000000000 */
[----:B------:R-:W0:Y:S01]  /*37600*/  LDCU UR6, c[0x0][0x39c] ;  /* 0x00007380ff0677ac */ /* 0x000e220008000800 */
[----:B------:R-:W-:Y:S01]  /*37610*/  ISETP.LT.AND P4, PT, R29, UR43, !P0 ;  /* 0x0000002b1d007c0c */ /* 0x000fe2000c781270 */
[C---:B------:R-:W-:Y:S01]  /*37620*/  IMAD R29, R23.reuse, UR77, RZ ;  /* 0x0000004d171d7c24 */ /* 0x040fe2000f8e02ff */
[C---:B------:R-:W-:Y:S01]  /*37630*/  ISETP.LT.AND P5, PT, R23.reuse, UR7, !P0 ;  /* 0x0000000717007c0c */ /* 0x040fe2000c7a1270 */
[C---:B------:R-:W-:Y:S01]  /*37640*/  VIADD R0, R23.reuse, 0x3 ;  /* 0x0000000317007836 */ /* 0x040fe20000000000 */
[----:B------:R-:W-:Y:S01]  /*37650*/  ISETP.LT.AND P3, PT, R20, UR53, !P0 ;  /* 0x0000003514007c0c */ /* 0x000fe2000c761270 */
[----:B------:R-:W-:Y:S01]  /*37660*/  VIADD R26, R23, 0x4 ;  /* 0x00000004171a7836 */ /* 0x000fe20000000000 */
[CC--:B------:R-:W-:Y:S01]  /*37670*/  LEA R20, P1, R29.reuse, R28.reuse, 0x1 ;  /* 0x0000001c1d147211 */ /* 0x0c0fe200078208ff */
[----:B------:R-:W0:Y:S03]  /*37680*/  LDCU UR77, c[0x0][0x39c] ;  /* 0x00007380ff4d77ac */ /* 0x000e260008000800 */
[CC--:B------:R-:W-:Y:S01]  /*37690*/  LEA.HI.X.SX32 R21, R29.reuse, R3.reuse, 0x1, P1 ;  /* 0x000000031d157211 */ /* 0x0c0fe200008f0eff */
[----:B------:R-:W-:Y:S01]  /*376a0*/  VIADD R29, R29, UR67 ;  /* 0x000000431d1d7c36 */ /* 0x000fe20008000000 */
[----:B------:R-:W-:Y:S01]  /*376b0*/  ISETP.LT.AND P2, PT, R0, UR33, !P0 ;  /* 0x0000002100007c0c */ /* 0x000fe2000c741270 */
[----:B------:R-:W-:Y:S01]  /*376c0*/  VIADD R0, R23, 0x5 ;  /* 0x0000000517007836 */ /* 0x000fe20000000000 */
[----:B------:R-:W-:Y:S01]  /*376d0*/  ISETP.LT.AND P1, PT, R26, UR41, !P0 ;  /* 0x000000291a007c0c */ /* 0x000fe2000c721270 */
[----:B------:R-:W0:Y:S01]  /*376e0*/  LDCU UR53, c[0x0][0x39c] ;  /* 0x00007380ff3577ac */ /* 0x000e220008000800 */
[CC--:B------:R-:W-:Y:S01]  /*376f0*/  LEA R26, P6, R29.reuse, R28.reuse, 0x1 ;  /* 0x0000001c1d1a7211 */ /* 0x0c0fe200078c08ff */
[----:B------:R-:W0:Y:S03]  /*37700*/  LDCU UR5, c[0x0][0x3b8] ;  /* 0x00007700ff0577ac */ /* 0x000e260008000800 */
[C---:B------:R-:W-:Y:S01]  /*37710*/  LEA.HI.X.SX32 R27, R29.reuse, R3, 0x1, P6 ;  /* 0x000000031d1b7211 */ /* 0x040fe200030f0eff */
[----:B------:R-:W0:Y:S01]  /*37720*/  LDCU UR41, c[0x0][0x39c] ;  /* 0x00007380ff2977ac */ /* 0x000e220008000800 */
[----:B------:R-:W0:Y:S01]  /*37730*/  LDCU UR7, c[0x0][0x3b8] ;  /* 0x00007700ff0777ac */ /* 0x000e220008000800 */
[----:B------:R-:W0:Y:S01]  /*37740*/  LDCU UR43, c[0x0][0x3b8] ;  /* 0x00007700ff2b77ac */ /* 0x000e220008000800 */
[----:B------:R-:W0:Y:S01]  /*37750*/  LDCU UR33, c[0x0][0x3b8] ;  /* 0x00007700ff2177ac */ /* 0x000e220008000800 */
[----:B------:R-:W0:Y:S01]  /*37760*/  LDCU UR67, c[0x0][0x3b8] ;  /* 0x00007700ff4377ac */ /* 0x000e220008000800 */
[----:B----4-:R-:W-:Y:S01]  /*37770*/  @P5 STG.E.U16 desc[UR10][R20.64], R24 ;  /* 0x0000001814005986 */ /* 0x010fe2000c10150a */
[----:B------:R-:W-:Y:S01]  /*37780*/  ISETP.LT.AND P5, PT, R0, UR66, !P0 ;  /* 0x0000004200007c0c */ /* 0x000fe2000c7a1270 */
[----:B------:R-:W-:Y:S01]  /*37790*/  VIADD R0, R29, UR23 ;  /* 0x000000171d007c36 */ /* 0x000fe20008000000 */
[----:B------:R-:W-:Y:S01]  /*377a0*/  PRMT R29, R24, 0x7632, R29 ;  /* 0x00007632181d7816 */ /* 0x000fe2000000001d */
[----:B------:R-:W4:Y:S04]  /*377b0*/  LDCU UR23, c[0x0][0x39c] ;  /* 0x00007380ff1777ac */ /* 0x000f280008000800 */
[----:B------:R0:W-:Y:S01]  /*377c0*/  @P4 STG.E.U16 desc[UR10][R26.64], R29 ;  /* 0x0000001d1a004986 */ /* 0x0001e2000c10150a */
[----:B------:R-:W1:Y:S03]  /*377d0*/  LDCU UR66, c[0x0][0x3b8] ;  /* 0x00007700ff4277ac */ /* 0x000e660008000800 */
[----:B0-----:R-:W2:Y:S01]  /*377e0*/  LDL.LU.64 R26, [R1+0xcd0] ;  /* 0x000cd000011a7983 */ /* 0x001ea20000300a00 */
[----:B------:R-:W-:Y:S01]  /*377f0*/  VIADD R24, R23, 0x6 ;  /* 0x0000000617187836 */ /* 0x000fe20000000000 */
[----:B------:R-:W-:-:S04]  /*37800*/  LEA R20, P6, R0, R28, 0x1 ;  /* 0x0000001c00147211 */ /* 0x000fc800078c08ff */
[----:B------:R-:W-:Y:S02]  /*37810*/  LEA.HI.X.SX32 R21, R0, R3, 0x1, P6 ;  /* 0x0000000300157211 */ /* 0x000fe400030f0eff */
[----:B------:R-:W-:Y:S01]  /*37820*/  ISETP.LT.AND P4, PT, R24, UR52, !P0 ;  /* 0x0000003418007c0c */ /* 0x000fe2000c781270 */
[----:B------:R-:W-:Y:S01]  /*37830*/  VIADD R24, R0, UR16 ;  /* 0x0000001000187c36 */ /* 0x000fe20008000000 */
[----:B------:R-:W0:Y:S01]  /*37840*/  LDCU UR16, c[0x0][0x39c] ;  /* 0x00007380ff1077ac */ /* 0x000e220008000800 */
[C---:B------:R-:W-:Y:S01]  /*37850*/  VIADD R0, R23.reuse, 0x7 ;  /* 0x0000000717007836 */ /* 0x040fe20000000000 */
[----:B------:R1:W-:Y:S01]  /*37860*/  @P3 STG.E.U16 desc[UR10][R20.64], R25 ;  /* 0x0000001914003986 */ /* 0x0003e2000c10150a */
[----:B------:R-:W-:Y:S01]  /*37870*/  VIADD R29, R23, 0x8 ;  /* 0x00000008171d7836 */ /* 0x000fe20000000000 */
[----:B------:R-:W0:Y:S02]  /*37880*/  LDCU UR52, c[0x0][0x3b8] ;  /* 0x00007700ff3477ac */ /* 0x000e240008000800 */
[----:B------:R-:W-:Y:S01]  /*37890*/  ISETP.LT.AND P3, PT, R0, UR65, !P0 ;  /* 0x0000004100007c0c */ /* 0x000fe2000c761270 */
[C---:B------:R-:W-:Y:S01]  /*378a0*/  VIADD R0, R24.reuse, UR34 ;  /* 0x0000002218007c36 */ /* 0x040fe20008000000 */
[----:B------:R-:W0:Y:S01]  /*378b0*/  LDCU UR65, c[0x0][0x39c] ;  /* 0x00007380ff4177ac */ /* 0x000e220008000800 */
[----:B------:R-:W0:Y:S01]  /*378c0*/  LDCU UR34, c[0x0][0x3b8] ;  /* 0x00007700ff2277ac */ /* 0x000e220008000800 */
[----:B-1----:R-:W-:-:S02]  /*378d0*/  LEA R20, P6, R24, R28, 0x1 ;  /* 0x0000001c18147211 */ /* 0x002fc400078c08ff */
[----:B------:R-:W-:Y:S02]  /*378e0*/  PRMT R25, R25, 0x7632, R25 ;  /* 0x0000763219197816 */ /* 0x000fe40000000019 */
[----:B------:R-:W-:Y:S02]  /*378f0*/  LEA.HI.X.SX32 R21, R24, R3, 0x1, P6 ;  /* 0x0000000318157211 */ /* 0x000fe400030f0eff */
[----:B------:R-:W-:-:S03]  /*37900*/  LEA R24, P6, R0, R28, 0x1 ;  /* 0x0000001c00187211 */ /* 0x000fc600078c08ff */
[----:B------:R1:W-:Y:S01]  /*37910*/  @P2 STG.E.U16 desc[UR10][R20.64], R25 ;  /* 0x0000001914002986 */ /* 0x0003e2000c10150a */
[----:B------:R-:W-:Y:S01]  /*37920*/  ISETP.LT.AND P2, PT, R29, UR22, !P0 ;  /* 0x000000161d007c0c */ /* 0x000fe2000c741270 */
[C---:B------:R-:W-:Y:S01]  /*37930*/  VIADD R29, R0.reuse, UR51 ;  /* 0x00000033001d7c36 */ /* 0x040fe20008000000 */
[----:B------:R-:W0:Y:S01]  /*37940*/  LDCU UR22, c[0x0][0x39c] ;  /* 0x00007380ff1677ac */ /* 0x000e220008000800 */
[----:B------:R-:W0:Y:S01]  /*37950*/  LDCU UR51, c[0x0][0x3b8] ;  /* 0x00007700ff3377ac */ /* 0x000e220008000800 */
[----:B-1----:R-:W-:Y:S01]  /*37960*/  LEA.HI.X.SX32 R25, R0, R3, 0x1, P6 ;  /* 0x0000000300197211 */ /* 0x002fe200030f0eff */
[----:B------:R-:W-:Y:S01]  /*37970*/  VIADD R0, R23, 0x9 ;  /* 0x0000000917007836 */ /* 0x000fe20000000000 */
[----:B------:R-:W-:-:S04]  /*37980*/  LEA R20, P6, R29, R28, 0x1 ;  /* 0x0000001c1d147211 */ /* 0x000fc800078c08ff */
[C---:B------:R-:W-:Y:S01]  /*37990*/  LEA.HI.X.SX32 R21, R29.reuse, R3, 0x1, P6 ;  /* 0x000000031d157211 */ /* 0x040fe200030f0eff */
[----:B--2---:R1:W-:Y:S01]  /*379a0*/  @P1 STG.E.U16 desc[UR10][R24.64], R26 ;  /* 0x0000001a18001986 */ /* 0x0043e2000c10150a */
[----:B------:R-:W-:Y:S01]  /*379b0*/  ISETP.LT.AND P1, PT, R0, UR64, !P0 ;  /* 0x0000004000007c0c */ /* 0x000fe2000c721270 */
[----:B------:R-:W-:Y:S01]  /*379c0*/  VIADD R0, R29, UR15 ;  /* 0x0000000f1d007c36 */ /* 0x000fe20008000000 */
[----:B------:R-:W2:Y:S01]  /*379d0*/  LDCU UR64, c[0x0][0x39c] ;  /* 0x00007380ff4077ac */ /* 0x000ea20008000800 */
[----:B------:R-:W0:Y:S01]  /*379e0*/  LDCU UR15, c[0x0][0x3b8] ;  /* 0x00007700ff0f77ac */ /* 0x000e220008000800 */
[----:B-1----:R-:W-:Y:S01]  /*379f0*/  PRMT R25, R26, 0x7632, R25 ;  /* 0x000076321a197816 */ /* 0x002fe20000000019 */
[----:B------:R-:W-:Y:S01]  /*37a00*/  VIADD R26, R23, 0xa ;  /* 0x0000000a171a7836 */ /* 0x000fe20000000000 */
[----:B------:R-:W-:-:S03]  /*37a10*/  LEA R24, P6, R0, R28, 0x1 ;  /* 0x0000001c00187211 */ /* 0x000fc600078c08ff */
[----:B------:R1:W-:Y:S01]  /*37a20*/  @P5 STG.E.U16 desc[UR10][R20.64], R25 ;  /* 0x0000001914005986 */ /* 0x0003e2000c10150a */
[----:B------:R-:W-:Y:S01]  /*37a30*/  ISETP.LT.AND P5, PT, R26, UR32, !P0 ;  /* 0x000000201a007c0c */ /* 0x000fe2000c7a1270 */
[C---:B------:R-:W-:Y:S01]  /*37a40*/  VIADD R26, R0.reuse, UR39 ;  /* 0x00000027001a7c36 */ /* 0x040fe20008000000 */
[----:B------:R-:W0:Y:S01]  /*37a50*/  LDCU UR32, c[0x0][0x39c] ;  /* 0x00007380ff2077ac */ /* 0x000e220008000800 */
[----:B------:R-:W0:Y:S01]  /*37a60*/  LDCU UR39, c[0x0][0x3b8] ;  /* 0x00007700ff2777ac */ /* 0x000e220008000800 */
[----:B-1----:R-:W-:Y:S02]  /*37a70*/  LEA.HI.X.SX32 R25, R0, R3, 0x1, P6 ;  /* 0x0000000300197211 */ /* 0x002fe400030f0eff */
[----:B------:R-:W-:-:S03]  /*37a80*/  LEA R20, P6, R26, R28, 0x1 ;  /* 0x0000001c1a147211 */ /* 0x000fc600078c08ff */
[----:B------:R1:W-:Y:S01]  /*37a90*/  @P4 STG.E.U16 desc[UR10][R24.64], R27 ;  /* 0x0000001b18004986 */ /* 0x0003e2000c10150a */
[----:B------:R-:W-:Y:S02]  /*37aa0*/  LEA.HI.X.SX32 R21, R26, R3, 0x1, P6 ;  /* 0x000000031a157211 */ /* 0x000fe400030f0eff */
[----:B-1----:R-:W-:-:S05]  /*37ab0*/  PRMT R27, R27, 0x7632, R27 ;  /* 0x000076321b1b7816 */ /* 0x002fca000000001b */
[----:B------:R1:W-:Y:S04]  /*37ac0*/  @P3 STG.E.U16 desc[UR10][R20.64], R27 ;  /* 0x0000001b14003986 */ /* 0x0003e8000c10150a */
[----:B-1----:R-:W2:Y:S01]  /*37ad0*/  LDL.LU.64 R20, [R1+0xcc8] ;  /* 0x000cc80001147983 */ /* 0x002ea20000300a00 */
[----:B------:R-:W-:-:S05]  /*37ae0*/  VIADD R0, R23, 0xb ;  /* 0x0000000b17007836 */ /* 0x000fca0000000000 */
[----:B------:R-:W-:Y:S01]  /*37af0*/  ISETP.LT.AND P4, PT, R0, UR63, !P0 ;  /* 0x0000003f00007c0c */ /* 0x000fe2000c781270 */
[----:B------:R-:W-:Y:S01]  /*37b00*/  VIADD R0, R26, UR50 ;  /* 0x000000321a007c36 */ /* 0x000fe20008000000 */
[----:B------:R-:W1:Y:S04]  /*37b10*/  LDCU UR63, c[0x0][0x39c] ;  /* 0x00007380ff3f77ac */ /* 0x000e680008000800 */
[CC--:B------:R-:W-:Y:S01]  /*37b20*/  LEA R24, P6, R0.reuse, R28.reuse, 0x1 ;  /* 0x0000001c00187211 */ /* 0x0c0fe200078c08ff */
[C---:B------:R-:W-:Y:S01]  /*37b30*/  VIADD R26, R23.reuse, 0xc ;  /* 0x0000000c171a7836 */ /* 0x040fe20000000000 */
[----:B------:R-:W0:Y:S02]  /*37b40*/  LDCU UR50, c[0x0][0x3b8] ;  /* 0x00007700ff3277ac */ /* 0x000e240008000800 */
[CC--:B------:R-:W-:Y:S01]  /*37b50*/  LEA.HI.X.SX32 R25, R0.reuse, R3.reuse, 0x1, P6 ;  /* 0x0000000300197211 */ /* 0x0c0fe200030f0eff */
[----:B------:R-:W-:Y:S01]  /*37b60*/  VIADD R0, R0, UR40 ;  /* 0x0000002800007c36 */ /* 0x000fe20008000000 */
[----:B------:R-:W-:Y:S01]  /*37b70*/  ISETP.LT.AND P3, PT, R26, UR19, !P0 ;  /* 0x000000131a007c0c */ /* 0x000fe2000c761270 */
[----:B------:R-:W-:Y:S01]  /*37b80*/  VIADD R27, R23, 0xd ;  /* 0x0000000d171b7836 */ /* 0x000fe20000000000 */
[----:B------:R-:W0:Y:S02]  /*37b90*/  LDCU UR19, c[0x0][0x39c] ;  /* 0x00007380ff1377ac */ /* 0x000e240008000800 */
[C---:B------:R-:W-:Y:S01]  /*37ba0*/  LEA R26, P6, R0.reuse, R28, 0x1 ;  /* 0x0000001c001a7211 */ /* 0x040fe200078c08ff */
[C---:B------:R-:W-:Y:S01]  /*37bb0*/  VIADD R29, R0.reuse, UR30 ;  /* 0x0000001e001d7c36 */ /* 0x040fe20008000000 */
[----:B------:R-:W0:Y:S01]  /*37bc0*/  LDCU UR30, c[0x0][0x39c] ;  /* 0x00007380ff1e77ac */ /* 0x000e220008000800 */
[----:B------:R-:W0:Y:S01]  /*37bd0*/  LDCU UR40, c[0x0][0x3b8] ;  /* 0x00007700ff2877ac */ /* 0x000e220008000800 */
[----:B--2---:R2:W-:Y:S01]  /*37be0*/  @P2 STG.E.U16 desc[UR10][R24.64], R20 ;  /* 0x0000001418002986 */ /* 0x0045e2000c10150a */
[----:B------:R-:W-:Y:S01]  /*37bf0*/  ISETP.LT.AND P2, PT, R27, UR62, !P0 ;  /* 0x0000003e1b007c0c */ /* 0x000fe2000c741270 */
[----:B------:R-:W0:Y:S01]  /*37c00*/  LDCU UR62, c[0x0][0x3b8] ;  /* 0x00007700ff3e77ac */ /* 0x000e220008000800 */
[----:B------:R-:W-:Y:S01]  /*37c10*/  LEA.HI.X.SX32 R27, R0, R3, 0x1, P6 ;  /* 0x00000003001b7211 */ /* 0x000fe200030f0eff */
[----:B------:R-:W-:-:S02]  /*37c20*/  VIADD R0, R23, 0xe ;  /* 0x0000000e17007836 */ /* 0x000fc40000000000 */
[----:B--2---:R-:W-:Y:S02]  /*37c30*/  IMAD.MOV.U32 R25, RZ, RZ, R23 ;  /* 0x000000ffff197224 */ /* 0x004fe400078e0017 */
[----:B------:R-:W2:Y:S01]  /*37c40*/  LDL.LU R23, [R1+0xcc0] ;  /* 0x000cc00001177983 */ /* 0x000ea20000300800 */
[----:B------:R-:W-:Y:S02]  /*37c50*/  PRMT R20, R20, 0x7632, R20 ;  /* 0x0000763214147816 */ /* 0x000fe40000000014 */
[----:B------:R-:W-:-:S03]  /*37c60*/  LEA R24, P6, R29, R28, 0x1 ;  /* 0x0000001c1d187211 */ /* 0x000fc600078c08ff */
[----:B------:R0:W-:Y:S01]  /*37c70*/  @P1 STG.E.U16 desc[UR10][R26.64], R20 ;  /* 0x000000141a001986 */ /* 0x0001e2000c10150a */
[----:B------:R-:W-:Y:S01]  /*37c80*/  ISETP.LT.AND P1, PT, R0, UR49, !P0 ;  /* 0x0000003100007c0c */ /* 0x000fe2000c721270 */
[C---:B------:R-:W-:Y:S01]  /*37c90*/  VIADD R0, R29.reuse, UR38 ;  /* 0x000000261d007c36 */ /* 0x040fe20008000000 */
[----:B------:R-:W1:Y:S01]  /*37ca0*/  LDCU UR38, c[0x0][0x39c] ;  /* 0x00007380ff2677ac */ /* 0x000e620008000800 */
[----:B------:R-:W1:Y:S01]  /*37cb0*/  LDCU UR49, c[0x0][0x3b8] ;  /* 0x00007700ff3177ac */ /* 0x000e620008000800 */
[----:B0-----:R-:W-:Y:S01]  /*37cc0*/  IMAD.MOV.U32 R27, RZ, RZ, R25 ;  /* 0x000000ffff1b7224 */ /* 0x001fe200078e0019 */
[----:B------:R-:W-:Y:S01]  /*37cd0*/  LEA.HI.X.SX32 R25, R29, R3, 0x1, P6 ;  /* 0x000000031d197211 */ /* 0x000fe200030f0eff */
[----:B------:R-:W-:Y:S01]  /*37ce0*/  VIADD R26, R0, UR13 ;  /* 0x0000000d001a7c36 */ /* 0x000fe20008000000 */
[----:B------:R-:W3:Y:S01]  /*37cf0*/  LDL.LU R29, [R1+0x13c] ;  /* 0x00013c00011d7983 */ /* 0x000ee20000300800 */
[----:B------:R-:W-:Y:S01]  /*37d00*/  VIADD R20, R27, 0xf ;  /* 0x0000000f1b147836 */ /* 0x000fe20000000000 */
[----:B------:R-:W0:Y:S02]  /*37d10*/  LDCU UR13, c[0x0][0x39c] ;  /* 0x00007380ff0d77ac */ /* 0x000e240008000800 */
[----:B------:R1:W-:Y:S02]  /*37d20*/  @P5 STG.E.U16 desc[UR10][R24.64], R21 ;  /* 0x0000001518005986 */ /* 0x0003e4000c10150a */
[----:B------:R-:W-:Y:S01]  /*37d30*/  ISETP.LT.AND P5, PT, R20, UR47, !P0 ;  /* 0x0000002f14007c0c */ /* 0x000fe2000c7a1270 */
[----:B------:R-:W0:Y:S01]  /*37d40*/  LDCU UR47, c[0x0][0x3b8] ;  /* 0x00007700ff2f77ac */ /* 0x000e220008000800 */
[----:B-1----:R-:W-:-:S02]  /*37d50*/  LEA R24, P6, R0, R28, 0x1 ;  /* 0x0000001c00187211 */ /* 0x002fc400078c08ff */
[----:B------:R-:W-:Y:S02]  /*37d60*/  PRMT R21, R21, 0x7632, R21 ;  /* 0x0000763215157816 */ /* 0x000fe40000000015 */
[----:B------:R-:W-:Y:S01]  /*37d70*/  LEA.HI.X.SX32 R25, R0, R3, 0x1, P6 ;  /* 0x0000000300197211 */ /* 0x000fe200030f0eff */
[----:B------:R-:W-:Y:S01]  /*37d80*/  VIADD R0, R27, 0x10 ;  /* 0x000000101b007836 */ /* 0x000fe20000000000 */
[----:B------:R-:W-:-:S03]  /*37d90*/  LEA R20, P6, R26, R28, 0x1 ;  /* 0x0000001c1a147211 */ /* 0x000fc600078c08ff */
[----:B------:R1:W-:Y:S01]  /*37da0*/  @P4 STG.E.U16 desc[UR10][R24.64], R21 ;  /* 0x0000001518004986 */ /* 0x0003e2000c10150a */
[----:B------:R-:W-:Y:S01]  /*37db0*/  ISETP.LT.AND P4, PT, R0, UR76, !P0 ;  /* 0x0000004c00007c0c */ /* 0x000fe2000c781270 */
[C---:B------:R-:W-:Y:S01]  /*37dc0*/  VIADD R0, R26.reuse, UR48 ;  /* 0x000000301a007c36 */ /* 0x040fe20008000000 */
[----:B------:R-:W0:Y:S01]  /*37dd0*/  LDCU UR48, c[0x0][0x39c] ;  /* 0x00007380ff3077ac */ /* 0x000e220008000800 */
[----:B------:R-:W0:Y:S01]  /*37de0*/  LDCU UR76, c[0x0][0x3b8] ;  /* 0x00007700ff4c77ac */ /* 0x000e220008000800 */
[----:B-1----:R-:W-:Y:S01]  /*37df0*/  LEA.HI.X.SX32 R21, R26, R3, 0x1, P6 ;  /* 0x000000031a157211 */ /* 0x002fe200030f0eff */
[----:B------:R-:W-:-:S04]  /*37e00*/  VIADD R24, R27, 0x11 ;  /* 0x000000111b187836 */ /* 0x000fc80000000000 */
[----:B------:R1:W-:Y:S01]  /*37e10*/  @P3 STG.E.U16 desc[UR10][R20.64], R22 ;  /* 0x0000001614003986 */ /* 0x0003e2000c10150a */
[----:B------:R-:W-:Y:S01]  /*37e20*/  VIADD R26, R0, UR9 ;  /* 0x00000009001a7c36 */ /* 0x000fe20008000000 */
[----:B------:R-:W-:Y:S01]  /*37e30*/  ISETP.LT.AND P3, PT, R24, UR60, !P0 ;  /* 0x0000003c18007c0c */ /* 0x000fe2000c761270 */
[----:B------:R-:W0:Y:S01]  /*37e40*/  LDCU UR9, c[0x0][0x39c] ;  /* 0x00007380ff0977ac */ /* 0x000e220008000800 */
[----:B------:R-:W0:Y:S01]  /*37e50*/  LDCU UR60, c[0x0][0x3b8] ;  /* 0x00007700ff3c77ac */ /* 0x000e220008000800 */
[-C--:B-1----:R-:W-:Y:S02]  /*37e60*/  LEA R20, P6, R0, R28.reuse, 0x1 ;  /* 0x0000001c00147211 */ /* 0x082fe400078c08ff */
[----:B------:R-:W-:Y:S02]  /*37e70*/  PRMT R22, R22, 0x7632, R22 ;  /* 0x0000763216167816 */ /* 0x000fe40000000016 */
[----:B------:R-:W-:Y:S01]  /*37e80*/  LEA.HI.X.SX32 R21, R0, R3, 0x1, P6 ;  /* 0x0000000300157211 */ /* 0x000fe200030f0eff */
[----:B------:R-:W-:Y:S01]  /*37e90*/  VIADD R0, R27, 0x12 ;  /* 0x000000121b007836 */ /* 0x000fe20000000000 */
[----:B------:R-:W-:-:S03]  /*37ea0*/  LEA R24, P6, R26, R28, 0x1 ;  /* 0x0000001c1a187211 */ /* 0x000fc600078c08ff */
[----:B------:R1:W-:Y:S01]  /*37eb0*/  @P2 STG.E.U16 desc[UR10][R20.64], R22 ;  /* 0x0000001614002986 */ /* 0x0003e2000c10150a */
[----:B------:R-:W-:Y:S01]  /*37ec0*/  ISETP.LT.AND P2, PT, R0, UR75, !P0 ;  /* 0x0000004b00007c0c */ /* 0x000fe2000c741270 */
[C---:B------:R-:W-:Y:S01]  /*37ed0*/  VIADD R0, R26.reuse, UR29 ;  /* 0x0000001d1a007c36 */ /* 0x040fe20008000000 */
[-C--:B------:R-:W-:Y:S01]  /*37ee0*/  LEA.HI.X.SX32 R25, R26, R3.reuse, 0x1, P6 ;  /* 0x000000031a197211 */ /* 0x080fe200030f0eff */
[----:B------:R-:W0:Y:S01]  /*37ef0*/  LDCU UR29, c[0x0][0x39c] ;  /* 0x00007380ff1d77ac */ /* 0x000e220008000800 */
[----:B------:R-:W3:Y:S01]  /*37f00*/  LDL.LU R26, [R1+0x138] ;  /* 0x00013800011a7983 */ /* 0x000ee20000300800 */
[----:B------:R-:W0:Y:S01]  /*37f10*/  LDCU UR75, c[0x0][0x3b8] ;  /* 0x00007700ff4b77ac */ /* 0x000e220008000800 */
[----:B-1----:R-:W-:Y:S01]  /*37f20*/  VIADD R21, R27, 0x13 ;  /* 0x000000131b157836 */ /* 0x002fe20000000000 */
[C---:B------:R-:W-:Y:S01]  /*37f30*/  LEA R20, P6, R0.reuse, R28, 0x1 ;  /* 0x0000001c00147211 */ /* 0x040fe200078c08ff */
[----:B--2---:R1:W-:Y:S03]  /*37f40*/  @P1 STG.E.U16 desc[UR10][R24.64], R23 ;  /* 0x0000001718001986 */ /* 0x0043e6000c10150a */
[----:B------:R-:W-:Y:S01]  /*37f50*/  ISETP.LT.AND P1, PT, R21, UR12, !P0 ;  /* 0x0000000c15007c0c */ /* 0x000fe2000c721270 */
[----:B------:R-:W2:Y:S01]  /*37f60*/  LDCU UR12, c[0x0][0x3b8] ;  /* 0x00007700ff0c77ac */ /* 0x000ea20008000800 */
[----:B------:R-:W-:-:S02]  /*37f70*/  LEA.HI.X.SX32 R21, R0, R3, 0x1, P6 ;  /* 0x0000000300157211 */ /* 0x000fc400030f0eff */
[----:B-1----:R-:W-:Y:S01]  /*37f80*/  PRMT R23, R23, 0x7632, R23 ;  /* 0x0000763217177816 */ /* 0x002fe20000000017 */
[----:B------:R-:W2:Y:S04]  /*37f90*/  LDL.LU R25, [R1+0x134] ;  /* 0x0001340001197983 */ /* 0x000ea80000300800 */
[----:B------:R1:W-:Y:S04]  /*37fa0*/  @P5 STG.E.U16 desc[UR10][R20.64], R23 ;  /* 0x0000001714005986 */ /* 0x0003e8000c10150a */
[----:B-1----:R-:W2:Y:S01]  /*37fb0*/  LDL.LU R20, [R1+0x130] ;  /* 0x0001300001147983 */ /* 0x002ea20000300800 */
[----:B------:R-:W-:Y:S01]  /*37fc0*/  VIADD R24, R0, UR61 ;  /* 0x0000003d00187c36 */ /* 0x000fe20008000000 */
[----:B------:R-:W1:Y:S01]  /*37fd0*/  LDCU UR61, c[0x0][0x39c] ;  /* 0x00007380ff3d77ac */ /* 0x000e620008000800 */
[----:B------:R-:W-:-:S03]  /*37fe0*/  VIADD R0, R27, 0x14 ;  /* 0x000000141b007836 */ /* 0x000fc60000000000 */
[-C--:B------:R-:W-:Y:S02]  /*37ff0*/  LEA R22, P6, R24, R28.reuse, 0x1 ;  /* 0x0000001c18167211 */ /* 0x080fe400078c08ff */
[----:B------:R-:W-:Y:S02]  /*38000*/  ISETP.LT.AND P5, PT, R0, UR74, !P0 ;  /* 0x0000004a00007c0c */ /* 0x000fe4000c7a1270 */
[C---:B------:R-:W-:Y:S01]  /*38010*/  LEA.HI.X.SX32 R23, R24.reuse, R3, 0x1, P6 ;  /* 0x0000000318177211 */ /* 0x040fe200030f0eff */
[----:B------:R-:W-:Y:S01]  /*38020*/  VIADD R0, R24, UR31 ;  /* 0x0000001f18007c36 */ /* 0x000fe20008000000 */
[----:B------:R-:W0:Y:S01]  /*38030*/  LDCU UR31, c[0x0][0x39c] ;  /* 0x00007380ff1f77ac */ /* 0x000e220008000800 */
[----:B------:R-:W-:Y:S02]  /*38040*/  VIADD R21, R27, 0x15 ;  /* 0x000000151b157836 */ /* 0x000fe40000000000 */
[C---:B------:R-:W-:Y:S01]  /*38050*/  VIADD R24, R0.reuse, UR8 ;  /* 0x0000000800187c36 */ /* 0x040fe20008000000 */
[----:B------:R-:W0:Y:S01]  /*38060*/  LDCU UR8, c[0x0][0x39c] ;  /* 0x00007380ff0877ac */ /* 0x000e220008000800 */
[----:B------:R-:W0:Y:S01]  /*38070*/  LDCU UR74, c[0x0][0x3b8] ;  /* 0x00007700ff4a77ac */ /* 0x000e220008000800 */
[----:B--2---:R2:W-:Y:S01]  /*38080*/  @P4 STG.E.U16 desc[UR10][R22.64], R20 ;  /* 0x0000001416004986 */ /* 0x0045e2000c10150a */
[----:B------:R-:W-:Y:S01]  /*38090*/  ISETP.LT.AND P4, PT, R21, UR25, !P0 ;  /* 0x0000001915007c0c */ /* 0x000fe2000c781270 */
[----:B------:R-:W0:Y:S01]  /*380a0*/  LDCU UR25, c[0x0][0x3b8] ;  /* 0x00007700ff1977ac */ /* 0x000e220008000800 */
[----:B--2---:R-:W-:Y:S01]  /*380b0*/  IMAD.MOV.U32 R22, RZ, RZ, R20 ;  /* 0x000000ffff167224 */ /* 0x004fe200078e0014 */
[----:B------:R-:W-:-:S04]  /*380c0*/  LEA R20, P6, R0, R28, 0x1 ;  /* 0x0000001c00147211 */ /* 0x000fc800078c08ff */
[----:B------:R-:W-:Y:S01]  /*380d0*/  LEA.HI.X.SX32 R21, R0, R3, 0x1, P6 ;  /* 0x0000000300157211 */ /* 0x000fe200030f0eff */
[----:B------:R-:W-:Y:S01]  /*380e0*/  VIADD R0, R27, 0x16 ;  /* 0x000000161b007836 */ /* 0x000fe20000000000 */
[----:B------:R-:W-:Y:S02]  /*380f0*/  PRMT R23, R22, 0x7632, R23 ;  /* 0x0000763216177816 */ /* 0x000fe40000000017 */
[----:B------:R-:W-:-:S03]  /*38100*/  LEA R22, P6, R24, R28, 0x1 ;  /* 0x0000001c18167211 */ /* 0x000fc600078c08ff */
[----:B------:R2:W-:Y:S01]  /*38110*/  @P3 STG.E.U16 desc[UR10][R20.64], R23 ;  /* 0x0000001714003986 */ /* 0x0005e2000c10150a */
[----:B------:R-:W-:Y:S01]  /*38120*/  ISETP.LT.AND P3, PT, R0, UR73, !P0 ;  /* 0x0000004900007c0c */ /* 0x000fe2000c761270 */
[C---:B------:R-:W-:Y:S01]  /*38130*/  VIADD R0, R24.reuse, UR36 ;  /* 0x0000002418007c36 */ /* 0x040fe20008000000 */
[----:B------:R-:W0:Y:S01]  /*38140*/  LDCU UR36, c[0x0][0x39c] ;  /* 0x00007380ff2477ac */ /* 0x000e220008000800 */
[----:B------:R-:W0:Y:S01]  /*38150*/  LDCU UR73, c[0x0][0x3b8] ;  /* 0x00007700ff4977ac */ /* 0x000e220008000800 */
[----:B--2---:R-:W-:Y:S01]  /*38160*/  LEA.HI.X.SX32 R23, R24, R3, 0x1, P6 ;  /* 0x0000000318177211 */ /* 0x004fe200030f0eff */
[----:B------:R-:W-:Y:S01]  /*38170*/  VIADD R21, R27, 0x17 ;  /* 0x000000171b157836 */ /* 0x000fe20000000000 */
[C---:B------:R-:W-:Y:S01]  /*38180*/  LEA R20, P6, R0.reuse, R28, 0x1 ;  /* 0x0000001c00147211 */ /* 0x040fe200078c08ff */
[----:B------:R-:W-:Y:S01]  /*38190*/  VIADD R24, R0, UR14 ;  /* 0x0000000e00187c36 */ /* 0x000fe20008000000 */
[----:B------:R-:W2:Y:S01]  /*381a0*/  LDCU UR14, c[0x0][0x39c] ;  /* 0x00007380ff0e77ac */ /* 0x000ea20008000800 */
[----:B------:R0:W-:Y:S01]  /*381b0*/  @P2 STG.E.U16 desc[UR10][R22.64], R25 ;  /* 0x0000001916002986 */ /* 0x0001e2000c10150a */
[----:B------:R-:W-:-:S02]  /*381c0*/  ISETP.LT.AND P2, PT, R21, UR35, !P0 ;  /* 0x0000002315007c0c */ /* 0x000fc4000c741270 */
[----:B------:R-:W-:Y:S01]  /*381d0*/  LEA.HI.X.SX32 R21, R0, R3, 0x1, P6 ;  /* 0x0000000300157211 */ /* 0x000fe200030f0eff */
[----:B------:R-:W1:Y:S01]  /*381e0*/  LDCU UR35, c[0x0][0x3b8] ;  /* 0x00007700ff2377ac */ /* 0x000e620008000800 */
[----:B------:R-:W-:Y:S02]  /*381f0*/  PRMT R0, R25, 0x7632, R0 ;  /* 0x0000763219007816 */ /* 0x000fe40000000000 */
[----:B0-----:R-:W-:-:S03]  /*38200*/  LEA R22, P6, R24, R28, 0x1 ;  /* 0x0000001c18167211 */ /* 0x001fc600078c08ff */
[----:B------:R0:W-:Y:S01]  /*38210*/  @P1 STG.E.U16 desc[UR10][R20.64], R0 ;  /* 0x0000000014001986 */ /* 0x0001e2000c10150a */
[----:B------:R-:W-:-:S05]  /*38220*/  LEA.HI.X.SX32 R23, R24, R3, 0x1, P6 ;  /* 0x0000000318177211 */ /* 0x000fca00030f0eff */
[----:B---3--:R3:W-:Y:S01]  /*38230*/  @P5 STG.E.U16 desc[UR10][R22.64], R26 ;  /* 0x0000001a16005986 */ /* 0x0087e2000c10150a */
[----:B0-----:R-:W-:Y:S02]  /*38240*/  VIADD R20, R24, UR59 ;  /* 0x0000003b18147c36 */ /* 0x001fe40008000000 */
[C---:B------:R-:W-:Y:S01]  /*38250*/  VIADD R0, R27.reuse, 0x19 ;  /* 0x000000191b007836 */ /* 0x040fe20000000000 */
[----:B------:R-:W-:Y:S01]  /*38260*/  PRMT R21, R26, 0x7632, R21 ;  /* 0x000076321a157816 */ /* 0x000fe20000000015 */
[C---:B------:R-:W-:Y:S01]  /*38270*/  VIADD R24, R27.reuse, 0x1a ;  /* 0x0000001a1b187836 */ /* 0x040fe20000000000 */
[----:B------:R-:W0:Y:S02]  /*38280*/  LDCU UR59, c[0x0][0x39c] ;  /* 0x00007380ff3b77ac */ /* 0x000e240008000800 */
[----:B------:R-:W-:Y:S01]  /*38290*/  ISETP.LT.AND P5, PT, R0, UR57, !P0 ;  /* 0x0000003900007c0c */ /* 0x000fe2000c7a1270 */
[C---:B------:R-:W-:Y:S01]  /*382a0*/  VIADD R0, R20.reuse, UR37 ;  /* 0x0000002514007c36 */ /* 0x040fe20008000000 */
[C---:B---3--:R-:W-:Y:S01]  /*382b0*/  LEA R22, P6, R20.reuse, R28, 0x1 ;  /* 0x0000001c14167211 */ /* 0x048fe200078c08ff */
[----:B------:R-:W-:Y:S01]  /*382c0*/  VIADD R25, R27, 0x18 ;  /* 0x000000181b197836 */ /* 0x000fe20000000000 */
[----:B------:R-:W3:Y:S02]  /*382d0*/  LDCU UR37, c[0x0][0x39c] ;  /* 0x00007380ff2577ac */ /* 0x000ee40008000800 */
[----:B------:R-:W-:-:S02]  /*382e0*/  LEA.HI.X.SX32 R23, R20, R3, 0x1, P6 ;  /* 0x0000000314177211 */ /* 0x000fc400030f0eff */
[-C--:B------:R-:W-:Y:S01]  /*382f0*/  LEA R20, P6, R0, R28.reuse, 0x1 ;  /* 0x0000001c00147211 */ /* 0x080fe200078c08ff */
[----:B------:R-:W0:Y:S02]  /*38300*/  LDCU UR57, c[0x0][0x3b8] ;  /* 0x00007700ff3977ac */ /* 0x000e240008000800 */
[----:B------:R1:W-:Y:S01]  /*38310*/  @P4 STG.E.U16 desc[UR10][R22.64], R21 ;  /* 0x0000001516004986 */ /* 0x0003e2000c10150a */
[----:B------:R-:W-:Y:S02]  /*38320*/  ISETP.LT.AND P4, PT, R24, UR71, !P0 ;  /* 0x0000004718007c0c */ /* 0x000fe4000c781270 */
[C---:B-1----:R-:W-:Y:S01]  /*38330*/  LEA.HI.X.SX32 R21, R0.reuse, R3, 0x1, P6 ;  /* 0x0000000300157211 */ /* 0x042fe200030f0eff */
[----:B------:R-:W-:Y:S01]  /*38340*/  VIADD R22, R0, UR45 ;  /* 0x0000002d00167c36 */ /* 0x000fe20008000000 */
[----:B------:R-:W-:Y:S01]  /*38350*/  PRMT R23, R29, 0x7632, R23 ;  /* 0x000076321d177816 */ /* 0x000fe20000000017 */
[----:B------:R-:W-:Y:S01]  /*38360*/  VIADD R24, R27, 0x1c ;  /* 0x0000001c1b187836 */ /* 0x000fe20000000000 */
[----:B------:R-:W-:Y:S01]  /*38370*/  ISETP.LT.AND P1, PT, R25, UR72, !P0 ;  /* 0x0000004819007c0c */ /* 0x000fe2000c721270 */
[----:B------:R1:W-:Y:S01]  /*38380*/  @P3 STG.E.U16 desc[UR10][R20.64], R29 ;  /* 0x0000001d14003986 */ /* 0x0003e2000c10150a */
[----:B------:R-:W-:Y:S01]  /*38390*/  VIADD R0, R27, 0x1b ;  /* 0x0000001b1b007836 */ /* 0x000fe20000000000 */
[----:B------:R-:W0:Y:S02]  /*383a0*/  LDCU UR45, c[0x0][0x39c] ;  /* 0x00007380ff2d77ac */ /* 0x000e240008000800 */
[----:B------:R-:W2:Y:S01]  /*383b0*/  LDL.LU R25, [R1+0x144] ;  /* 0x0001440001197983 */ /* 0x000ea20000300800 */
[----:B------:R-:W0:Y:S03]  /*383c0*/  LDCU UR72, c[0x0][0x3b8] ;  /* 0x00007700ff4877ac */ /* 0x000e260008000800 */
[----:B------:R-:W2:Y:S01]  /*383d0*/  LDL.LU R26, [R1+0x148] ;  /* 0x00014800011a7983 */ /* 0x000ea20000300800 */
[----:B------:R-:W0:Y:S01]  /*383e0*/  LDCU UR71, c[0x0][0x3b8] ;  /* 0x00007700ff4777ac */ /* 0x000e220008000800 */
[----:B-1----:R-:W-:-:S02]  /*383f0*/  LEA R20, P6, R22, R28, 0x1 ;  /* 0x0000001c16147211 */ /* 0x002fc400078c08ff */
[----:B------:R-:W2:Y:S02]  /*38400*/  LDL.LU R29, [R1+0x14c] ;  /* 0x00014c00011d7983 */ /* 0x000ea40000300800 */
[----:B------:R-:W-:-:S05]  /*38410*/  LEA.HI.X.SX32 R21, R22, R3, 0x1, P6 ;  /* 0x0000000316157211 */ /* 0x000fca00030f0eff */
[----:B------:R1:W-:Y:S01]  /*38420*/  @P2 STG.E.U16 desc[UR10][R20.64], R23 ;  /* 0x0000001714002986 */ /* 0x0003e2000c10150a */
[----:B------:R-:W-:Y:S01]  /*38430*/  ISETP.LT.AND P2, PT, R24, UR70, !P0 ;  /* 0x0000004618007c0c */ /* 0x000fe2000c741270 */
[----:B------:R-:W0:Y:S02]  /*38440*/  LDCU UR70, c[0x0][0x3b8] ;  /* 0x00007700ff4677ac */ /* 0x000e240008000800 */
[----:B------:R-:W2:Y:S01]  /*38450*/  LDL.LU R24, [R1+0x140] ;  /* 0x0001400001187983 */ /* 0x000ea20000300800 */
[----:B------:R-:W-:Y:S01]  /*38460*/  ISETP.LT.AND P3, PT, R0, UR26, !P0 ;  /* 0x0000001a00007c0c */ /* 0x000fe2000c761270 */
[----:B------:R-:W-:Y:S01]  /*38470*/  VIADD R0, R22, UR58 ;  /* 0x0000003a16007c36 */ /* 0x000fe20008000000 */
[----:B------:R-:W0:Y:S04]  /*38480*/  LDCU UR58, c[0x0][0x39c] ;  /* 0x00007380ff3a77ac */ /* 0x000e280008000800 */
[CC--:B------:R-:W-:Y:S01]  /*38490*/  LEA R22, P6, R0.reuse, R28.reuse, 0x1 ;  /* 0x0000001c00167211 */ /* 0x0c0fe200078c08ff */
[C---:B-1----:R-:W-:Y:S01]  /*384a0*/  VIADD R21, R0.reuse, UR46 ;  /* 0x0000002e00157c36 */ /* 0x042fe20008000000 */
[----:B------:R-:W1:Y:S02]  /*384b0*/  LDCU UR46, c[0x0][0x39c] ;  /* 0x00007380ff2e77ac */ /* 0x000e640008000800 */
[-C--:B------:R-:W-:Y:S01]  /*384c0*/  LEA.HI.X.SX32 R23, R0, R3.reuse, 0x1, P6 ;  /* 0x0000000300177211 */ /* 0x080fe200030f0eff */
[----:B------:R-:W-:Y:S01]  /*384d0*/  VIADD R0, R27, 0x1d ;  /* 0x0000001d1b007836 */ /* 0x000fe20000000000 */
[C---:B------:R-:W-:Y:S01]  /*384e0*/  LEA R20, P6, R21.reuse, R28, 0x1 ;  /* 0x0000001c15147211 */ /* 0x040fe200078c08ff */
[----:B------:R-:W0:Y:S02]  /*384f0*/  LDCU UR26, c[0x0][0x3b8] ;  /* 0x00007700ff1a77ac */ /* 0x000e240008000800 */
[----:B--2---:R2:W-:Y:S01]  /*38500*/  @P1 STG.E.U16 desc[UR10][R22.64], R24 ;  /* 0x0000001816001986 */ /* 0x0045e2000c10150a */
[----:B------:R-:W-:Y:S01]  /*38510*/  ISETP.LT.AND P1, PT, R0, UR18, !P0 ;  /* 0x0000001200007c0c */ /* 0x000fe2000c721270 */
[C---:B------:R-:W-:Y:S01]  /*38520*/  VIADD R0, R21.reuse, UR24 ;  /* 0x0000001815007c36 */ /* 0x040fe20008000000 */
[----:B------:R-:W-:Y:S01]  /*38530*/  LEA.HI.X.SX32 R21, R21, R3, 0x1, P6 ;  /* 0x0000000315157211 */ /* 0x000fe200030f0eff */
[----:B------:R-:W0:Y:S01]  /*38540*/  LDCU UR24, c[0x0][0x39c] ;  /* 0x00007380ff1877ac */ /* 0x000e220008000800 */
[----:B------:R-:W0:Y:S01]  /*38550*/  LDCU UR18, c[0x0][0x3b8] ;  /* 0x00007700ff1277ac */ /* 0x000e220008000800 */
[----:B--2---:R-:W-:-:S02]  /*38560*/  PRMT R23, R24, 0x7632, R23 ;  /* 0x0000763218177816 */ /* 0x004fc40000000017 */
[----:B------:R-:W-:Y:S01]  /*38570*/  LEA R22, P6, R0, R28, 0x1 ;  /* 0x0000001c00167211 */ /* 0x000fe200078c08ff */
[C---:B------:R-:W-:Y:S02]  /*38580*/  VIADD R24, R27.reuse, 0x1e ;  /* 0x0000001e1b187836 */ /* 0x040fe40000000000 */
[----:B------:R2:W-:Y:S03]  /*38590*/  @P5 STG.E.U16 desc[UR10][R20.64], R23 ;  /* 0x0000001714005986 */ /* 0x0005e6000c10150a */
[----:B------:R-:W-:Y:S01]  /*385a0*/  ISETP.LT.AND P5, PT, R24, UR69, !P0 ;  /* 0x0000004518007c0c */ /* 0x000fe2000c7a1270 */
[----:B------:R-:W0:Y:S01]  /*385b0*/  LDCU UR69, c[0x0][0x3b8] ;  /* 0x00007700ff4577ac */ /* 0x000e220008000800 */
[C---:B--2---:R-:W-:Y:S01]  /*385c0*/  LEA.HI.X.SX32 R23, R0.reuse, R3, 0x1, P6 ;  /* 0x0000000300177211 */ /* 0x044fe200030f0eff */
[----:B------:R-:W-:Y:S01]  /*385d0*/  VIADD R0, R0, UR44 ;  /* 0x0000002c00007c36 */ /* 0x000fe20008000000 */
[----:B------:R-:W2:Y:S01]  /*385e0*/  LDCU UR44, c[0x0][0x39c] ;  /* 0x00007380ff2c77ac */ /* 0x000ea20008000800 */
[----:B------:R-:W-:-:S02]  /*385f0*/  VIADD R21, R27, 0x1f ;  /* 0x0000001f1b157836 */ /* 0x000fc40000000000 */
[C---:B------:R-:W-:Y:S01]  /*38600*/  VIADD R24, R0.reuse, UR20 ;  /* 0x0000001400187c36 */ /* 0x040fe20008000000 */
[CC--:B------:R-:W-:Y:S01]  /*38610*/  LEA R20, P6, R0.reuse, R28.reuse, 0x1 ;  /* 0x0000001c00147211 */ /* 0x0c0fe200078c08ff */
[----:B------:R0:W-:Y:S01]  /*38620*/  @P4 STG.E.U16 desc[UR10][R22.64], R25 ;  /* 0x0000001916004986 */ /* 0x0001e2000c10150a */
[----:B------:R-:W-:Y:S01]  /*38630*/  ISETP.LT.AND P4, PT, R21, UR17, !P0 ;  /* 0x0000001115007c0c */ /* 0x000fe2000c781270 */
[----:B------:R-:W1:Y:S01]  /*38640*/  LDCU UR20, c[0x0][0x39c] ;  /* 0x00007380ff1477ac */ /* 0x000e620008000800 */
[----:B------:R-:W-:Y:S02]  /*38650*/  LEA.HI.X.SX32 R21, R0, R3, 0x1, P6 ;  /* 0x0000000300157211 */ /* 0x000fe400030f0eff */
[----:B------:R-:W-:Y:S01]  /*38660*/  PRMT R0, R25, 0x7632, R0 ;  /* 0x0000763219007816 */ /* 0x000fe20000000000 */
[----:B------:R-:W1:Y:S01]  /*38670*/  LDCU UR17, c[0x0][0x3b8] ;  /* 0x00007700ff1177ac */ /* 0x000e620008000800 */
[----:B0-----:R-:W-:-:S03]  /*38680*/  LEA R22, P6, R24, R28, 0x1 ;  /* 0x0000001c18167211 */ /* 0x001fc600078c08ff */
[----:B------:R0:W-:Y:S01]  /*38690*/  @P3 STG.E.U16 desc[UR10][R20.64], R0 ;  /* 0x0000000014003986 */ /* 0x0001e2000c10150a */
[----:B------:R-:W-:-:S05]  /*386a0*/  LEA.HI.X.SX32 R23, R24, R3, 0x1, P6 ;  /* 0x0000000318177211 */ /* 0x000fca00030f0eff */
[----:B------:R1:W-:Y:S01]  /*386b0*/  @P2 STG.E.U16 desc[UR10][R22.64], R26 ;  /* 0x0000001a16002986 */ /* 0x0003e2000c10150a */
[----:B0-----:R-:W-:Y:S02]  /*386c0*/  VIADD R20, R24, UR56 ;  /* 0x0000003818147c36 */ /* 0x001fe40008000000 */
[C---:B------:R-:W-:Y:S01]  /*386d0*/  VIADD R0, R27.reuse, 0x21 ;  /* 0x000000211b007836 */ /* 0x040fe20000000000 */
[----:B------:R-:W-:Y:S01]  /*386e0*/  PRMT R21, R26, 0x7632, R21 ;  /* 0x000076321a157816 */ /* 0x000fe20000000015 */
[C---:B------:R-:W-:Y:S01]  /*386f0*/  VIADD R24, R27.reuse, 0x22 ;  /* 0x000000221b187836 */ /* 0x040fe20000000000 */
[----:B------:R-:W0:Y:S02]  /*38700*/  LDCU UR56, c[0x0][0x39c] ;  /* 0x00007380ff3877ac */ /* 0x000e240008000800 */
[----:B------:R-:W-:Y:S01]  /*38710*/  ISETP.LT.AND P2, PT, R0, UR54, !P0 ;  /* 0x0000003600007c0c */ /* 0x000fe2000c741270 */
[C---:B------:R-:W-:Y:S01]  /*38720*/  VIADD R0, R20.reuse, UR21 ;  /* 0x0000001514007c36 */ /* 0x040fe20008000000 */
[C---:B-1----:R-:W-:Y:S01]  /*38730*/  LEA R22, P6, R20.reuse, R28, 0x1 ;  /* 0x0000001c14167211 */ /* 0x042fe200078c08ff */
[----:B------:R-:W-:Y:S01]  /*38740*/  VIADD R25, R27, 0x20 ;  /* 0x000000201b197836 */ /* 0x000fe20000000000 */
[----:B------:R-:W1:Y:S02]  /*38750*/  LDCU UR21, c[0x0][0x39c] ;  /* 0x00007380ff1577ac */ /* 0x000e640008000800 */
        /* <DEDUP_REMOVED lines=53> */
[----:B----4-:R-:W-:Y:S01]  /*38ab0*/  ISETP.LT.AND P1, PT, R21, UR23, !P0 ;  /* 0x0000001715007c0c */ /* 0x010fe2000c721270 */
[----:B------:R-:W4:Y:S01]  /*38ac0*/  LDCU UR7, c[0x0][0x39c] ;  /* 0x00007380ff0777ac */ /* 0x000f220008000800 */
        /* <DEDUP_REMOVED lines=185> */
[----:B---3--:R-:W-:Y:S01]  /*39660*/  ISETP.LT.AND P1, PT, R0, UR37, !P0 ;  /* 0x0000002500007c0c */ /* 0x008fe2000c721270 */
[----:B------:R-:W-:Y:S01]  /*39670*/  VIADD R0, R22, UR74 ;  /* 0x0000004a16007c36 */ /* 0x000fe20008000000 */
[----:B------:R-:W3:Y:S04]  /*39680*/  LDCU UR37, c[0x0][0x3b8] ;  /* 0x00007700ff2577ac */ /* 0x000ee80008000800 */
        /* <DEDUP_REMOVED lines=112> */
[----:B----4-:R-:W-:Y:S01]  /*39d90*/  ISETP.LT.AND P2, PT, R0, UR7, !P0 ;  /* 0x0000000700007c0c */ /* 0x010fe2000c741270 */
[C---:B------:R-:W-:Y:S01]  /*39da0*/  VIADD R0, R20.reuse, UR55 ;  /* 0x0000003714007c36 */ /* 0x040fe20008000000 */
[C---:B-1----:R-:W-:Y:S01]  /*39db0*/  LEA R22, P6, R20.reuse, R28, 0x1 ;  /* 0x0000001c14167211 */ /* 0x042fe200078c08ff */
[----:B------:R-:W-:Y:S01]  /*39dc0*/  VIADD R25, R27, 0x48 ;  /* 0x000000481b197836 */ /* 0x000fe20000000000 */
[----:B------:R-:W1:Y:S02]  /*39dd0*/  LDCU UR7, c[0x0][0x39c] ;  /* 0x00007380ff0777ac */ /* 0x000e640008000800 */
[----:B------:R-:W-:-:S02]  /*39de0*/  LEA.HI.X.SX32 R23, R20, R3, 0x1, P6 ;  /* 0x0000000314177211 */ /* 0x000fc400030f0eff */
[-C--:B------:R-:W-:Y:S01]  /*39df0*/  LEA R20, P6, R0, R28.reuse, 0x1 ;  /* 0x0000001c00147211 */ /* 0x080fe200078c08ff */
[----:B------:R-:W4:Y:S02]  /*39e00*/  LDCU UR55, c[0x0][0x3b8] ;  /* 0x00007700ff3777ac */ /* 0x000f240008000800 */
[----:B------:R0:W-:Y:S01]  /*39e10*/  @P1 STG.E.U16 desc[UR10][R22.64], R21 ;  /* 0x0000001516001986 */ /* 0x0001e2000c10150a */
[----:B------:R-:W-:Y:S02]  /*39e20*/  ISETP.LT.AND P1, PT, R24, UR16, !P0 ;  /* 0x0000001018007c0c */ /* 0x000fe4000c721270 */
[C---:B0-----:R-:W-:Y:S01]  /*39e30*/  LEA.HI.X.SX32 R21, R0.reuse, R3, 0x1, P6 ;  /* 0x0000000300157211 */ /* 0x041fe200030f0eff */
[----:B------:R-:W-:Y:S01]  /*39e40*/  VIADD R22, R0, UR53 ;  /* 0x0000003500167c36 */ /* 0x000fe20008000000 */
[----:B------:R-:W-:Y:S01]  /*39e50*/  PRMT R23, R29, 0x7632, R23 ;  /* 0x000076321d177816 */ /* 0x000fe20000000017 */
[----:B------:R-:W-:Y:S01]  /*39e60*/  VIADD R24, R27, 0x4c ;  /* 0x0000004c1b187836 */ /* 0x000fe20000000000 */
[----:B------:R-:W-:Y:S01]  /*39e70*/  ISETP.LT.AND P3, PT, R25, UR5, !P0 ;  /* 0x0000000519007c0c */ /* 0x000fe2000c761270 */
[----:B------:R0:W-:Y:S01]  /*39e80*/  @P5 STG.E.U16 desc[UR10][R20.64], R29 ;  /* 0x0000001d14005986 */ /* 0x0001e2000c10150a */
[----:B------:R-:W-:Y:S01]  /*39e90*/  VIADD R0, R27, 0x4b ;  /* 0x0000004b1b007836 */ /* 0x000fe20000000000 */
[----:B------:R-:W1:Y:S02]  /*39ea0*/  LDCU UR5, c[0x0][0x39c] ;  /* 0x00007380ff0577ac */ /* 0x000e640008000800 */
[----:B------:R-:W2:Y:S01]  /*39eb0*/  LDL.LU R25, [R1+0x34] ;  /* 0x0000340001197983 */ /* 0x000ea20000300800 */
[----:B------:R-:W1:Y:S03]  /*39ec0*/  LDCU UR16, c[0x0][0x39c] ;  /* 0x00007380ff1077ac */ /* 0x000e660008000800 */
[----:B------:R-:W2:Y:S01]  /*39ed0*/  LDL.LU R26, [R1+0x38] ;  /* 0x00003800011a7983 */ /* 0x000ea20000300800 */
[----:B------:R-:W1:Y:S01]  /*39ee0*/  LDCU UR53, c[0x0][0x3b8] ;  /* 0x00007700ff3577ac */ /* 0x000e620008000800 */
[----:B0-----:R-:W-:-:S02]  /*39ef0*/  LEA R20, P6, R22, R28, 0x1 ;  /* 0x0000001c16147211 */ /* 0x001fc400078c08ff */
[----:B------:R-:W2:Y:S02]  /*39f00*/  LDL.LU R29, [R1+0x3c] ;  /* 0x00003c00011d7983 */ /* 0x000ea40000300800 */
[----:B------:R-:W-:-:S05]  /*39f10*/  LEA.HI.X.SX32 R21, R22, R3, 0x1, P6 ;  /* 0x0000000316157211 */ /* 0x000fca00030f0eff */
[----:B------:R0:W-:Y:S01]  /*39f20*/  @P4 STG.E.U16 desc[UR10][R20.64], R23 ;  /* 0x0000001714004986 */ /* 0x0001e2000c10150a */
[----:B------:R-:W-:Y:S01]  /*39f30*/  ISETP.LT.AND P4, PT, R24, UR22, !P0 ;  /* 0x0000001618007c0c */ /* 0x000fe2000c781270 */
[----:B------:R-:W1:Y:S02]  /*39f40*/  LDCU UR22, c[0x0][0x39c] ;  /* 0x00007380ff1677ac */ /* 0x000e640008000800 */
[----:B------:R-:W2:Y:S01]  /*39f50*/  LDL.LU R24, [R1+0x30] ;  /* 0x0000300001187983 */ /* 0x000ea20000300800 */
[----:B------:R-:W-:Y:S01]  /*39f60*/  ISETP.LT.AND P5, PT, R0, UR33, !P0 ;  /* 0x0000002100007c0c */ /* 0x000fe2000c7a1270 */
[----:B------:R-:W-:Y:S01]  /*39f70*/  VIADD R0, R22, UR77 ;  /* 0x0000004d16007c36 */ /* 0x000fe20008000000 */
[----:B------:R-:W1:Y:S04]  /*39f80*/  LDCU UR77, c[0x0][0x39c] ;  /* 0x00007380ff4d77ac */ /* 0x000e680008000800 */
[CC--:B------:R-:W-:Y:S01]  /*39f90*/  LEA R22, P6, R0.reuse, R28.reuse, 0x1 ;  /* 0x0000001c00167211 */ /* 0x0c0fe200078c08ff */
[C---:B0-----:R-:W-:Y:S01]  /*39fa0*/  VIADD R21, R0.reuse, UR23 ;  /* 0x0000001700157c36 */ /* 0x041fe20008000000 */
[----:B------:R-:W0:Y:S02]  /*39fb0*/  LDCU UR33, c[0x0][0x3b8] ;  /* 0x00007700ff2177ac */ /* 0x000e240008000800 */
        /* <DEDUP_REMOVED lines=176> */
[----:B---3--:R-:W-:Y:S02]  /*3aac0*/  VIADD R20, R24, UR37 ;  /* 0x0000002518147c36 */ /* 0x008fe40008000000 */
[C---:B------:R-:W-:Y:S01]  /*3aad0*/  VIADD R0, R27.reuse, 0x61 ;  /* 0x000000611b007836 */ /* 0x040fe20000000000 */
[----:B------:R-:W-:Y:S01]  /*3aae0*/  PRMT R21, R26, 0x7632, R21 ;  /* 0x000076321a157816 */ /* 0x000fe20000000015 */
[C---:B------:R-:W-:Y:S01]  /*3aaf0*/  VIADD R24, R27.reuse, 0x62 ;  /* 0x000000621b187836 */ /* 0x040fe20000000000 */
[----:B------:R-:W3:Y:S02]  /*3ab00*/  LDCU UR37, c[0x0][0x39c] ;  /* 0x00007380ff2577ac */ /* 0x000ee40008000800 */
[----:B------:R-:W-:Y:S01]  /*3ab10*/  ISETP.LT.AND P3, PT, R0, UR72, !P0 ;  /* 0x0000004800007c0c */ /* 0x000fe2000c761270 */
[C---:B------:R-:W-:Y:S01]  /*3ab20*/  VIADD R0, R20.reuse, UR74 ;  /* 0x0000004a14007c36 */ /* 0x040fe20008000000 */
[C---:B0-----:R-:W-:Y:S01]  /*3ab30*/  LEA R22, P6, R20.reuse, R28, 0x1 ;  /* 0x0000001c14167211 */ /* 0x041fe200078c08ff */
[----:B------:R-:W-:Y:S01]  /*3ab40*/  VIADD R25, R27, 0x60 ;  /* 0x000000601b197836 */ /* 0x000fe20000000000 */
[----:B------:R-:W0:Y:S02]  /*3ab50*/  LDCU UR74, c[0x0][0x39c] ;  /* 0x00007380ff4a77ac */ /* 0x000e240008000800 */
        /* <DEDUP_REMOVED lines=122> */
[C---:B----4-:R-:W-:Y:S01]  /*3b300*/  VIADD R24, R0.reuse, UR55 ;  /* 0x0000003700187c36 */ /* 0x050fe20008000000 */
[CC--:B------:R-:W-:Y:S01]  /*3b310*/  LEA R20, P6, R0.reuse, R28.reuse, 0x1 ;  /* 0x0000001c00147211 */ /* 0x0c0fe200078c08ff */
[----:B------:R4:W-:Y:S01]  /*3b320*/  @P4 STG.E.U16 desc[UR10][R22.64], R25 ;  /* 0x0000001916004986 */ /* 0x0009e2000c10150a */
[----:B------:R-:W-:Y:S01]  /*3b330*/  ISETP.LT.AND P4, PT, R21, UR66, !P0 ;  /* 0x0000004215007c0c */ /* 0x000fe2000c781270 */
[----:B------:R-:W0:Y:S01]  /*3b340*/  LDCU UR66, c[0x0][0x39c] ;  /* 0x00007380ff4277ac */ /* 0x000e220008000800 */
[----:B------:R-:W-:Y:S02]  /*3b350*/  LEA.HI.X.SX32 R21, R0, R3, 0x1, P6 ;  /* 0x0000000300157211 */ /* 0x000fe400030f0eff */
[----:B------:R-:W-:Y:S01]  /*3b360*/  PRMT R0, R25, 0x7632, R0 ;  /* 0x0000763219007816 */ /* 0x000fe20000000000 */
[----:B------:R-:W0:Y:S01]  /*3b370*/  LDCU UR55, c[0x0][0x3b8] ;  /* 0x00007700ff3777ac */ /* 0x000e220008000800 */
[----:B----4-:R-:W-:-:S03]  /*3b380*/  LEA R22, P6, R24, R28, 0x1 ;  /* 0x0000001c18167211 */ /* 0x010fc600078c08ff */
[----:B------:R4:W-:Y:S01]  /*3b390*/  @P3 STG.E.U16 desc[UR10][R20.64], R0 ;  /* 0x0000000014003986 */ /* 0x0009e2000c10150a */
[----:B------:R-:W-:-:S05]  /*3b3a0*/  LEA.HI.X.SX32 R23, R24, R3, 0x1, P6 ;  /* 0x0000000318177211 */ /* 0x000fca00030f0eff */
[----:B------:R0:W-:Y:S01]  /*3b3b0*/  @P2 STG.E.U16 desc[UR10][R22.64], R26 ;  /* 0x0000001a16002986 */ /* 0x0001e2000c10150a */
[----:B----4-:R-:W-:Y:S02]  /*3b3c0*/  VIADD R20, R24, UR33 ;  /* 0x0000002118147c36 */ /* 0x010fe40008000000 */
[C---:B------:R-:W-:Y:S01]  /*3b3d0*/  VIADD R0, R27.reuse, 0x71 ;  /* 0x000000711b007836 */ /* 0x040fe20000000000 */
[----:B------:R-:W-:Y:S01]  /*3b3e0*/  PRMT R21, R26, 0x7632, R21 ;  /* 0x000076321a157816 */ /* 0x000fe20000000015 */
[C---:B------:R-:W-:Y:S01]  /*3b3f0*/  VIADD R24, R27.reuse, 0x72 ;  /* 0x000000721b187836 */ /* 0x040fe20000000000 */
[----:B------:R-:W4:Y:S02]  /*3b400*/  LDCU UR33, c[0x0][0x3b8] ;  /* 0x00007700ff2177ac */ /* 0x000f240008000800 */
        /* <DEDUP_REMOVED lines=102> */
[----:B------:R-:W-:-:S05]  /*3ba70*/  VIADD R0, R22, UR62 ;  /* 0x0000003e16007c36 */ /* 0x000fca0008000000 */
[CC--:B------:R-:W-:Y:S01]  /*3ba80*/  LEA R22, P6, R0.reuse, R28.reuse, 0x1 ;  /* 0x0000001c00167211 */ /* 0x0c0fe200078c08ff */
[C---:B-1----:R-:W-:Y:S01]  /*3ba90*/  VIADD R21, R0.reuse, UR29 ;  /* 0x0000001d00157c36 */ /* 0x042fe20008000000 */
[----:B------:R-:W1:Y:S02]  /*3baa0*/  LDCU UR29, c[0x0][0x3b8] ;  /* 0x00007700ff1d77ac */ /* 0x000e640008000800 */
[----:B------:R-:W-:Y:S01]  /*3bab0*/  LEA.HI.X.SX32 R23, R0, R3, 0x1, P6 ;  /* 0x0000000300177211 */ /* 0x000fe200030f0eff */
[----:B------:R-:W-:Y:S01]  /*3bac0*/  VIADD R0, R27, 0x7d ;  /* 0x0000007d1b007836 */ /* 0x000fe20000000000 */
[----:B------:R-:W-:-:S03]  /*3bad0*/  LEA R20, P6, R21, R28, 0x1 ;  /* 0x0000001c15147211 */ /* 0x000fc600078c08ff */
[----:B--2---:R2:W-:Y:S01]  /*3bae0*/  @P5 STG.E.U16 desc[UR10][R22.64], R24 ;  /* 0x0000001816005986 */ /* 0x0045e2000c10150a */
[----:B------:R-:W-:Y:S01]  /*3baf0*/  ISETP.LT.AND P5, PT, R0, UR61, !P0 ;  /* 0x0000003d00007c0c */ /* 0x000fe2000c7a1270 */
[C---:B------:R-:W-:Y:S01]  /*3bb00*/  VIADD R0, R21.reuse, UR49 ;  /* 0x0000003115007c36 */ /* 0x040fe20008000000 */
[-C--:B------:R-:W-:Y:S01]  /*3bb10*/  LEA.HI.X.SX32 R21, R21, R3.reuse, 0x1, P6 ;  /* 0x0000000315157211 */ /* 0x080fe200030f0eff */
[----:B------:R-:W0:Y:S01]  /*3bb20*/  LDCU UR49, c[0x0][0x39c] ;  /* 0x00007380ff3177ac */ /* 0x000e220008000800 */
[----:B--2---:R-:W-:Y:S02]  /*3bb30*/  PRMT R23, R24, 0x7632, R23 ;  /* 0x0000763218177816 */ /* 0x004fe40000000017 */
        /* <DEDUP_REMOVED lines=32> */
[----:B------:R-:W-:-:S03]  /*3bd40*/  LEA R20, P6, R0, R28, 0x1 ;  /* 0x0000001c00147211 */ /* 0x000fc600078c08ff */
[----:B------:R0:W-:Y:S01]  /*3bd50*/  @P5 STG.E.U16 desc[UR10][R22.64], R21 ;  /* 0x0000001516005986 */ /* 0x0001e2000c10150a */
[----:B---3--:R-:W-:Y:S02]  /*3bd60*/  ISETP.LT.AND P5, PT, R24, UR37, !P0 ;  /* 0x0000002518007c0c */ /* 0x008fe4000c7a1270 */
[C---:B0-----:R-:W-:Y:S01]  /*3bd70*/  LEA.HI.X.SX32 R21, R0.reuse, R3, 0x1, P6 ;  /* 0x0000000300157211 */ /* 0x041fe200030f0eff */
[----:B------:R-:W-:Y:S01]  /*3bd80*/  VIADD R22, R0, UR25 ;  /* 0x0000001900167c36 */ /* 0x000fe20008000000 */
[----:B------:R-:W-:Y:S01]  /*3bd90*/  PRMT R23, R29, 0x7632, R23 ;  /* 0x000076321d177816 */ /* 0x000fe20000000017 */
[----:B------:R-:W-:Y:S01]  /*3bda0*/  VIADD R24, R27, 0x84 ;  /* 0x000000841b187836 */ /* 0x000fe20000000000 */
[----:B------:R-:W-:Y:S01]  /*3bdb0*/  ISETP.LT.AND P2, PT, R25, UR14, !P0 ;  /* 0x0000000e19007c0c */ /* 0x000fe2000c741270 */
[----:B------:R0:W-:Y:S01]  /*3bdc0*/  @P4 STG.E.U16 desc[UR10][R20.64], R29 ;  /* 0x0000001d14004986 */ /* 0x0001e2000c10150a */
[----:B------:R-:W-:Y:S01]  /*3bdd0*/  VIADD R0, R27, 0x83 ;  /* 0x000000831b007836 */ /* 0x000fe20000000000 */
[----:B------:R-:W3:Y:S02]  /*3bde0*/  LDCU UR25, c[0x0][0x39c] ;  /* 0x00007380ff1977ac */ /* 0x000ee40008000800 */
        /* <DEDUP_REMOVED lines=41> */
[----:B------:R-:W-:Y:S02]  /*3c080*/  PRMT R0, R25, 0x7632, R0 ;  /* 0x0000763219007816 */ /* 0x000fe40000000000 */
        /* <DEDUP_REMOVED lines=64> */
[----:B------:R-:W-:Y:S02]  /*3c490*/  ISETP.LT.AND P2, PT, R21, UR77, !P0 ;  /* 0x0000004d15007c0c */ /* 0x000fe4000c741270 */
        /* <DEDUP_REMOVED lines=60> */
[----:B----4-:R-:W-:Y:S01]  /*3c860*/  VIADD R0, R0, UR33 ;  /* 0x0000002100007c36 */ /* 0x010fe20008000000 */
[----:B------:R-:W2:Y:S01]  /*3c870*/  LDCU UR33, c[0x0][0x39c] ;  /* 0x00007380ff2177ac */ /* 0x000ea20008000800 */
[----:B------:R-:W-:-:S02]  /*3c880*/  VIADD R21, R27, 0x97 ;  /* 0x000000971b157836 */ /* 0x000fc40000000000 */
[C---:B------:R-:W-:Y:S01]  /*3c890*/  VIADD R24, R0.reuse, UR53 ;  /* 0x0000003500187c36 */ /* 0x040fe20008000000 */
[CC--:B------:R-:W-:Y:S01]  /*3c8a0*/  LEA R20, P6, R0.reuse, R28.reuse, 0x1 ;  /* 0x0000001c00147211 */ /* 0x0c0fe200078c08ff */
[----:B------:R4:W-:Y:S01]  /*3c8b0*/  @P4 STG.E.U16 desc[UR10][R22.64], R25 ;  /* 0x0000001916004986 */ /* 0x0009e2000c10150a */
[----:B------:R-:W-:Y:S01]  /*3c8c0*/  ISETP.LT.AND P4, PT, R21, UR63, !P0 ;  /* 0x0000003f15007c0c */ /* 0x000fe2000c781270 */
[----:B------:R-:W0:Y:S01]  /*3c8d0*/  LDCU UR53, c[0x0][0x3b8] ;  /* 0x00007700ff3577ac */ /* 0x000e220008000800 */
[----:B------:R-:W-:Y:S02]  /*3c8e0*/  LEA.HI.X.SX32 R21, R0, R3, 0x1, P6 ;  /* 0x0000000300157211 */ /* 0x000fe400030f0eff */
[----:B------:R-:W-:Y:S02]  /*3c8f0*/  PRMT R0, R25, 0x7632, R0 ;  /* 0x0000763219007816 */ /* 0x000fe40000000000 */
        /* <DEDUP_REMOVED lines=74> */
[----:B------:R-:W-:Y:S01]  /*3cda0*/  VIADD R0, R27, 0xa1 ;  /* 0x000000a11b007836 */ /* 0x000fe20000000000 */
[----:B------:R-:W-:-:S04]  /*3cdb0*/  PRMT R21, R26, 0x7632, R21 ;  /* 0x000076321a157816 */ /* 0x000fc80000000015 */
[----:B------:R-:W-:Y:S01]  /*3cdc0*/  ISETP.LT.AND P4, PT, R0, UR47, !P0 ;  /* 0x0000002f00007c0c */ /* 0x000fe2000c781270 */
[C---:B------:R-:W-:Y:S01]  /*3cdd0*/  VIADD R0, R20.reuse, UR29 ;  /* 0x0000001d14007c36 */ /* 0x040fe20008000000 */
[CC--:B-1----:R-:W-:Y:S01]  /*3cde0*/  LEA R22, P6, R20.reuse, R28.reuse, 0x1 ;  /* 0x0000001c14167211 */ /* 0x0c2fe200078c08ff */
[C---:B------:R-:W-:Y:S01]  /*3cdf0*/  VIADD R24, R27.reuse, 0xa2 ;  /* 0x000000a21b187836 */ /* 0x040fe20000000000 */
[----:B------:R-:W0:Y:S02]  /*3ce00*/  LDCU UR29, c[0x0][0x39c] ;  /* 0x00007380ff1d77ac */ /* 0x000e240008000800 */
[----:B------:R-:W-:Y:S02]  /*3ce10*/  LEA.HI.X.SX32 R23, R20, R3, 0x1, P6 ;  /* 0x0000000314177211 */ /* 0x000fe400030f0eff */
[----:B------:R-:W-:Y:S01]  /*3ce20*/  LEA R20, P6, R0, R28, 0x1 ;  /* 0x0000001c00147211 */ /* 0x000fe200078c08ff */
[----:B------:R-:W-:Y:S01]  /*3ce30*/  VIADD R25, R27, 0xa0 ;  /* 0x000000a01b197836 */ /* 0x000fe20000000000 */
[----:B------:R-:W1:Y:S01]  /*3ce40*/  LDCU UR47, c[0x0][0x39c] ;  /* 0x00007380ff2f77ac */ /* 0x000e620008000800 */
[----:B------:R0:W-:Y:S01]  /*3ce50*/  @P3 STG.E.U16 desc[UR10][R22.64], R21 ;  /* 0x0000001516003986 */ /* 0x0001e2000c10150a */
[----:B---3--:R-:W-:-:S02]  /*3ce60*/  ISETP.LT.AND P3, PT, R24, UR25, !P0 ;  /* 0x0000001918007c0c */ /* 0x008fc4000c761270 */
        /* <DEDUP_REMOVED lines=16> */
[----:B------:R-:W-:-:S03]  /*3cf70*/  ISETP.LT.AND P1, PT, R24, UR58, !P0 ;  /* 0x0000003a18007c0c */ /* 0x000fc6000c721270 */
        /* <DEDUP_REMOVED lines=15> */
[----:B------:R-:W0:Y:S01]  /*3d070*/  LDCU UR46, c[0x0][0x39c] ;  /* 0x00007380ff2e77ac */ /* 0x000e220008000800 */
[----:B--2---:R-:W-:Y:S02]  /*3d080*/  PRMT R23, R24, 0x7632, R23 ;  /* 0x0000763218177816 */ /* 0x004fe40000000017 */
[----:B------:R-:W-:Y:S01]  /*3d090*/  LEA R22, P6, R0, R28, 0x1 ;  /* 0x0000001c00167211 */ /* 0x000fe200078c08ff */
[----:B------:R-:W-:Y:S02]  /*3d0a0*/  VIADD R24, R27, 0xa6 ;  /* 0x000000a61b187836 */ /* 0x000fe40000000000 */
[----:B------:R2:W-:Y:S03]  /*3d0b0*/  @P4 STG.E.U16 desc[UR10][R20.64], R23 ;  /* 0x0000001714004986 */ /* 0x0005e6000c10150a */
[----:B------:R-:W-:Y:S01]  /*3d0c0*/  ISETP.LT.AND P4, PT, R24, UR4, !P0 ;  /* 0x0000000418007c0c */ /* 0x000fe2000c781270 */
[----:B------:R-:W0:Y:S01]  /*3d0d0*/  LDCU UR4, c[0x0][0x3b8] ;  /* 0x00007700ff0477ac */ /* 0x000e220008000800 */
[C---:B--2---:R-:W-:Y:S01]  /*3d0e0*/  LEA.HI.X.SX32 R23, R0.reuse, R3, 0x1, P6 ;  /* 0x0000000300177211 */ /* 0x044fe200030f0eff */
[----:B------:R-:W-:-:S02]  /*3d0f0*/  VIADD R0, R0, UR59 ;  /* 0x0000003b00007c36 */ /* 0x000fc40008000000 */
[----:B------:R-:W-:Y:S02]  /*3d100*/  VIADD R21, R27, 0xa7 ;  /* 0x000000a71b157836 */ /* 0x000fe40000000000 */
[C---:B------:R-:W-:Y:S01]  /*3d110*/  VIADD R24, R0.reuse, UR35 ;  /* 0x0000002300187c36 */ /* 0x040fe20008000000 */
[CC--:B------:R-:W-:Y:S01]  /*3d120*/  LEA R20, P6, R0.reuse, R28.reuse, 0x1 ;  /* 0x0000001c00147211 */ /* 0x0c0fe200078c08ff */
[----:B------:R2:W-:Y:S01]  /*3d130*/  @P3 STG.E.U16 desc[UR10][R22.64], R25 ;  /* 0x0000001916003986 */ /* 0x0005e2000c10150a */
[----:B------:R-:W-:Y:S01]  /*3d140*/  ISETP.LT.AND P3, PT, R21, UR45, !P0 ;  /* 0x0000002d15007c0c */ /* 0x000fe2000c761270 */
[----:B------:R-:W0:Y:S01]  /*3d150*/  LDCU UR45, c[0x0][0x39c] ;  /* 0x00007380ff2d77ac */ /* 0x000e220008000800 */
[----:B------:R-:W-:Y:S02]  /*3d160*/  LEA.HI.X.SX32 R21, R0, R3, 0x1, P6 ;  /* 0x0000000300157211 */ /* 0x000fe400030f0eff */
[----:B------:R-:W-:Y:S01]  /*3d170*/  PRMT R0, R25, 0x7632, R0 ;  /* 0x0000763219007816 */ /* 0x000fe20000000000 */
[----:B------:R-:W0:Y:S01]  /*3d180*/  LDCU UR35, c[0x0][0x3b8] ;  /* 0x00007700ff2377ac */ /* 0x000e220008000800 */
[----:B--2---:R-:W-:-:S03]  /*3d190*/  LEA R22, P6, R24, R28, 0x1 ;  /* 0x0000001c18167211 */ /* 0x004fc600078c08ff */
[----:B------:R2:W-:Y:S01]  /*3d1a0*/  @P2 STG.E.U16 desc[UR10][R20.64], R0 ;  /* 0x0000000014002986 */ /* 0x0005e2000c10150a */
[----:B------:R-:W-:-:S05]  /*3d1b0*/  LEA.HI.X.SX32 R23, R24, R3, 0x1, P6 ;  /* 0x0000000318177211 */ /* 0x000fca00030f0eff */
[----:B------:R0:W-:Y:S01]  /*3d1c0*/  @P1 STG.E.U16 desc[UR10][R22.64], R26 ;  /* 0x0000001a16001986 */ /* 0x0001e2000c10150a */
[----:B--2---:R-:W-:Y:S02]  /*3d1d0*/  VIADD R20, R24, UR18 ;  /* 0x0000001218147c36 */ /* 0x004fe40008000000 */
[C---:B------:R-:W-:Y:S01]  /*3d1e0*/  VIADD R0, R27.reuse, 0xa9 ;  /* 0x000000a91b007836 */ /* 0x040fe20000000000 */
[----:B------:R-:W-:Y:S01]  /*3d1f0*/  PRMT R21, R26, 0x7632, R21 ;  /* 0x000076321a157816 */ /* 0x000fe20000000015 */
[C---:B------:R-:W-:Y:S01]  /*3d200*/  VIADD R24, R27.reuse, 0xaa ;  /* 0x000000aa1b187836 */ /* 0x040fe20000000000 */
[----:B------:R-:W2:Y:S02]  /*3d210*/  LDCU UR18, c[0x0][0x3b8] ;  /* 0x00007700ff1277ac */ /* 0x000ea40008000800 */
        /* <DEDUP_REMOVED lines=20> */
[----:B0-----:R-:W-:-:S03]  /*3d360*/  LEA R20, P6, R22, R28, 0x1 ;  /* 0x0000001c16147211 */ /* 0x001fc600078c08ff */
[----:B------:R-:W2:Y:S01]  /*3d370*/  LDL.LU R29, [R1+0xfc] ;  /* 0x0000fc00011d7983 */ /* 0x000ea20000300800 */
        /* <DEDUP_REMOVED lines=62> */
[----:B------:R-:W0:Y:S03]  /*3d760*/  LDCU UR30, c[0x0][0x3b8] ;  /* 0x00007700ff1e77ac */ /* 0x000e260008000800 */
[----:B------:R-:W2:Y:S04]  /*3d770*/  LDL.LU R25, [R1+0x104] ;  /* 0x0001040001197983 */ /* 0x000ea80000300800 */
[----:B------:R-:W2:Y:S01]  /*3d780*/  LDL.LU R26, [R1+0x108] ;  /* 0x00010800011a7983 */ /* 0x000ea20000300800 */
[----:B-1----:R-:W-:-:S03]  /*3d790*/  LEA R20, P6, R22, R28, 0x1 ;  /* 0x0000001c16147211 */ /* 0x002fc600078c08ff */
[----:B------:R-:W2:Y:S01]  /*3d7a0*/  LDL.LU R29, [R1+0x10c] ;  /* 0x00010c00011d7983 */ /* 0x000ea20000300800 */
[----:B------:R-:W-:-:S05]  /*3d7b0*/  LEA.HI.X.SX32 R21, R22, R3, 0x1, P6 ;  /* 0x0000000316157211 */ /* 0x000fca00030f0eff */
[----:B------:R1:W-:Y:S01]  /*3d7c0*/  @P5 STG.E.U16 desc[UR10][R20.64], R23 ;  /* 0x0000001714005986 */ /* 0x0003e2000c10150a */
[----:B------:R-:W-:Y:S01]  /*3d7d0*/  ISETP.LT.AND P5, PT, R24, UR38, !P0 ;  /* 0x0000002618007c0c */ /* 0x000fe2000c7a1270 */
[C---:B------:R-:W-:Y:S01]  /*3d7e0*/  VIADD R0, R27.reuse, 0xb3 ;  /* 0x000000b31b007836 */ /* 0x040fe20000000000 */
[----:B------:R-:W0:Y:S01]  /*3d7f0*/  LDCU UR38, c[0x0][0x39c] ;  /* 0x00007380ff2677ac */ /* 0x000e220008000800 */
[----:B------:R-:W2:Y:S03]  /*3d800*/  LDL.LU R24, [R1+0x100] ;  /* 0x0001000001187983 */ /* 0x000ea60000300800 */
        /* <DEDUP_REMOVED lines=51> */
[----:B---3--:R-:W-:Y:S02]  /*3db40*/  ISETP.LT.AND P4, PT, R24, UR8, !P0 ;  /* 0x0000000818007c0c */ /* 0x008fe4000c781270 */
[C---:B-1----:R-:W-:Y:S01]  /*3db50*/  LEA.HI.X.SX32 R21, R0.reuse, R3, 0x1, P6 ;  /* 0x0000000300157211 */ /* 0x042fe200030f0eff */
        /* <DEDUP_REMOVED lines=8> */
[----:B------:R-:W0:Y:S03]  /*3dbe0*/  LDCU UR8, c[0x0][0x3b8] ;  /* 0x00007700ff0877ac */ /* 0x000e260008000800 */
[----:B------:R-:W2:Y:S01]  /*3dbf0*/  LDL.LU R26, [R1+0x118] ;  /* 0x00011800011a7983 */ /* 0x000ea20000300800 */
[----:B-1----:R-:W-:-:S03]  /*3dc00*/  LEA R20, P6, R22, R28, 0x1 ;  /* 0x0000001c16147211 */ /* 0x002fc600078c08ff */
[----:B------:R-:W2:Y:S01]  /*3dc10*/  LDL.LU R29, [R1+0x11c] ;  /* 0x00011c00011d7983 */ /* 0x000ea20000300800 */
        /* <DEDUP_REMOVED lines=8> */
[C---:B------:R-:W-:Y:S01]  /*3dca0*/  LEA R22, P6, R0.reuse, R28, 0x1 ;  /* 0x0000001c00167211 */ /* 0x040fe200078c08ff */
[----:B-1----:R-:W-:-:S03]  /*3dcb0*/  VIADD R21, R0, UR39 ;  /* 0x0000002700157c36 */ /* 0x002fc60008000000 */
[----:B------:R-:W-:Y:S01]  /*3dcc0*/  LEA.HI.X.SX32 R23, R0, R3, 0x1, P6 ;  /* 0x0000000300177211 */ /* 0x000fe200030f0eff */
[----:B------:R-:W-:Y:S01]  /*3dcd0*/  VIADD R0, R27, 0xbd ;  /* 0x000000bd1b007836 */ /* 0x000fe20000000000 */
[----:B------:R-:W-:-:S03]  /*3dce0*/  LEA R20, P6, R21, R28, 0x1 ;  /* 0x0000001c15147211 */ /* 0x000fc600078c08ff */
[----:B--2---:R1:W-:Y:S01]  /*3dcf0*/  @P1 STG.E.U16 desc[UR10][R22.64], R24 ;  /* 0x0000001816001986 */ /* 0x0043e2000c10150a */
[----:B------:R-:W-:Y:S01]  /*3dd00*/  ISETP.LT.AND P1, PT, R0, UR45, !P0 ;  /* 0x0000002d00007c0c */ /* 0x000fe2000c721270 */
[C---:B------:R-:W-:Y:S01]  /*3dd10*/  VIADD R0, R21.reuse, UR25 ;  /* 0x0000001915007c36 */ /* 0x040fe20008000000 */
[----:B------:R-:W-:Y:S01]  /*3dd20*/  LEA.HI.X.SX32 R21, R21, R3, 0x1, P6 ;  /* 0x0000000315157211 */ /* 0x000fe200030f0eff */
[----:B------:R-:W2:Y:S01]  /*3dd30*/  LDCU UR25, c[0x0][0x39c] ;  /* 0x00007380ff1977ac */ /* 0x000ea20008000800 */
        /* <DEDUP_REMOVED lines=10> */
[----:B------:R-:W-:-:S03]  /*3dde0*/  LEA R20, P6, R24, R28, 0x1 ;  /* 0x0000001c18147211 */ /* 0x000fc600078c08ff */
[----:B------:R1:W-:Y:S01]  /*3ddf0*/  @P4 STG.E.U16 desc[UR10][R22.64], R25 ;  /* 0x0000001916004986 */ /* 0x0003e2000c10150a */
[----:B------:R-:W-:Y:S01]  /*3de00*/  ISETP.LT.AND P4, PT, R0, UR46, !P0 ;  /* 0x0000002e00007c0c */ /* 0x000fe2000c781270 */
[C---:B------:R-:W-:Y:S01]  /*3de10*/  VIADD R0, R24.reuse, UR36 ;  /* 0x0000002418007c36 */ /* 0x040fe20008000000 */
[----:B------:R-:W-:Y:S01]  /*3de20*/  LEA.HI.X.SX32 R21, R24, R3, 0x1, P6 ;  /* 0x0000000318157211 */ /* 0x000fe200030f0eff */
[----:B------:R-:W-:Y:S01]  /*3de30*/  VIADD R24, R27, 0xc0 ;  /* 0x000000c01b187836 */ /* 0x000fe20000000000 */
[----:B------:R-:W0:Y:S01]  /*3de40*/  LDCU UR36, c[0x0][0x39c] ;  /* 0x00007380ff2477ac */ /* 0x000e220008000800 */
[----:B-1----:R-:W-:Y:S02]  /*3de50*/  PRMT R23, R25, 0x7632, R23 ;  /* 0x0000763219177816 */ /* 0x002fe40000000017 */
        /* <DEDUP_REMOVED lines=9> */
[----:B------:R-:W-:Y:S01]  /*3def0*/  ISETP.LT.AND P2, PT, R0, UR28, !P0 ;  /* 0x0000001c00007c0c */ /* 0x000fe2000c741270 */
[----:B------:R-:W-:Y:S01]  /*3df00*/  VIADD R0, R24, UR35 ;  /* 0x0000002318007c36 */ /* 0x000fe20008000000 */
[----:B------:R-:W-:Y:S01]  /*3df10*/  PRMT R21, R26, 0x7632, R21 ;  /* 0x000076321a157816 */ /* 0x000fe20000000015 */
[----:B------:R-:W0:Y:S01]  /*3df20*/  LDCU UR28, c[0x0][0x39c] ;  /* 0x00007380ff1c77ac */ /* 0x000e220008000800 */
[-C--:B-1----:R-:W-:Y:S01]  /*3df30*/  LEA R22, P6, R24, R28.reuse, 0x1 ;  /* 0x0000001c18167211 */ /* 0x082fe200078c08ff */
[----:B------:R-:W-:Y:S01]  /*3df40*/  VIADD R25, R0, UR5 ;  /* 0x0000000500197c36 */ /* 0x000fe20008000000 */
[----:B------:R-:W1:Y:S02]  /*3df50*/  LDCU UR35, c[0x0][0x39c] ;  /* 0x00007380ff2377ac */ /* 0x000e640008000800 */
[-C--:B------:R-:W-:Y:S01]  /*3df60*/  LEA.HI.X.SX32 R23, R24, R3.reuse, 0x1, P6 ;  /* 0x0000000318177211 */ /* 0x080fe200030f0eff */
[----:B------:R-:W-:Y:S01]  /*3df70*/  VIADD R24, R27, 0xc2 ;  /* 0x000000c21b187836 */ /* 0x000fe20000000000 */
[----:B------:R-:W-:Y:S01]  /*3df80*/  LEA R20, P6, R0, R28, 0x1 ;  /* 0x0000001c00147211 */ /* 0x000fe200078c08ff */
[----:B------:R-:W0:Y:S02]  /*3df90*/  LDCU UR5, c[0x0][0x3b8] ;  /* 0x00007700ff0577ac */ /* 0x000e240008000800 */
[----:B------:R1:W-:Y:S01]  /*3dfa0*/  @P1 STG.E.U16 desc[UR10][R22.64], R21 ;  /* 0x0000001516001986 */ /* 0x0003e2000c10150a */
[----:B------:R-:W-:Y:S01]  /*3dfb0*/  ISETP.LT.AND P1, PT, R24, UR20, !P0 ;  /* 0x0000001418007c0c */ /* 0x000fe2000c721270 */
[----:B------:R-:W-:Y:S01]  /*3dfc0*/  VIADD R26, R25, UR18 ;  /* 0x00000012191a7c36 */ /* 0x000fe20008000000 */
[----:B------:R-:W0:Y:S01]  /*3dfd0*/  LDCU UR20, c[0x0][0x3b8] ;  /* 0x00007700ff1477ac */ /* 0x000e220008000800 */
[----:B------:R-:W0:Y:S01]  /*3dfe0*/  LDCU UR18, c[0x0][0x3b8] ;  /* 0x00007700ff1277ac */ /* 0x000e220008000800 */
[----:B-1----:R-:W-:-:S02]  /*3dff0*/  LEA.HI.X.SX32 R21, R0, R3, 0x1, P6 ;  /* 0x0000000300157211 */ /* 0x002fc400030f0eff */
[----:B------:R-:W-:-:S03]  /*3e000*/  LEA R24, P6, R25, R28, 0x1 ;  /* 0x0000001c19187211 */ /* 0x000fc600078c08ff */
[----:B------:R1:W-:Y:S01]  /*3e010*/  @P5 STG.E.U16 desc[UR10][R20.64], R29 ;  /* 0x0000001d14005986 */ /* 0x0003e2000c10150a */
[----:B------:R-:W-:Y:S01]  /*3e020*/  LEA.HI.X.SX32 R25, R25, R3, 0x1, P6 ;  /* 0x0000000319197211 */ /* 0x000fe200030f0eff */
[C---:B------:R-:W-:Y:S01]  /*3e030*/  VIADD R22, R26.reuse, UR21 ;  /* 0x000000151a167c36 */ /* 0x040fe20008000000 */
[----:B------:R-:W0:Y:S01]  /*3e040*/  LDCU UR21, c[0x0][0x39c] ;  /* 0x00007380ff1577ac */ /* 0x000e220008000800 */
[----:B------:R-:W-:Y:S01]  /*3e050*/  VIADD R0, R27, 0xc3 ;  /* 0x000000c31b007836 */ /* 0x000fe20000000000 */
[----:B-1----:R-:W-:Y:S02]  /*3e060*/  PRMT R21, R29, 0x7632, R21 ;  /* 0x000076321d157816 */ /* 0x002fe40000000015 */
[----:B------:R-:W-:-:S03]  /*3e070*/  LEA R20, P6, R26, R28, 0x1 ;  /* 0x0000001c1a147211 */ /* 0x000fc600078c08ff */
[----:B------:R1:W-:Y:S01]  /*3e080*/  @P4 STG.E.U16 desc[UR10][R24.64], R21 ;  /* 0x0000001518004986 */ /* 0x0003e2000c10150a */
[----:B------:R-:W-:Y:S01]  /*3e090*/  ISETP.LT.AND P5, PT, R0, UR19, !P0 ;  /* 0x0000001300007c0c */ /* 0x000fe2000c7a1270 */
[----:B------:R-:W-:Y:S01]  /*3e0a0*/  VIADD R0, R27, 0xc4 ;  /* 0x000000c41b007836 */ /* 0x000fe20000000000 */
[----:B------:R-:W0:Y:S01]  /*3e0b0*/  LDCU UR19, c[0x0][0x3b8] ;  /* 0x00007700ff1377ac */ /* 0x000e220008000800 */
[-C--:B-1----:R-:W-:Y:S02]  /*3e0c0*/  LEA.HI.X.SX32 R21, R26, R3.reuse, 0x1, P6 ;  /* 0x000000031a157211 */ /* 0x082fe400030f0eff */
[C---:B------:R-:W-:Y:S01]  /*3e0d0*/  LEA R26, P6, R22.reuse, R28, 0x1 ;  /* 0x0000001c161a7211 */ /* 0x040fe200078c08ff */
[----:B------:R-:W-:Y:S02]  /*3e0e0*/  IMAD.MOV.U32 R25, RZ, RZ, R27 ;  /* 0x000000ffff197224 */ /* 0x000fe400078e001b */
[----:B------:R1:W-:Y:S01]  /*3e0f0*/  @P3 STG.E.U16 desc[UR10][R20.64], R4 ;  /* 0x0000000414003986 */ /* 0x0003e2000c10150a */
[----:B------:R-:W-:-:S02]  /*3e100*/  LEA.HI.X.SX32 R27, R22, R3, 0x1, P6 ;  /* 0x00000003161b7211 */ /* 0x000fc400030f0eff */
[----:B-1----:R-:W-:-:S05]  /*3e110*/  PRMT R21, R4, 0x7632, R21 ;  /* 0x0000763204157816 */ /* 0x002fca0000000015 */
[----:B------:R1:W-:Y:S04]  /*3e120*/  @P2 STG.E.U16 desc[UR10][R26.64], R21 ;  /* 0x000000151a002986 */ /* 0x0003e8000c10150a */
[----:B-1----:R-:W2:Y:S01]  /*3e130*/  LDL.LU R27, [R1+0x6b0] ;  /* 0x0006b000011b7983 */ /* 0x002ea20000300800 */
[----:B------:R-:W-:Y:S01]  /*3e140*/  VIADD R29, R22, UR6 ;  /* 0x00000006161d7c36 */ /* 0x000fe20008000000 */
[----:B------:R-:W-:Y:S01]  /*3e150*/  ISETP.LT.AND P4, PT, R0, UR42, !P0 ;  /* 0x0000002a00007c0c */ /* 0x000fe2000c781270 */
[----:B------:R-:W1:Y:S03]  /*3e160*/  LDCU UR6, c[0x0][0x3b8] ;  /* 0x00007700ff0677ac */ /* 0x000e660008000800 */
[----:B------:R-:W-:-:S04]  /*3e170*/  LEA R22, P6, R29, R28, 0x1 ;  /* 0x0000001c1d167211 */ /* 0x000fc800078c08ff */
[CC--:B------:R-:W-:Y:S01]  /*3e180*/  LEA.HI.X.SX32 R23, R29.reuse, R3.reuse, 0x1, P6 ;  /* 0x000000031d177211 */ /* 0x0c0fe200030f0eff */
[----:B------:R-:W-:Y:S01]  /*3e190*/  VIADD R29, R29, UR17 ;  /* 0x000000111d1d7c36 */ /* 0x000fe20008000000 */
[----:B------:R-:W0:Y:S01]  /*3e1a0*/  LDCU UR17, c[0x0][0x3b8] ;  /* 0x00007700ff1177ac */ /* 0x000e220008000800 */
[----:B------:R-:W-:Y:S02]  /*3e1b0*/  VIADD R0, R25, 0xc5 ;  /* 0x000000c519007836 */ /* 0x000fe40000000000 */
[C---:B------:R-:W-:Y:S01]  /*3e1c0*/  VIADD R4, R29.reuse, UR16 ;  /* 0x000000101d047c36 */ /* 0x040fe20008000000 */
[C---:B------:R-:W-:Y:S01]  /*3e1d0*/  LEA R20, P6, R29.reuse, R28, 0x1 ;  /* 0x0000001c1d147211 */ /* 0x040fe200078c08ff */
[----:B------:R1:W-:Y:S01]  /*3e1e0*/  @P1 STG.E.U16 desc[UR10][R22.64], R5 ;  /* 0x0000000516001986 */ /* 0x0003e2000c10150a */
[----:B------:R-:W-:Y:S01]  /*3e1f0*/  ISETP.LT.AND P3, PT, R0, UR33, !P0 ;  /* 0x0000002100007c0c */ /* 0x000fe2000c761270 */
[----:B------:R-:W0:Y:S01]  /*3e200*/  LDCU UR16, c[0x0][0x3b8] ;  /* 0x00007700ff1077ac */ /* 0x000e220008000800 */
[----:B------:R-:W-:-:S02]  /*3e210*/  LEA.HI.X.SX32 R21, R29, R3, 0x1, P6 ;  /* 0x000000031d157211 */ /* 0x000fc400030f0eff */
[CC--:B------:R-:W-:Y:S01]  /*3e220*/  LEA R24, P6, R4.reuse, R28.reuse, 0x1 ;  /* 0x0000001c04187211 */ /* 0x0c0fe200078c08ff */
[----:B------:R-:W-:Y:S01]  /*3e230*/  VIADD R0, R25, 0xc6 ;  /* 0x000000c619007836 */ /* 0x000fe20000000000 */
[----:B------:R-:W0:Y:S02]  /*3e240*/  LDCU UR33, c[0x0][0x39c] ;  /* 0x00007380ff2177ac */ /* 0x000e240008000800 */
[CC--:B------:R-:W-:Y:S01]  /*3e250*/  LEA.HI.X.SX32 R25, R4.reuse, R3.reuse, 0x1, P6 ;  /* 0x0000000304197211 */ /* 0x0c0fe200030f0eff */
[----:B------:R-:W-:Y:S01]  /*3e260*/  VIADD R4, R4, UR7 ;  /* 0x0000000704047c36 */ /* 0x000fe20008000000 */
[----:B-1----:R-:W-:Y:S01]  /*3e270*/  PRMT R23, R5, 0x7632, R23 ;  /* 0x0000763205177816 */ /* 0x002fe20000000017 */
[----:B------:R-:W1:Y:S02]  /*3e280*/  LDCU UR7, c[0x0][0x3b8] ;  /* 0x00007700ff0777ac */ /* 0x000e640008000800 */
[C---:B------:R-:W-:Y:S01]  /*3e290*/  VIADD R5, R4.reuse, UR30 ;  /* 0x0000001e04057c36 */ /* 0x040fe20008000000 */
[----:B------:R-:W-:Y:S01]  /*3e2a0*/  LEA R22, P6, R4, R28, 0x1 ;  /* 0x0000001c04167211 */ /* 0x000fe200078c08ff */
[----:B------:R0:W-:Y:S01]  /*3e2b0*/  @P5 STG.E.U16 desc[UR10][R20.64], R23 ;  /* 0x0000001714005986 */ /* 0x0001e2000c10150a */
[----:B------:R-:W-:Y:S01]  /*3e2c0*/  ISETP.LT.AND P2, PT, R0, UR41, !P0 ;  /* 0x0000002900007c0c */ /* 0x000fe2000c741270 */
[----:B------:R-:W1:Y:S02]  /*3e2d0*/  LDCU UR30, c[0x0][0x39c] ;  /* 0x00007380ff1e77ac */ /* 0x000e640008000800 */
[----:B------:R-:W-:Y:S01]  /*3e2e0*/  @P4 STG.E.U16 desc[UR10][R24.64], R6 ;  /* 0x0000000618004986 */ /* 0x000fe2000c10150a */
[----:B0-----:R-:W-:-:S02]  /*3e2f0*/  LEA.HI.X.SX32 R23, R4, R3, 0x1, P6 ;  /* 0x0000000304177211 */ /* 0x001fc400030f0eff */
[----:B------:R-:W-:Y:S02]  /*3e300*/  PRMT R21, R6, 0x7632, R21 ;  /* 0x0000763206157816 */ /* 0x000fe40000000015 */
[----:B------:R-:W-:-:S03]  /*3e310*/  LEA R20, P6, R5, R28, 0x1 ;  /* 0x0000001c05147211 */ /* 0x000fc600078c08ff */
[----:B------:R0:W-:Y:S02]  /*3e320*/  @P3 STG.E.U16 desc[UR10][R22.64], R21 ;  /* 0x0000001516003986 */ /* 0x0001e4000c10150a */
[CC--:B0-----:R-:W-:Y:S01]  /*3e330*/  LEA.HI.X.SX32 R21, R5.reuse, R3.reuse, 0x1, P6 ;  /* 0x0000000305157211 */ /* 0x0c1fe200030f0eff */
[----:B------:R-:W-:Y:S01]  /*3e340*/  VIADD R5, R5, UR22 ;  /* 0x0000001605057c36 */ /* 0x000fe20008000000 */
[----:B------:R-:W0:Y:S03]  /*3e350*/  LDCU UR22, c[0x0][0x39c] ;  /* 0x00007380ff1677ac */ /* 0x000e260008000800 */
[C---:B------:R-:W-:Y:S01]  /*3e360*/  VIADD R6, R5.reuse, UR32 ;  /* 0x0000002005067c36 */ /* 0x040fe20008000000 */
[C---:B------:R-:W-:Y:S01]  /*3e370*/  LEA R4, P6, R5.reuse, R28, 0x1 ;  /* 0x0000001c05047211 */ /* 0x040fe200078c08ff */
[----:B------:R1:W-:Y:S03]  /*3e380*/  @P2 STG.E.U16 desc[UR10][R20.64], R7 ;  /* 0x0000000714002986 */ /* 0x0003e6000c10150a */
[----:B------:R-:W-:-:S02]  /*3e390*/  LEA.HI.X.SX32 R5, R5, R3, 0x1, P6 ;  /* 0x0000000305057211 */ /* 0x000fc400030f0eff */
[CC--:B------:R-:W-:Y:S02]  /*3e3a0*/  LEA R22, P6, R6.reuse, R28.reuse, 0x1 ;  /* 0x0000001c06167211 */ /* 0x0c0fe400078c08ff */
[----:B-1----:R-:W-:Y:S01]  /*3e3b0*/  PRMT R21, R7, 0x7632, R21 ;  /* 0x0000763207157816 */ /* 0x002fe20000000015 */
[C---:B------:R-:W-:Y:S01]  /*3e3c0*/  VIADD R7, R6.reuse, UR15 ;  /* 0x0000000f06077c36 */ /* 0x040fe20008000000 */
[-C--:B------:R-:W-:Y:S01]  /*3e3d0*/  LEA.HI.X.SX32 R23, R6, R3.reuse, 0x1, P6 ;  /* 0x0000000306177211 */ /* 0x080fe200030f0eff */
[----:B------:R-:W1:Y:S02]  /*3e3e0*/  LDCU UR15, c[0x0][0x3b8] ;  /* 0x00007700ff0f77ac */ /* 0x000e640008000800 */
[C---:B------:R-:W-:Y:S01]  /*3e3f0*/  VIADD R20, R7.reuse, UR13 ;  /* 0x0000000d07147c36 */ /* 0x040fe20008000000 */
[C---:B------:R-:W-:Y:S01]  /*3e400*/  LEA R6, P6, R7.reuse, R28, 0x1 ;  /* 0x0000001c07067211 */ /* 0x040fe200078c08ff */
[----:B------:R-:W0:Y:S03]  /*3e410*/  LDCU UR13, c[0x0][0x3b8] ;  /* 0x00007700ff0d77ac */ /* 0x000e260008000800 */
[----:B------:R-:W-:Y:S01]  /*3e420*/  LEA.HI.X.SX32 R7, R7, R3, 0x1, P6 ;  /* 0x0000000307077211 */ /* 0x000fe200030f0eff */
[----:B--2---:R-:W-:-:S05]  /*3e430*/  VIADD R0, R27, 0xc7 ;  /* 0x000000c71b007836 */ /* 0x004fca0000000000 */
[----:B------:R-:W-:Y:S01]  /*3e440*/  ISETP.LT.AND P1, PT, R0, UR38, !P0 ;  /* 0x0000002600007c0c */ /* 0x000fe2000c721270 */
[----:B------:R-:W-:-:S05]  /*3e450*/  VIADD R0, R27, 0xc8 ;  /* 0x000000c81b007836 */ /* 0x000fca0000000000 */
[----:B------:R-:W-:Y:S01]  /*3e460*/  ISETP.LT.AND P5, PT, R0, UR34, !P0 ;  /* 0x0000002200007c0c */ /* 0x000fe2000c7a1270 */
[C---:B------:R-:W-:Y:S01]  /*3e470*/  VIADD R0, R27.reuse, 0xc9 ;  /* 0x000000c91b007836 */ /* 0x040fe20000000000 */
[----:B------:R-:W2:Y:S04]  /*3e480*/  LDCU UR34, c[0x0][0x39c] ;  /* 0x00007380ff2277ac */ /* 0x000ea80008000800 */
[----:B------:R-:W-:Y:S01]  /*3e490*/  ISETP.LT.AND P4, PT, R0, UR31, !P0 ;  /* 0x0000001f00007c0c */ /* 0x000fe2000c781270 */
[C---:B------:R-:W-:Y:S01]  /*3e4a0*/  VIADD R0, R27.reuse, 0xca ;  /* 0x000000ca1b007836 */ /* 0x040fe20000000000 */
[----:B------:R0:W-:Y:S01]  /*3e4b0*/  @P1 STG.E.U16 desc[UR10][R4.64], R21 ;  /* 0x0000001504001986 */ /* 0x0001e2000c10150a */
[----:B------:R-:W1:Y:S04]  /*3e4c0*/  LDCU UR31, c[0x0][0x39c] ;  /* 0x00007380ff1f77ac */ /* 0x000e680008000800 */
[----:B------:R3:W-:Y:S01]  /*3e4d0*/  @P5 STG.E.U16 desc[UR10][R22.64], R8 ;  /* 0x0000000816005986 */ /* 0x0007e2000c10150a */
[----:B------:R-:W-:Y:S01]  /*3e4e0*/  ISETP.LT.AND P3, PT, R0, UR40, !P0 ;  /* 0x0000002800007c0c */ /* 0x000fe2000c761270 */
[----:B------:R-:W-:Y:S01]  /*3e4f0*/  VIADD R0, R27, 0xcb ;  /* 0x000000cb1b007836 */ /* 0x000fe20000000000 */
[----:B0-----:R-:W-:-:S02]  /*3e500*/  PRMT R5, R8, 0x7632, R5 ;  /* 0x0000763208057816 */ /* 0x001fc40000000005 */
[CC--:B------:R-:W-:Y:S01]  /*3e510*/  LEA R4, P6, R20.reuse, R28.reuse, 0x1 ;  /* 0x0000001c14047211 */ /* 0x0c0fe200078c08ff */
[----:B---3--:R-:W-:Y:S02]  /*3e520*/  VIADD R8, R20, UR14 ;  /* 0x0000000e14087c36 */ /* 0x008fe40008000000 */
[----:B------:R0:W-:Y:S01]  /*3e530*/  @P4 STG.E.U16 desc[UR10][R6.64], R5 ;  /* 0x0000000506004986 */ /* 0x0001e2000c10150a */
[----:B------:R-:W-:Y:S01]  /*3e540*/  ISETP.LT.AND P2, PT, R0, UR29, !P0 ;  /* 0x0000001d00007c0c */ /* 0x000fe2000c741270 */
[----:B------:R-:W3:Y:S01]  /*3e550*/  LDCU UR14, c[0x0][0x3b8] ;  /* 0x00007700ff0e77ac */ /* 0x000ee20008000800 */
[----:B------:R-:W-:Y:S02]  /*3e560*/  VIADD R22, R8, UR8 ;  /* 0x0000000808167c36 */ /* 0x000fe40008000000 */
[----:B------:R-:W-:Y:S01]  /*3e570*/  VIADD R0, R27, 0xcc ;  /* 0x000000cc1b007836 */ /* 0x000fe20000000000 */
[----:B------:R-:W1:Y:S01]  /*3e580*/  LDCU UR29, c[0x0][0x39c] ;  /* 0x00007380ff1d77ac */ /* 0x000e620008000800 */
[----:B0-----:R-:W-:Y:S01]  /*3e590*/  LEA.HI.X.SX32 R5, R20, R3, 0x1, P6 ;  /* 0x0000000314057211 */ /* 0x001fe200030f0eff */
[----:B------:R-:W0:Y:S01]  /*3e5a0*/  LDCU UR8, c[0x0][0x3b8] ;  /* 0x00007700ff0877ac */ /* 0x000e220008000800 */
[----:B------:R-:W-:-:S04]  /*3e5b0*/  LEA R20, P6, R8, R28, 0x1 ;  /* 0x0000001c08147211 */ /* 0x000fc800078c08ff */
[-C--:B------:R-:W-:Y:S02]  /*3e5c0*/  LEA.HI.X.SX32 R21, R8, R3.reuse, 0x1, P6 ;  /* 0x0000000308157211 */ /* 0x080fe400030f0eff */
[----:B------:R-:W-:Y:S02]  /*3e5d0*/  LEA R6, P6, R22, R28, 0x1 ;  /* 0x0000001c16067211 */ /* 0x000fe400078c08ff */
[----:B----4-:R-:W-:Y:S01]  /*3e5e0*/  ISETP.LT.AND P1, PT, R0, UR43, !P0 ;  /* 0x0000002b00007c0c */ /* 0x010fe2000c721270 */
[C---:B------:R-:W-:Y:S01]  /*3e5f0*/  VIADD R0, R27.reuse, 0xcd ;  /* 0x000000cd1b007836 */ /* 0x040fe20000000000 */
[C---:B------:R-:W-:Y:S01]  /*3e600*/  LEA.HI.X.SX32 R7, R22.reuse, R3, 0x1, P6 ;  /* 0x0000000316077211 */ /* 0x040fe200030f0eff */
[----:B------:R-:W-:Y:S01]  /*3e610*/  VIADD R22, R22, UR9 ;  /* 0x0000000916167c36 */ /* 0x000fe20008000000 */
[----:B------:R4:W-:Y:S01]  /*3e620*/  @P3 STG.E.U16 desc[UR10][R4.64], R9 ;  /* 0x0000000904003986 */ /* 0x0009e2000c10150a */
[----:B------:R-:W0:Y:S01]  /*3e630*/  LDCU UR9, c[0x0][0x3b8] ;  /* 0x00007700ff0977ac */ /* 0x000e220008000800 */
[----:B------:R-:W-:Y:S01]  /*3e640*/  ISETP.LT.AND P5, PT, R0, UR37, !P0 ;  /* 0x0000002500007c0c */ /* 0x000fe2000c7a1270 */
[----:B------:R-:W-:-:S02]  /*3e650*/  VIADD R0, R27, 0xce ;  /* 0x000000ce1b007836 */ /* 0x000fc40000000000 */
[C---:B------:R-:W-:Y:S01]  /*3e660*/  VIADD R23, R22.reuse, UR12 ;  /* 0x0000000c16177c36 */ /* 0x040fe20008000000 */
[----:B------:R-:W0:Y:S01]  /*3e670*/  LDCU UR12, c[0x0][0x3b8] ;  /* 0x00007700ff0c77ac */ /* 0x000e220008000800 */
[----:B----4-:R-:W-:Y:S02]  /*3e680*/  PRMT R5, R9, 0x7632, R5 ;  /* 0x0000763209057816 */ /* 0x010fe40000000005 */
[----:B------:R-:W-:-:S03]  /*3e690*/  LEA R4, P6, R22, R28, 0x1 ;  /* 0x0000001c16047211 */ /* 0x000fc600078c08ff */
[----:B------:R4:W-:Y:S01]  /*3e6a0*/  @P2 STG.E.U16 desc[UR10][R20.64], R5 ;  /* 0x0000000514002986 */ /* 0x0009e2000c10150a */
[----:B------:R-:W-:Y:S01]  /*3e6b0*/  ISETP.LT.AND P4, PT, R0, UR25, !P0 ;  /* 0x0000001900007c0c */ /* 0x000fe2000c781270 */
[----:B------:R-:W-:Y:S01]  /*3e6c0*/  VIADD R0, R27, 0xcf ;  /* 0x000000cf1b007836 */ /* 0x000fe20000000000 */
[----:B------:R-:W0:Y:S01]  /*3e6d0*/  LDCU UR25, c[0x0][0x39c] ;  /* 0x00007380ff1977ac */ /* 0x000e220008000800 */
[----:B------:R1:W-:Y:S01]  /*3e6e0*/  @P1 STG.E.U16 desc[UR10][R6.64], R10 ;  /* 0x0000000a06001986 */ /* 0x0003e2000c10150a */
[-C--:B----4-:R-:W-:Y:S02]  /*3e6f0*/  LEA.HI.X.SX32 R5, R22, R3.reuse, 0x1, P6 ;  /* 0x0000000316057211 */ /* 0x090fe400030f0eff */
[CC--:B------:R-:W-:Y:S02]  /*3e700*/  LEA R8, P6, R23.reuse, R28.reuse, 0x1 ;  /* 0x0000001c17087211 */ /* 0x0c0fe400078c08ff */
[----:B------:R-:W-:Y:S02]  /*3e710*/  ISETP.LT.AND P3, PT, R0, UR26, !P0 ;  /* 0x0000001a00007c0c */ /* 0x000fe4000c761270 */
[CC--:B------:R-:W-:Y:S01]  /*3e720*/  LEA.HI.X.SX32 R9, R23.reuse, R3.reuse, 0x1, P6 ;  /* 0x0000000317097211 */ /* 0x0c0fe200030f0eff */
[----:B------:R-:W-:Y:S01]  /*3e730*/  VIADD R23, R23, UR23 ;  /* 0x0000001717177c36 */ /* 0x000fe20008000000 */
[----:B-1----:R-:W-:Y:S01]  /*3e740*/  PRMT R7, R10, 0x7632, R7 ;  /* 0x000076320a077816 */ /* 0x002fe20000000007 */
[----:B------:R-:W-:Y:S01]  /*3e750*/  VIADD R0, R27, 0xd0 ;  /* 0x000000d01b007836 */ /* 0x000fe20000000000 */
[----:B------:R-:W1:Y:S01]  /*3e760*/  LDCU UR26, c[0x0][0x39c] ;  /* 0x00007380ff1a77ac */ /* 0x000e620008000800 */
[C---:B------:R-:W-:Y:S01]  /*3e770*/  VIADD R10, R23.reuse, UR24 ;  /* 0x00000018170a7c36 */ /* 0x040fe20008000000 */
[C---:B------:R-:W-:Y:S01]  /*3e780*/  LEA R6, P6, R23.reuse, R28, 0x1 ;  /* 0x0000001c17067211 */ /* 0x040fe200078c08ff */
[----:B------:R4:W-:Y:S01]  /*3e790*/  @P5 STG.E.U16 desc[UR10][R4.64], R7 ;  /* 0x0000000704005986 */ /* 0x0009e2000c10150a */
[----:B------:R-:W-:Y:S01]  /*3e7a0*/  ISETP.LT.AND P2, PT, R0, UR27, !P0 ;  /* 0x0000001b00007c0c */ /* 0x000fe2000c741270 */
[----:B------:R-:W0:Y:S02]  /*3e7b0*/  LDCU UR23, c[0x0][0x39c] ;  /* 0x00007380ff1777ac */ /* 0x000e240008000800 */
[----:B------:R-:W-:Y:S01]  /*3e7c0*/  @P4 STG.E.U16 desc[UR10][R8.64], R11 ;  /* 0x0000000b08004986 */ /* 0x000fe2000c10150a */
[----:B------:R-:W0:Y:S01]  /*3e7d0*/  LDCU UR24, c[0x0][0x39c] ;  /* 0x00007380ff1877ac */ /* 0x000e220008000800 */
[----:B----4-:R-:W-:-:S02]  /*3e7e0*/  LEA.HI.X.SX32 R7, R23, R3, 0x1, P6 ;  /* 0x0000000317077211 */ /* 0x010fc400030f0eff */
[----:B------:R-:W-:Y:S01]  /*3e7f0*/  PRMT R5, R11, 0x7632, R5 ;  /* 0x000076320b057816 */ /* 0x000fe20000000005 */
[C---:B------:R-:W-:Y:S01]  /*3e800*/  VIADD R0, R27.reuse, 0xd1 ;  /* 0x000000d11b007836 */ /* 0x040fe20000000000 */
[----:B------:R-:W-:Y:S01]  /*3e810*/  LEA R4, P6, R10, R28, 0x1 ;  /* 0x0000001c0a047211 */ /* 0x000fe200078c08ff */
[----:B------:R-:W4:Y:S02]  /*3e820*/  LDCU UR27, c[0x0][0x39c] ;  /* 0x00007380ff1b77ac */ /* 0x000f240008000800 */
[----:B------:R0:W-:Y:S01]  /*3e830*/  @P3 STG.E.U16 desc[UR10][R6.64], R5 ;  /* 0x0000000506003986 */ /* 0x0001e2000c10150a */
[----:B------:R-:W-:Y:S01]  /*3e840*/  ISETP.LT.AND P1, PT, R0, UR28, !P0 ;  /* 0x0000001c00007c0c */ /* 0x000fe2000c721270 */
[----:B------:R-:W-:Y:S01]  /*3e850*/  VIADD R0, R27, 0xd2 ;  /* 0x000000d21b007836 */ /* 0x000fe20000000000 */
[----:B------:R-:W1:Y:S01]  /*3e860*/  LDCU UR28, c[0x0][0x39c] ;  /* 0x00007380ff1c77ac */ /* 0x000e620008000800 */
[C---:B0-----:R-:W-:Y:S01]  /*3e870*/  LEA.HI.X.SX32 R5, R10.reuse, R3, 0x1, P6 ;  /* 0x000000030a057211 */ /* 0x041fe200030f0eff */
[----:B------:R-:W-:-:S02]  /*3e880*/  VIADD R10, R10, UR4 ;  /* 0x000000040a0a7c36 */ /* 0x000fc40008000000 */
[----:B------:R-:W-:Y:S01]  /*3e890*/  ISETP.LT.AND P5, PT, R0, UR35, !P0 ;  /* 0x0000002300007c0c */ /* 0x000fe2000c7a1270 */
[----:B------:R-:W0:Y:S01]  /*3e8a0*/  LDCU UR4, c[0x0][0x3b8] ;  /* 0x00007700ff0477ac */ /* 0x000e220008000800 */
[C---:B------:R-:W-:Y:S01]  /*3e8b0*/  VIADD R11, R10.reuse, UR20 ;  /* 0x000000140a0b7c36 */ /* 0x040fe20008000000 */
[CC--:B------:R-:W-:Y:S01]  /*3e8c0*/  LEA R8, P6, R10.reuse, R28.reuse, 0x1 ;  /* 0x0000001c0a087211 */ /* 0x0c0fe200078c08ff */
[----:B------:R-:W-:Y:S01]  /*3e8d0*/  VIADD R0, R27, 0xd3 ;  /* 0x000000d31b007836 */ /* 0x000fe20000000000 */
[----:B------:R1:W-:Y:S01]  /*3e8e0*/  @P2 STG.E.U16 desc[UR10][R4.64], R12 ;  /* 0x0000000c04002986 */ /* 0x0003e2000c10150a */
[----:B------:R-:W0:Y:S01]  /*3e8f0*/  LDCU UR20, c[0x0][0x3b8] ;  /* 0x00007700ff1477ac */ /* 0x000e220008000800 */
[----:B------:R-:W-:Y:S02]  /*3e900*/  LEA.HI.X.SX32 R9, R10, R3, 0x1, P6 ;  /* 0x000000030a097211 */ /* 0x000fe400030f0eff */
[----:B------:R-:W-:-:S04]  /*3e910*/  LEA R6, P6, R11, R28, 0x1 ;  /* 0x0000001c0b067211 */ /* 0x000fc800078c08ff */
[CC--:B------:R-:W-:Y:S01]  /*3e920*/  LEA.HI.X.SX32 R7, R11.reuse, R3.reuse, 0x1, P6 ;  /* 0x000000030b077211 */ /* 0x0c0fe200030f0eff */
[----:B------:R-:W-:Y:S01]  /*3e930*/  VIADD R11, R11, UR5 ;  /* 0x000000050b0b7c36 */ /* 0x000fe20008000000 */
[----:B------:R-:W-:Y:S02]  /*3e940*/  ISETP.LT.AND P4, PT, R0, UR36, !P0 ;  /* 0x0000002400007c0c */ /* 0x000fe4000c781270 */
[----:B-1----:R-:W-:Y:S01]  /*3e950*/  PRMT R5, R12, 0x7632, R5 ;  /* 0x000076320c057816 */ /* 0x002fe20000000005 */
[----:B------:R-:W-:Y:S01]  /*3e960*/  VIADD R0, R27, 0xd4 ;  /* 0x000000d41b007836 */ /* 0x000fe20000000000 */
[C---:B------:R-:W-:Y:S01]  /*3e970*/  LEA R4, P6, R11.reuse, R28, 0x1 ;  /* 0x0000001c0b047211 */ /* 0x040fe200078c08ff */
[----:B------:R-:W-:Y:S01]  /*3e980*/  VIADD R10, R11, UR18 ;  /* 0x000000120b0a7c36 */ /* 0x000fe20008000000 */
[----:B------:R-:W1:Y:S01]  /*3e990*/  LDCU UR18, c[0x0][0x39c] ;  /* 0x00007380ff1277ac */ /* 0x000e620008000800 */
[----:B------:R0:W-:Y:S01]  /*3e9a0*/  @P1 STG.E.U16 desc[UR10][R8.64], R5 ;  /* 0x0000000508001986 */ /* 0x0001e2000c10150a */
[----:B------:R-:W-:Y:S01]  /*3e9b0*/  ISETP.LT.AND P3, PT, R0, UR21, !P0 ;  /* 0x0000001500007c0c */ /* 0x000fe2000c761270 */
[----:B------:R-:W-:Y:S01]  /*3e9c0*/  VIADD R0, R27, 0xd5 ;  /* 0x000000d51b007836 */ /* 0x000fe20000000000 */
[----:B------:R-:W1:Y:S01]  /*3e9d0*/  LDCU UR21, c[0x0][0x39c] ;  /* 0x00007380ff1577ac */ /* 0x000e620008000800 */
[----:B------:R2:W-:Y:S01]  /*3e9e0*/  @P5 STG.E.U16 desc[UR10][R6.64], R13 ;  /* 0x0000000d06005986 */ /* 0x0005e2000c10150a */
[----:B------:R-:W1:Y:S01]  /*3e9f0*/  LDCU UR5, c[0x0][0x3b8] ;  /* 0x00007700ff0577ac */ /* 0x000e620008000800 */
[----:B0-----:R-:W-:-:S02]  /*3ea00*/  LEA.HI.X.SX32 R5, R11, R3, 0x1, P6 ;  /* 0x000000030b057211 */ /* 0x001fc400030f0eff */
[-C--:B------:R-:W-:Y:S02]  /*3ea10*/  LEA R8, P6, R10, R28.reuse, 0x1 ;  /* 0x0000001c0a087211 */ /* 0x080fe400078c08ff */
[----:B------:R-:W-:Y:S02]  /*3ea20*/  ISETP.LT.AND P2, PT, R0, UR33, !P0 ;  /* 0x0000002100007c0c */ /* 0x000fe4000c741270 */
[CC--:B------:R-:W-:Y:S01]  /*3ea30*/  LEA.HI.X.SX32 R9, R10.reuse, R3.reuse, 0x1, P6 ;  /* 0x000000030a097211 */ /* 0x0c0fe200030f0eff */
[----:B------:R-:W-:Y:S01]  /*3ea40*/  VIADD R10, R10, UR6 ;  /* 0x000000060a0a7c36 */ /* 0x000fe20008000000 */
[----:B--2---:R-:W-:Y:S01]  /*3ea50*/  PRMT R7, R13, 0x7632, R7 ;  /* 0x000076320d077816 */ /* 0x004fe20000000007 */
[----:B------:R-:W-:Y:S01]  /*3ea60*/  VIADD R0, R27, 0xd6 ;  /* 0x000000d61b007836 */ /* 0x000fe20000000000 */
[----:B------:R-:W0:Y:S01]  /*3ea70*/  LDCU UR6, c[0x0][0x3b8] ;  /* 0x00007700ff0677ac */ /* 0x000e220008000800 */
[C---:B------:R-:W-:Y:S01]  /*3ea80*/  VIADD R11, R10.reuse, UR16 ;  /* 0x000000100a0b7c36 */ /* 0x040fe20008000000 */
[----:B------:R-:W-:Y:S01]  /*3ea90*/  LEA R6, P6, R10, R28, 0x1 ;  /* 0x0000001c0a067211 */ /* 0x000fe200078c08ff */
[----:B------:R2:W-:Y:S01]  /*3eaa0*/  @P4 STG.E.U16 desc[UR10][R4.64], R7 ;  /* 0x0000000704004986 */ /* 0x0005e2000c10150a */
[----:B------:R-:W-:Y:S01]  /*3eab0*/  ISETP.LT.AND P1, PT, R0, UR34, !P0 ;  /* 0x0000002200007c0c */ /* 0x000fe2000c721270 */
[----:B------:R-:W0:Y:S02]  /*3eac0*/  LDCU UR16, c[0x0][0x3b8] ;  /* 0x00007700ff1077ac */ /* 0x000e240008000800 */
[----:B------:R-:W-:Y:S01]  /*3ead0*/  @P3 STG.E.U16 desc[UR10][R8.64], R14 ;  /* 0x0000000e08003986 */ /* 0x000fe2000c10150a */
[----:B--2---:R-:W-:-:S02]  /*3eae0*/  LEA.HI.X.SX32 R7, R10, R3, 0x1, P6 ;  /* 0x000000030a077211 */ /* 0x004fc400030f0eff */
[----:B------:R-:W-:Y:S02]  /*3eaf0*/  PRMT R5, R14, 0x7632, R5 ;  /* 0x000076320e057816 */ /* 0x000fe40000000005 */
[----:B------:R-:W-:-:S03]  /*3eb00*/  LEA R4, P6, R11, R28, 0x1 ;  /* 0x0000001c0b047211 */ /* 0x000fc600078c08ff */
[----:B------:R2:W-:Y:S01]  /*3eb10*/  @P2 STG.E.U16 desc[UR10][R6.64], R5 ;  /* 0x0000000506002986 */ /* 0x0005e2000c10150a */
[----:B------:R-:W-:Y:S01]  /*3eb20*/  VIADD R0, R27, 0xd7 ;  /* 0x000000d71b007836 */ /* 0x000fe20000000000 */
[C---:B--2---:R-:W-:Y:S01]  /*3eb30*/  LEA.HI.X.SX32 R5, R11.reuse, R3, 0x1, P6 ;  /* 0x000000030b057211 */ /* 0x044fe200030f0eff */
[----:B------:R-:W-:-:S03]  /*3eb40*/  VIADD R11, R11, UR7 ;  /* 0x000000070b0b7c36 */ /* 0x000fc60008000000 */
[----:B------:R-:W-:Y:S01]  /*3eb50*/  ISETP.LT.AND P5, PT, R0, UR30, !P0 ;  /* 0x0000001e00007c0c */ /* 0x000fe2000c7a1270 */
[----:B------:R-:W2:Y:S01]  /*3eb60*/  LDCU UR7, c[0x0][0x3b8] ;  /* 0x00007700ff0777ac */ /* 0x000ea20008000800 */
[C---:B------:R-:W-:Y:S01]  /*3eb70*/  VIADD R10, R11.reuse, UR17 ;  /* 0x000000110b0a7c36 */ /* 0x040fe20008000000 */
[-C--:B------:R-:W-:Y:S01]  /*3eb80*/  LEA R8, P6, R11, R28.reuse, 0x1 ;  /* 0x0000001c0b087211 */ /* 0x080fe200078c08ff */
[----:B------:R-:W-:Y:S01]  /*3eb90*/  VIADD R0, R27, 0xd8 ;  /* 0x000000d81b007836 */ /* 0x000fe20000000000 */
[----:B------:R0:W-:Y:S01]  /*3eba0*/  @P1 STG.E.U16 desc[UR10][R4.64], R15 ;  /* 0x0000000f04001986 */ /* 0x0001e2000c10150a */
[----:B------:R-:W1:Y:S01]  /*3ebb0*/  LDCU UR17, c[0x0][0x3b8] ;  /* 0x00007700ff1177ac */ /* 0x000e620008000800 */
[----:B------:R-:W-:Y:S02]  /*3ebc0*/  LEA.HI.X.SX32 R9, R11, R3, 0x1, P6 ;  /* 0x000000030b097211 */ /* 0x000fe400030f0eff */
[----:B------:R-:W-:Y:S02]  /*3ebd0*/  LEA R6, P6, R10, R28, 0x1 ;  /* 0x0000001c0a067211 */ /* 0x000fe400078c08ff */
[----:B------:R-:W-:-:S02]  /*3ebe0*/  ISETP.LT.AND P4, PT, R0, UR22, !P0 ;  /* 0x0000001600007c0c */ /* 0x000fc4000c781270 */
[CC--:B------:R-:W-:Y:S01]  /*3ebf0*/  LEA.HI.X.SX32 R7, R10.reuse, R3.reuse, 0x1, P6 ;  /* 0x000000030a077211 */ /* 0x0c0fe200030f0eff */
[----:B------:R-:W-:Y:S01]  /*3ec00*/  VIADD R10, R10, UR19 ;  /* 0x000000130a0a7c36 */ /* 0x000fe20008000000 */
[----:B------:R-:W1:Y:S01]  /*3ec10*/  LDCU UR22, c[0x0][0x39c] ;  /* 0x00007380ff1677ac */ /* 0x000e620008000800 */
[----:B------:R-:W-:Y:S01]  /*3ec20*/  VIADD R0, R27, 0xd9 ;  /* 0x000000d91b007836 */ /* 0x000fe20000000000 */
[----:B0-----:R-:W-:Y:S01]  /*3ec30*/  PRMT R5, R15, 0x7632, R5 ;  /* 0x000076320f057816 */ /* 0x001fe20000000005 */
[C---:B------:R-:W-:Y:S01]  /*3ec40*/  VIADD R11, R10.reuse, UR15 ;  /* 0x0000000f0a0b7c36 */ /* 0x040fe20008000000 */
[----:B------:R-:W-:Y:S01]  /*3ec50*/  LEA R4, P6, R10, R28, 0x1 ;  /* 0x0000001c0a047211 */ /* 0x000fe200078c08ff */
[----:B------:R-:W0:Y:S01]  /*3ec60*/  LDCU UR19, c[0x0][0x39c] ;  /* 0x00007380ff1377ac */ /* 0x000e220008000800 */
[----:B------:R-:W-:Y:S01]  /*3ec70*/  ISETP.LT.AND P3, PT, R0, UR29, !P0 ;  /* 0x0000001d00007c0c */ /* 0x000fe2000c761270 */
[C---:B------:R-:W-:Y:S01]  /*3ec80*/  VIADD R0, R27.reuse, 0xda ;  /* 0x000000da1b007836 */ /* 0x040fe20000000000 */
[----:B------:R1:W-:Y:S01]  /*3ec90*/  @P5 STG.E.U16 desc[UR10][R8.64], R5 ;  /* 0x0000000508005986 */ /* 0x0003e2000c10150a */
[----:B------:R-:W0:Y:S03]  /*3eca0*/  LDCU UR15, c[0x0][0x3b8] ;  /* 0x00007700ff0f77ac */ /* 0x000e260008000800 */
[----:B------:R-:W-:Y:S01]  /*3ecb0*/  ISETP.LT.AND P2, PT, R0, UR31, !P0 ;  /* 0x0000001f00007c0c */ /* 0x000fe2000c741270 */
[----:B------:R-:W-:Y:S01]  /*3ecc0*/  VIADD R0, R27, 0xdb ;  /* 0x000000db1b007836 */ /* 0x000fe20000000000 */
[----:B-1----:R-:W-:-:S02]  /*3ecd0*/  LEA.HI.X.SX32 R5, R10, R3, 0x1, P6 ;  /* 0x000000030a057211 */ /* 0x002fc400030f0eff */
[----:B------:R-:W-:-:S04]  /*3ece0*/  LEA R8, P6, R11, R28, 0x1 ;  /* 0x0000001c0b087211 */ /* 0x000fc800078c08ff */
[CC--:B------:R-:W-:Y:S01]  /*3ecf0*/  LEA.HI.X.SX32 R9, R11.reuse, R3.reuse, 0x1, P6 ;  /* 0x000000030b097211 */ /* 0x0c0fe200030f0eff */
[----:B------:R-:W-:Y:S01]  /*3ed00*/  VIADD R11, R11, UR13 ;  /* 0x0000000d0b0b7c36 */ /* 0x000fe20008000000 */
[----:B------:R-:W-:Y:S01]  /*3ed10*/  ISETP.LT.AND P1, PT, R0, UR25, !P0 ;  /* 0x0000001900007c0c */ /* 0x000fe2000c721270 */
[----:B------:R-:W-:Y:S01]  /*3ed20*/  VIADD R0, R27, 0xdc ;  /* 0x000000dc1b007836 */ /* 0x000fe20000000000 */
[----:B-----5:R1:W-:Y:S01]  /*3ed30*/  @P4 STG.E.U16 desc[UR10][R6.64], R16 ;  /* 0x0000001006004986 */ /* 0x0203e2000c10150a */
[C---:B------:R-:W-:Y:S01]  /*3ed40*/  VIADD R14, R11.reuse, UR8 ;  /* 0x000000080b0e7c36 */ /* 0x040fe20008000000 */
[CC--:B------:R-:W-:Y:S01]  /*3ed50*/  LEA R10, P6, R11.reuse, R28.reuse, 0x1 ;  /* 0x0000001c0b0a7211 */ /* 0x0c0fe200078c08ff */
[----:B------:R-:W5:Y:S01]  /*3ed60*/  LDCU UR25, c[0x0][0x39c] ;  /* 0x00007380ff1977ac */ /* 0x000f620008000800 */
[----:B------:R-:W-:Y:S02]  /*3ed70*/  ISETP.LT.AND P5, PT, R0, UR26, !P0 ;  /* 0x0000001a00007c0c */ /* 0x000fe4000c7a1270 */
[-C--:B------:R-:W-:Y:S01]  /*3ed80*/  LEA.HI.X.SX32 R11, R11, R3.reuse, 0x1, P6 ;  /* 0x000000030b0b7211 */ /* 0x080fe200030f0eff */
[C---:B------:R-:W-:Y:S01]  /*3ed90*/  VIADD R0, R27.reuse, 0xdd ;  /* 0x000000dd1b007836 */ /* 0x040fe20000000000 */
[-C--:B------:R-:W-:Y:S01]  /*3eda0*/  LEA R12, P6, R14, R28.reuse, 0x1 ;  /* 0x0000001c0e0c7211 */ /* 0x080fe200078c08ff */
[----:B------:R-:W0:Y:S01]  /*3edb0*/  LDCU UR26, c[0x0][0x39c] ;  /* 0x00007380ff1a77ac */ /* 0x000e220008000800 */
[----:B-1----:R-:W-:Y:S01]  /*3edc0*/  PRMT R7, R16, 0x7632, R7 ;  /* 0x0000763210077816 */ /* 0x002fe20000000007 */
[----:B------:R-:W1:Y:S01]  /*3edd0*/  LDCU UR8, c[0x0][0x3b8] ;  /* 0x00007700ff0877ac */ /* 0x000e620008000800 */
[C---:B------:R-:W-:Y:S01]  /*3ede0*/  LEA.HI.X.SX32 R13, R14.reuse, R3, 0x1, P6 ;  /* 0x000000030e0d7211 */ /* 0x040fe200030f0eff */
[----:B------:R-:W-:Y:S01]  /*3edf0*/  VIADD R14, R14, UR9 ;  /* 0x000000090e0e7c36 */ /* 0x000fe20008000000 */
[----:B----4-:R-:W-:Y:S01]  /*3ee00*/  ISETP.LT.AND P4, PT, R0, UR27, !P0 ;  /* 0x0000001b00007c0c */ /* 0x010fe2000c781270 */
[----:B------:R-:W-:Y:S01]  /*3ee10*/  @P3 STG.E.U16 desc[UR10][R4.64], R7 ;  /* 0x0000000704003986 */ /* 0x000fe2000c10150a */
[C---:B------:R-:W-:Y:S01]  /*3ee20*/  VIADD R0, R27.reuse, 0xde ;  /* 0x000000de1b007836 */ /* 0x040fe20000000000 */
[----:B------:R-:W4:Y:S02]  /*3ee30*/  LDCU UR9, c[0x0][0x3b8] ;  /* 0x00007700ff0977ac */ /* 0x000f240008000800 */
[----:B------:R0:W-:Y:S01]  /*3ee40*/  @P2 STG.E.U16 desc[UR10][R8.64], R17 ;  /* 0x0000001108002986 */ /* 0x0001e2000c10150a */
[----:B------:R-:W-:Y:S01]  /*3ee50*/  VIADD R15, R14, UR12 ;  /* 0x0000000c0e0f7c36 */ /* 0x000fe20008000000 */
[----:B------:R-:W-:Y:S01]  /*3ee60*/  ISETP.LT.AND P3, PT, R0, UR23, !P0 ;  /* 0x0000001700007c0c */ /* 0x000fe2000c761270 */
[----:B------:R-:W1:Y:S01]  /*3ee70*/  LDCU UR13, c[0x0][0x3b8] ;  /* 0x00007700ff0d77ac */ /* 0x000e620008000800 */
[----:B------:R-:W1:Y:S01]  /*3ee80*/  LDS.128 R4, [R2] ;  /* 0x0000000002047984 */ /* 0x000e620000000c00 */
[----:B------:R-:W-:Y:S01]  /*3ee90*/  VIADD R0, R27, 0xdf ;  /* 0x000000df1b007836 */ /* 0x000fe20000000000 */
[----:B------:R-:W1:Y:S01]  /*3eea0*/  LDCU UR23, c[0x0][0x39c] ;  /* 0x00007380ff1777ac */ /* 0x000e620008000800 */
[----:B0-----:R-:W-:Y:S01]  /*3eeb0*/  PRMT R9, R17, 0x7632, R9 ;  /* 0x0000763211097816 */ /* 0x001fe20000000009 */
[----:B------:R-:W0:Y:S01]  /*3eec0*/  LDCU UR12, c[0x0][0x3b8] ;  /* 0x00007700ff0c77ac */ /* 0x000e220008000800 */
[----:B------:R-:W-:-:S03]  /*3eed0*/  LEA R8, P6, R14, R28, 0x1 ;  /* 0x0000001c0e087211 */ /* 0x000fc600078c08ff */
[----:B------:R2:W-:Y:S01]  /*3eee0*/  @P1 STG.E.U16 desc[UR10][R10.64], R9 ;  /* 0x000000090a001986 */ /* 0x0005e2000c10150a */
[----:B------:R-:W-:-:S03]  /*3eef0*/  ISETP.LT.AND P2, PT, R0, UR21, !P0 ;  /* 0x0000001500007c0c */ /* 0x000fc6000c741270 */
[----:B------:R-:W-:Y:S01]  /*3ef00*/  @P5 STG.E.U16 desc[UR10][R12.64], R18 ;  /* 0x000000120c005986 */ /* 0x000fe2000c10150a */
[----:B------:R-:W-:Y:S01]  /*3ef10*/  VIADD R0, R27, 0xe0 ;  /* 0x000000e01b007836 */ /* 0x000fe20000000000 */
[----:B------:R-:W0:Y:S01]  /*3ef20*/  LDCU UR21, c[0x0][0x39c] ;  /* 0x00007380ff1577ac */ /* 0x000e220008000800 */
[----:B--2---:R-:W-:Y:S02]  /*3ef30*/  LEA.HI.X.SX32 R9, R14, R3, 0x1, P6 ;  /* 0x000000030e097211 */ /* 0x004fe400030f0eff */
[----:B------:R-:W-:Y:S02]  /*3ef40*/  PRMT R11, R18, 0x7632, R11 ;  /* 0x00007632120b7816 */ /* 0x000fe4000000000b */
[----:B------:R-:W-:-:S03]  /*3ef50*/  LEA R10, P6, R15, R28, 0x1 ;  /* 0x0000001c0f0a7211 */ /* 0x000fc600078c08ff */
[----:B------:R2:W-:Y:S01]  /*3ef60*/  @P4 STG.E.U16 desc[UR10][R8.64], R11 ;  /* 0x0000000b08004986 */ /* 0x0005e2000c10150a */
[----:B------:R-:W-:Y:S01]  /*3ef70*/  ISETP.LT.AND P1, PT, R0, UR24, !P0 ;  /* 0x0000001800007c0c */ /* 0x000fe2000c721270 */
[----:B------:R-:W-:Y:S01]  /*3ef80*/  VIADD R0, R27, 0xe1 ;  /* 0x000000e11b007836 */ /* 0x000fe20000000000 */
[----:B------:R-:W0:Y:S01]  /*3ef90*/  LDCU UR24, c[0x0][0x39c] ;  /* 0x00007380ff1877ac */ /* 0x000e220008000800 */
[C---:B--2---:R-:W-:Y:S01]  /*3efa0*/  LEA.HI.X.SX32 R11, R15.reuse, R3, 0x1, P6 ;  /* 0x000000030f0b7211 */ /* 0x044fe200030f0eff */
[----:B---3--:R-:W-:Y:S01]  /*3efb0*/  VIADD R15, R15, UR14 ;  /* 0x0000000e0f0f7c36 */ /* 0x008fe20008000000 */
[----:B------:R-:W-:Y:S01]  /*3efc0*/  PRMT R9, R19, 0x7632, R9 ;  /* 0x0000763213097816 */ /* 0x000fe20000000009 */
[----:B------:R-:W2:Y:S02]  /*3efd0*/  LDCU UR14, c[0x0][0x39c] ;  /* 0x00007380ff0e77ac */ /* 0x000ea40008000800 */
[C---:B------:R-:W-:Y:S01]  /*3efe0*/  VIADD R14, R15.reuse, UR4 ;  /* 0x000000040f0e7c36 */ /* 0x040fe20008000000 */
[----:B------:R-:W-:-:S02]  /*3eff0*/  LEA R12, P6, R15, R28, 0x1 ;  /* 0x0000001c0f0c7211 */ /* 0x000fc400078c08ff */
[----:B------:R-:W-:Y:S01]  /*3f000*/  ISETP.LT.AND P5, PT, R0, UR28, !P0 ;  /* 0x0000001c00007c0c */ /* 0x000fe2000c7a1270 */
[----:B------:R-:W-:Y:S01]  /*3f010*/  @P3 STG.E.U16 desc[UR10][R10.64], R19 ;  /* 0x000000130a003986 */ /* 0x000fe2000c10150a */
[-C--:B------:R-:W-:Y:S01]  /*3f020*/  LEA.HI.X.SX32 R13, R15, R3.reuse, 0x1, P6 ;  /* 0x000000030f0d7211 */ /* 0x080fe200030f0eff */
[C---:B------:R-:W-:Y:S01]  /*3f030*/  VIADD R0, R27.reuse, 0xe2 ;  /* 0x000000e21b007836 */ /* 0x040fe20000000000 */
[----:B------:R-:W-:Y:S01]  /*3f040*/  LEA R8, P6, R14, R28, 0x1 ;  /* 0x0000001c0e087211 */ /* 0x000fe200078c08ff */
[----:B------:R-:W3:Y:S02]  /*3f050*/  LDCU UR4, c[0x0][0x3b8] ;  /* 0x00007700ff0477ac */ /* 0x000ee40008000800 */
[----:B------:R0:W-:Y:S01]  /*3f060*/  @P2 STG.E.U16 desc[UR10][R12.64], R9 ;  /* 0x000000090c002986 */ /* 0x0001e2000c10150a */
[----:B------:R-:W-:Y:S01]  /*3f070*/  ISETP.LT.AND P4, PT, R0, UR18, !P0 ;  /* 0x0000001200007c0c */ /* 0x000fe2000c781270 */
[----:B------:R-:W-:Y:S01]  /*3f080*/  VIADD R0, R27, 0xe3 ;  /* 0x000000e31b007836 */ /* 0x000fe20000000000 */
[----:B------:R-:W2:Y:S01]  /*3f090*/  LDCU UR18, c[0x0][0x39c] ;  /* 0x00007380ff1277ac */ /* 0x000ea20008000800 */
[C---:B0-----:R-:W-:Y:S01]  /*3f0a0*/  LEA.HI.X.SX32 R9, R14.reuse, R3, 0x1, P6 ;  /* 0x000000030e097211 */ /* 0x041fe200030f0eff */
[----:B------:R-:W-:-:S02]  /*3f0b0*/  VIADD R14, R14, UR20 ;  /* 0x000000140e0e7c36 */ /* 0x000fc40008000000 */
[----:B------:R-:W-:Y:S01]  /*3f0c0*/  ISETP.LT.AND P3, PT, R0, UR22, !P0 ;  /* 0x0000001600007c0c */ /* 0x000fe2000c761270 */
[----:B------:R-:W0:Y:S01]  /*3f0d0*/  LDCU UR20, c[0x0][0x39c] ;  /* 0x00007380ff1477ac */ /* 0x000e220008000800 */
[C---:B------:R-:W-:Y:S01]  /*3f0e0*/  VIADD R15, R14.reuse, UR5 ;  /* 0x000000050e0f7c36 */ /* 0x040fe20008000000 */
[CC--:B------:R-:W-:Y:S01]  /*3f0f0*/  LEA R10, P6, R14.reuse, R28.reuse, 0x1 ;  /* 0x0000001c0e0a7211 */ /* 0x0c0fe200078c08ff */
[----:B------:R-:W-:Y:S01]  /*3f100*/  VIADD R0, R27, 0xe4 ;  /* 0x000000e41b007836 */ /* 0x000fe20000000000 */
[----:B-1----:R1:W-:Y:S01]  /*3f110*/  @P1 STG.E.U16 desc[UR10][R8.64], R4 ;  /* 0x0000000408001986 */ /* 0x0023e2000c10150a */
[----:B------:R-:W0:Y:S01]  /*3f120*/  LDCU UR5, c[0x0][0x3b8] ;  /* 0x00007700ff0577ac */ /* 0x000e220008000800 */
[-C--:B------:R-:W-:Y:S02]  /*3f130*/  LEA.HI.X.SX32 R11, R14, R3.reuse, 0x1, P6 ;  /* 0x000000030e0b7211 */ /* 0x080fe400030f0eff */
[----:B------:R-:W-:Y:S02]  /*3f140*/  LEA R12, P6, R15, R28, 0x1 ;  /* 0x0000001c0f0c7211 */ /* 0x000fe400078c08ff */
[----:B-----5:R-:W-:Y:S01]  /*3f150*/  ISETP.LT.AND P2, PT, R0, UR25, !P0 ;  /* 0x0000001900007c0c */ /* 0x020fe2000c741270 */
[----:B------:R-:W-:Y:S01]  /*3f160*/  VIADD R0, R27, 0xe5 ;  /* 0x000000e51b007836 */ /* 0x000fe20000000000 */
[C---:B------:R-:W-:Y:S01]  /*3f170*/  LEA.HI.X.SX32 R13, R15.reuse, R3, 0x1, P6 ;  /* 0x000000030f0d7211 */ /* 0x040fe200030f0eff */
[----:B------:R-:W-:Y:S01]  /*3f180*/  VIADD R15, R15, UR6 ;  /* 0x000000060f0f7c36 */ /* 0x000fe20008000000 */
[----:B------:R-:W5:Y:S01]  /*3f190*/  LDCU UR6, c[0x0][0x3b8] ;  /* 0x00007700ff0677ac */ /* 0x000f620008000800 */
[----:B-1----:R-:W-:-:S02]  /*3f1a0*/  PRMT R9, R4, 0x7632, R9 ;  /* 0x0000763204097816 */ /* 0x002fc40000000009 */
[----:B------:R-:W-:Y:S01]  /*3f1b0*/  VIADD R4, R15, UR16 ;  /* 0x000000100f047c36 */ /* 0x000fe20008000000 */
[----:B------:R-:W-:Y:S01]  /*3f1c0*/  ISETP.LT.AND P1, PT, R0, UR26, !P0 ;  /* 0x0000001a00007c0c */ /* 0x000fe2000c721270 */
[----:B------:R-:W-:Y:S01]  /*3f1d0*/  VIADD R0, R27, 0xe6 ;  /* 0x000000e61b007836 */ /* 0x000fe20000000000 */
[CC--:B------:R-:W-:Y:S01]  /*3f1e0*/  LEA R14, P6, R15.reuse, R28.reuse, 0x1 ;  /* 0x0000001c0f0e7211 */ /* 0x0c0fe200078c08ff */
[----:B------:R-:W-:Y:S01]  /*3f1f0*/  @P5 STG.E.U16 desc[UR10][R10.64], R9 ;  /* 0x000000090a005986 */ /* 0x000fe2000c10150a */
[----:B------:R-:W1:Y:S02]  /*3f200*/  LDCU UR16, c[0x0][0x39c] ;  /* 0x00007380ff1077ac */ /* 0x000e640008000800 */
[-C--:B------:R-:W-:Y:S01]  /*3f210*/  LEA.HI.X.SX32 R15, R15, R3.reuse, 0x1, P6 ;  /* 0x000000030f0f7211 */ /* 0x080fe200030f0eff */
[----:B------:R0:W-:Y:S01]  /*3f220*/  @P4 STG.E.U16 desc[UR10][R12.64], R5 ;  /* 0x000000050c004986 */ /* 0x0001e2000c10150a */
[----:B------:R-:W-:Y:S01]  /*3f230*/  ISETP.LT.AND P5, PT, R0, UR19, !P0 ;  /* 0x0000001300007c0c */ /* 0x000fe2000c7a1270 */
[----:B------:R-:W-:Y:S01]  /*3f240*/  VIADD R0, R27, 0xe7 ;  /* 0x000000e71b007836 */ /* 0x000fe20000000000 */
[C---:B------:R-:W-:Y:S01]  /*3f250*/  LEA R16, P6, R4.reuse, R28, 0x1 ;  /* 0x0000001c04107211 */ /* 0x040fe200078c08ff */
[----:B------:R-:W1:Y:S01]  /*3f260*/  LDS.128 R8, [R2+0x2000] ;  /* 0x0020000002087984 */ /* 0x000e620000000c00 */
[----:B------:R-:W1:Y:S02]  /*3f270*/  LDCU UR19, c[0x0][0x39c] ;  /* 0x00007380ff1377ac */ /* 0x000e640008000800 */
[----:B------:R-:W-:-:S02]  /*3f280*/  LEA.HI.X.SX32 R17, R4, R3, 0x1, P6 ;  /* 0x0000000304117211 */ /* 0x000fc400030f0eff */
[----:B0-----:R-:W-:Y:S01]  /*3f290*/  PRMT R13, R5, 0x7632, R13 ;  /* 0x00007632050d7816 */ /* 0x001fe2000000000d */
[----:B------:R-:W-:Y:S01]  /*3f2a0*/  VIADD R5, R4, UR7 ;  /* 0x0000000704057c36 */ /* 0x000fe20008000000 */
[----:B------:R-:W-:Y:S01]  /*3f2b0*/  ISETP.LT.AND P4, PT, R0, UR21, !P0 ;  /* 0x0000001500007c0c */ /* 0x000fe2000c781270 */
[----:B------:R-:W-:Y:S01]  /*3f2c0*/  VIADD R0, R27, 0xe8 ;  /* 0x000000e81b007836 */ /* 0x000fe20000000000 */
[----:B------:R-:W0:Y:S01]  /*3f2d0*/  LDCU UR7, c[0x0][0x3b8] ;  /* 0x00007700ff0777ac */ /* 0x000e220008000800 */
[----:B------:R2:W-:Y:S01]  /*3f2e0*/  @P3 STG.E.U16 desc[UR10][R14.64], R13 ;  /* 0x0000000d0e003986 */ /* 0x0005e2000c10150a */
[----:B------:R-:W-:-:S03]  /*3f2f0*/  LEA R4, P6, R5, R28, 0x1 ;  /* 0x0000001c05047211 */ /* 0x000fc600078c08ff */
[----:B------:R3:W-:Y:S01]  /*3f300*/  @P2 STG.E.U16 desc[UR10][R16.64], R6 ;  /* 0x0000000610002986 */ /* 0x0007e2000c10150a */
[----:B------:R-:W-:Y:S01]  /*3f310*/  ISETP.LT.AND P3, PT, R0, UR23, !P0 ;  /* 0x0000001700007c0c */ /* 0x000fe2000c761270 */
[C---:B--2---:R-:W-:Y:S01]  /*3f320*/  VIADD R14, R5.reuse, UR17 ;  /* 0x00000011050e7c36 */ /* 0x044fe20008000000 */
[----:B------:R-:W-:Y:S02]  /*3f330*/  LEA.HI.X.SX32 R5, R5, R3, 0x1, P6 ;  /* 0x0000000305057211 */ /* 0x000fe400030f0eff */
[----:B------:R-:W-:Y:S01]  /*3f340*/  PRMT R13, R6, 0x7632, R13 ;  /* 0x00007632060d7816 */ /* 0x000fe2000000000d */
[C---:B---3--:R-:W-:Y:S01]  /*3f350*/  VIADD R6, R14.reuse, UR15 ;  /* 0x0000000f0e067c36 */ /* 0x048fe20008000000 */
[----:B------:R-:W-:Y:S01]  /*3f360*/  LEA R12, P6, R14, R28, 0x1 ;  /* 0x0000001c0e0c7211 */ /* 0x000fe200078c08ff */
[----:B------:R-:W-:Y:S01]  /*3f370*/  VIADD R0, R27, 0xe9 ;  /* 0x000000e91b007836 */ /* 0x000fe20000000000 */
[----:B------:R-:W2:Y:S01]  /*3f380*/  LDCU UR17, c[0x0][0x39c] ;  /* 0x00007380ff1177ac */ /* 0x000ea20008000800 */
[----:B------:R3:W-:Y:S01]  /*3f390*/  @P1 STG.E.U16 desc[UR10][R4.64], R13 ;  /* 0x0000000d04001986 */ /* 0x0007e2000c10150a */
[----:B------:R-:W-:-:S02]  /*3f3a0*/  VIADD R16, R6, UR8 ;  /* 0x0000000806107c36 */ /* 0x000fc40008000000 */
[----:B------:R-:W-:Y:S01]  /*3f3b0*/  ISETP.LT.AND P2, PT, R0, UR24, !P0 ;  /* 0x0000001800007c0c */ /* 0x000fe2000c741270 */
[----:B------:R-:W-:Y:S01]  /*3f3c0*/  VIADD R0, R27, 0xea ;  /* 0x000000ea1b007836 */ /* 0x000fe20000000000 */
[----:B------:R-:W0:Y:S01]  /*3f3d0*/  LDCU UR15, c[0x0][0x39c] ;  /* 0x00007380ff0f77ac */ /* 0x000e220008000800 */
[-C--:B---3--:R-:W-:Y:S01]  /*3f3e0*/  LEA.HI.X.SX32 R13, R14, R3.reuse, 0x1, P6 ;  /* 0x000000030e0d7211 */ /* 0x088fe200030f0eff */
[----:B------:R-:W3:Y:S01]  /*3f3f0*/  LDCU UR8, c[0x0][0x3b8] ;  /* 0x00007700ff0877ac */ /* 0x000ee20008000800 */
[CC--:B------:R-:W-:Y:S02]  /*3f400*/  LEA R14, P6, R6.reuse, R28.reuse, 0x1 ;  /* 0x0000001c060e7211 */ /* 0x0c0fe400078c08ff */
[----:B------:R-:W-:Y:S02]  /*3f410*/  PRMT R5, R7, 0x7632, R5 ;  /* 0x0000763207057816 */ /* 0x000fe40000000005 */
[-C--:B------:R-:W-:Y:S02]  /*3f420*/  LEA.HI.X.SX32 R15, R6, R3.reuse, 0x1, P6 ;  /* 0x00000003060f7211 */ /* 0x080fe400030f0eff */
[----:B------:R-:W-:Y:S01]  /*3f430*/  LEA R4, P6, R16, R28, 0x1 ;  /* 0x0000001c10047211 */ /* 0x000fe200078c08ff */
[----:B------:R-:W-:Y:S01]  /*3f440*/  @P5 STG.E.U16 desc[UR10][R12.64], R7 ;  /* 0x000000070c005986 */ /* 0x000fe2000c10150a */
[----:B------:R-:W-:Y:S01]  /*3f450*/  ISETP.LT.AND P1, PT, R0, UR14, !P0 ;  /* 0x0000000e00007c0c */ /* 0x000fe2000c721270 */
[C---:B------:R-:W-:Y:S01]  /*3f460*/  VIADD R0, R27.reuse, 0xeb ;  /* 0x000000eb1b007836 */ /* 0x040fe20000000000 */
[----:B------:R-:W0:Y:S01]  /*3f470*/  LDCU UR14, c[0x0][0x3b8] ;  /* 0x00007700ff0e77ac */ /* 0x000e220008000800 */
[----:B------:R1:W-:Y:S03]  /*3f480*/  @P4 STG.E.U16 desc[UR10][R14.64], R5 ;  /* 0x000000050e004986 */ /* 0x0003e6000c10150a */
[----:B------:R-:W-:Y:S01]  /*3f490*/  ISETP.LT.AND P5, PT, R0, UR18, !P0 ;  /* 0x0000001200007c0c */ /* 0x000fe2000c7a1270 */
[----:B------:R-:W-:Y:S01]  /*3f4a0*/  VIADD R0, R27, 0xec ;  /* 0x000000ec1b007836 */ /* 0x000fe20000000000 */
[----:B------:R-:W0:Y:S01]  /*3f4b0*/  LDCU UR18, c[0x0][0x39c] ;  /* 0x00007380ff1277ac */ /* 0x000e220008000800 */
[C---:B-1----:R-:W-:Y:S01]  /*3f4c0*/  LEA.HI.X.SX32 R5, R16.reuse, R3, 0x1, P6 ;  /* 0x0000000310057211 */ /* 0x042fe200030f0eff */
[----:B----4-:R-:W-:-:S02]  /*3f4d0*/  VIADD R16, R16, UR9 ;  /* 0x0000000910107c36 */ /* 0x010fc40008000000 */
[----:B------:R-:W-:Y:S01]  /*3f4e0*/  ISETP.LT.AND P4, PT, R0, UR20, !P0 ;  /* 0x0000001400007c0c */ /* 0x000fe2000c781270 */
[----:B------:R-:W1:Y:S01]  /*3f4f0*/  LDCU UR9, c[0x0][0x3b8] ;  /* 0x00007700ff0977ac */ /* 0x000e620008000800 */
[C---:B------:R-:W-:Y:S01]  /*3f500*/  VIADD R17, R16.reuse, UR12 ;  /* 0x0000000c10117c36 */ /* 0x040fe20008000000 */
[CC--:B------:R-:W-:Y:S01]  /*3f510*/  LEA R6, P6, R16.reuse, R28.reuse, 0x1 ;  /* 0x0000001c10067211 */ /* 0x0c0fe200078c08ff */
[----:B------:R-:W-:Y:S01]  /*3f520*/  VIADD R0, R27, 0xed ;  /* 0x000000ed1b007836 */ /* 0x000fe20000000000 */
[----:B------:R4:W-:Y:S01]  /*3f530*/  @P3 STG.E.U16 desc[UR10][R4.64], R8 ;  /* 0x0000000804003986 */ /* 0x0009e2000c10150a */
[----:B------:R-:W0:Y:S01]  /*3f540*/  LDCU UR12, c[0x0][0x3b8] ;  /* 0x00007700ff0c77ac */ /* 0x000e220008000800 */
[----:B------:R-:W-:Y:S02]  /*3f550*/  LEA.HI.X.SX32 R7, R16, R3, 0x1, P6 ;  /* 0x0000000310077211 */ /* 0x000fe400030f0eff */
[----:B------:R-:W-:Y:S02]  /*3f560*/  LEA R12, P6, R17, R28, 0x1 ;  /* 0x0000001c110c7211 */ /* 0x000fe400078c08ff */
[----:B------:R-:W-:-:S02]  /*3f570*/  ISETP.LT.AND P3, PT, R0, UR19, !P0 ;  /* 0x0000001300007c0c */ /* 0x000fc4000c761270 */
[CC--:B------:R-:W-:Y:S01]  /*3f580*/  LEA.HI.X.SX32 R13, R17.reuse, R3.reuse, 0x1, P6 ;  /* 0x00000003110d7211 */ /* 0x0c0fe200030f0eff */
[----:B------:R-:W-:Y:S01]  /*3f590*/  VIADD R17, R17, UR4 ;  /* 0x0000000411117c36 */ /* 0x000fe20008000000 */
[----:B------:R-:W0:Y:S01]  /*3f5a0*/  LDCU UR19, c[0x0][0x39c] ;  /* 0x00007380ff1377ac */ /* 0x000e220008000800 */
[----:B------:R-:W-:Y:S01]  /*3f5b0*/  VIADD R0, R27, 0xee ;  /* 0x000000ee1b007836 */ /* 0x000fe20000000000 */
[----:B----4-:R-:W-:Y:S01]  /*3f5c0*/  PRMT R5, R8, 0x7632, R5 ;  /* 0x0000763208057816 */ /* 0x010fe20000000005 */
[C---:B------:R-:W-:Y:S01]  /*3f5d0*/  VIADD R8, R17.reuse, UR13 ;  /* 0x0000000d11087c36 */ /* 0x040fe20008000000 */
[-C--:B------:R-:W-:Y:S01]  /*3f5e0*/  LEA R14, P6, R17, R28.reuse, 0x1 ;  /* 0x0000001c110e7211 */ /* 0x080fe200078c08ff */
[----:B------:R-:W4:Y:S02]  /*3f5f0*/  LDCU UR13, c[0x0][0x39c] ;  /* 0x00007380ff0d77ac */ /* 0x000f240008000800 */
[----:B------:R-:W-:Y:S01]  /*3f600*/  @P2 STG.E.U16 desc[UR10][R6.64], R5 ;  /* 0x0000000506002986 */ /* 0x000fe2000c10150a */
[----:B------:R-:W-:Y:S01]  /*3f610*/  ISETP.LT.AND P2, PT, R0, UR16, !P0 ;  /* 0x0000001000007c0c */ /* 0x000fe2000c741270 */
[----:B------:R-:W-:Y:S01]  /*3f620*/  VIADD R0, R27, 0xef ;  /* 0x000000ef1b007836 */ /* 0x000fe20000000000 */
[-C--:B------:R-:W-:Y:S01]  /*3f630*/  LEA.HI.X.SX32 R15, R17, R3.reuse, 0x1, P6 ;  /* 0x00000003110f7211 */ /* 0x080fe200030f0eff */
[----:B------:R0:W-:Y:S01]  /*3f640*/  @P1 STG.E.U16 desc[UR10][R12.64], R9 ;  /* 0x000000090c001986 */ /* 0x0001e2000c10150a */
[-C--:B------:R-:W-:Y:S01]  /*3f650*/  LEA R16, P6, R8, R28.reuse, 0x1 ;  /* 0x0000001c08107211 */ /* 0x080fe200078c08ff */
[----:B------:R-:W1:Y:S02]  /*3f660*/  LDCU UR16, c[0x0][0x39c] ;  /* 0x00007380ff1077ac */ /* 0x000e640008000800 */
[----:B------:R-:W1:Y:S01]  /*3f670*/  LDS.128 R4, [R2+0x4000] ;  /* 0x0040000002047984 */ /* 0x000e620000000c00 */
[----:B--2---:R-:W-:Y:S01]  /*3f680*/  ISETP.LT.AND P1, PT, R0, UR17, !P0 ;  /* 0x0000001100007c0c */ /* 0x004fe2000c721270 */
[----:B------:R-:W-:Y:S01]  /*3f690*/  VIADD R0, R27, 0xf0 ;  /* 0x000000f01b007836 */ /* 0x000fe20000000000 */
[C---:B------:R-:W-:Y:S01]  /*3f6a0*/  LEA.HI.X.SX32 R17, R8.reuse, R3, 0x1, P6 ;  /* 0x0000000308117211 */ /* 0x040fe200030f0eff */
[----:B------:R-:W2:Y:S01]  /*3f6b0*/  LDCU UR4, c[0x0][0x3b8] ;  /* 0x00007700ff0477ac */ /* 0x000ea20008000800 */
[----:B0-----:R-:W-:Y:S01]  /*3f6c0*/  PRMT R13, R9, 0x7632, R13 ;  /* 0x00007632090d7816 */ /* 0x001fe2000000000d */
[----:B------:R-:W-:Y:S01]  /*3f6d0*/  VIADD R9, R8, UR5 ;  /* 0x0000000508097c36 */ /* 0x000fe20008000000 */
[----:B------:R-:W0:Y:S03]  /*3f6e0*/  LDCU UR5, c[0x0][0x3b8] ;  /* 0x00007700ff0577ac */ /* 0x000e260008000800 */
[----:B------:R5:W-:Y:S01]  /*3f6f0*/  @P5 STG.E.U16 desc[UR10][R14.64], R13 ;  /* 0x0000000d0e005986 */ /* 0x000be2000c10150a */
[----:B------:R-:W-:-:S02]  /*3f700*/  LEA R8, P6, R9, R28, 0x1 ;  /* 0x0000001c09087211 */ /* 0x000fc400078c08ff */
[----:B------:R-:W-:Y:S01]  /*3f710*/  ISETP.LT.AND P5, PT, R0, UR15, !P0 ;  /* 0x0000000f00007c0c */ /* 0x000fe2000c7a1270 */
[----:B------:R-:W-:Y:S01]  /*3f720*/  VIADD R0, R27, 0xf1 ;  /* 0x000000f11b007836 */ /* 0x000fe20000000000 */
[----:B------:R0:W-:Y:S01]  /*3f730*/  @P4 STG.E.U16 desc[UR10][R16.64], R10 ;  /* 0x0000000a10004986 */ /* 0x0001e2000c10150a */
[----:B------:R-:W1:Y:S01]  /*3f740*/  LDCU UR15, c[0x0][0x39c] ;  /* 0x00007380ff0f77ac */ /* 0x000e620008000800 */
[C---:B-----5:R-:W-:Y:S01]  /*3f750*/  VIADD R14, R9.reuse, UR6 ;  /* 0x00000006090e7c36 */ /* 0x060fe20008000000 */
[----:B------:R-:W-:Y:S01]  /*3f760*/  LEA.HI.X.SX32 R9, R9, R3, 0x1, P6 ;  /* 0x0000000309097211 */ /* 0x000fe200030f0eff */
[----:B------:R-:W5:Y:S01]  /*3f770*/  LDCU UR6, c[0x0][0x3b8] ;  /* 0x00007700ff0677ac */ /* 0x000f620008000800 */
[----:B------:R-:W-:Y:S02]  /*3f780*/  PRMT R13, R10, 0x7632, R13 ;  /* 0x000076320a0d7816 */ /* 0x000fe4000000000d */
[C---:B------:R-:W-:Y:S01]  /*3f790*/  LEA R12, P6, R14.reuse, R28, 0x1 ;  /* 0x0000001c0e0c7211 */ /* 0x040fe200078c08ff */
[----:B0-----:R-:W-:Y:S01]  /*3f7a0*/  VIADD R10, R14, UR7 ;  /* 0x000000070e0a7c36 */ /* 0x001fe20008000000 */
[----:B------:R-:W-:Y:S01]  /*3f7b0*/  ISETP.LT.AND P4, PT, R0, UR18, !P0 ;  /* 0x0000001200007c0c */ /* 0x000fe2000c781270 */
[----:B------:R0:W-:Y:S01]  /*3f7c0*/  @P3 STG.E.U16 desc[UR10][R8.64], R13 ;  /* 0x0000000d08003986 */ /* 0x0001e2000c10150a */
[----:B------:R-:W-:Y:S01]  /*3f7d0*/  VIADD R0, R27, 0xf2 ;  /* 0x000000f21b007836 */ /* 0x000fe20000000000 */
[----:B------:R-:W1:Y:S01]  /*3f7e0*/  LDCU UR7, c[0x0][0x3b8] ;  /* 0x00007700ff0777ac */ /* 0x000e620008000800 */
[----:B------:R-:W-:-:S03]  /*3f7f0*/  VIADD R16, R10, UR14 ;  /* 0x0000000e0a107c36 */ /* 0x000fc60008000000 */
[----:B------:R-:W-:Y:S02]  /*3f800*/  ISETP.LT.AND P3, PT, R0, UR19, !P0 ;  /* 0x0000001300007c0c */ /* 0x000fe4000c761270 */
[-C--:B0-----:R-:W-:Y:S01]  /*3f810*/  LEA.HI.X.SX32 R13, R14, R3.reuse, 0x1, P6 ;  /* 0x000000030e0d7211 */ /* 0x081fe200030f0eff */
[----:B------:R-:W0:Y:S01]  /*3f820*/  LDCU UR14, c[0x0][0x39c] ;  /* 0x00007380ff0e77ac */ /* 0x000e220008000800 */
[CC--:B------:R-:W-:Y:S01]  /*3f830*/  LEA R14, P6, R10.reuse, R28.reuse, 0x1 ;  /* 0x0000001c0a0e7211 */ /* 0x0c0fe200078c08ff */
[----:B------:R-:W-:Y:S01]  /*3f840*/  VIADD R0, R27, 0xf3 ;  /* 0x000000f31b007836 */ /* 0x000fe20000000000 */
[----:B------:R-:W-:Y:S02]  /*3f850*/  PRMT R9, R11, 0x7632, R9 ;  /* 0x000076320b097816 */ /* 0x000fe40000000009 */
[----:B------:R-:W-:Y:S02]  /*3f860*/  LEA.HI.X.SX32 R15, R10, R3, 0x1, P6 ;  /* 0x000000030a0f7211 */ /* 0x000fe400030f0eff */
[----:B------:R-:W-:Y:S01]  /*3f870*/  LEA R8, P6, R16, R28, 0x1 ;  /* 0x0000001c10087211 */ /* 0x000fe200078c08ff */
[----:B------:R-:W-:Y:S01]  /*3f880*/  @P2 STG.E.U16 desc[UR10][R12.64], R11 ;  /* 0x0000000b0c002986 */ /* 0x000fe2000c10150a */
[----:B-1----:R-:W-:Y:S01]  /*3f890*/  ISETP.LT.AND P2, PT, R0, UR16, !P0 ;  /* 0x0000001000007c0c */ /* 0x002fe2000c741270 */
[----:B------:R-:W1:Y:S02]  /*3f8a0*/  LDCU UR16, c[0x0][0x39c] ;  /* 0x00007380ff1077ac */ /* 0x000e640008000800 */
[----:B------:R0:W-:Y:S01]  /*3f8b0*/  @P1 STG.E.U16 desc[UR10][R14.64], R9 ;  /* 0x000000090e001986 */ /* 0x0001e2000c10150a */
[----:B------:R-:W-:-:S05]  /*3f8c0*/  VIADD R0, R27, 0xf4 ;  /* 0x000000f41b007836 */ /* 0x000fca0000000000 */
[----:B----4-:R-:W-:Y:S01]  /*3f8d0*/  ISETP.LT.AND P1, PT, R0, UR13, !P0 ;  /* 0x0000000d00007c0c */ /* 0x010fe2000c721270 */
[----:B------:R-:W4:Y:S01]  /*3f8e0*/  LDCU UR13, c[0x0][0x39c] ;  /* 0x00007380ff0d77ac */ /* 0x000f220008000800 */
[CC--:B0-----:R-:W-:Y:S01]  /*3f8f0*/  LEA.HI.X.SX32 R9, R16.reuse, R3.reuse, 0x1, P6 ;  /* 0x0000000310097211 */ /* 0x0c1fe200030f0eff */
[----:B---3--:R-:W-:Y:S01]  /*3f900*/  VIADD R16, R16, UR8 ;  /* 0x0000000810107c36 */ /* 0x008fe20008000000 */
[----:B------:R-:W0:Y:S01]  /*3f910*/  LDCU UR8, c[0x0][0x3b8] ;  /* 0x00007700ff0877ac */ /* 0x000e220008000800 */
[----:B------:R-:W-:Y:S02]  /*3f920*/  VIADD R0, R27, 0xf5 ;  /* 0x000000f51b007836 */ /* 0x000fe40000000000 */
[C---:B------:R-:W-:Y:S01]  /*3f930*/  VIADD R17, R16.reuse, UR9 ;  /* 0x0000000910117c36 */ /* 0x040fe20008000000 */
[C---:B------:R-:W-:Y:S01]  /*3f940*/  LEA R10, P6, R16.reuse, R28, 0x1 ;  /* 0x0000001c100a7211 */ /* 0x040fe200078c08ff */
[----:B------:R3:W-:Y:S01]  /*3f950*/  @P5 STG.E.U16 desc[UR10][R8.64], R4 ;  /* 0x0000000408005986 */ /* 0x0007e2000c10150a */
[----:B------:R-:W0:Y:S02]  /*3f960*/  LDCU UR9, c[0x0][0x3b8] ;  /* 0x00007700ff0977ac */ /* 0x000e240008000800 */
[----:B------:R-:W-:-:S02]  /*3f970*/  LEA.HI.X.SX32 R11, R16, R3, 0x1, P6 ;  /* 0x00000003100b7211 */ /* 0x000fc400030f0eff */
[-C--:B------:R-:W-:Y:S02]  /*3f980*/  LEA R12, P6, R17, R28.reuse, 0x1 ;  /* 0x0000001c110c7211 */ /* 0x080fe400078c08ff */
[----:B------:R-:W-:Y:S01]  /*3f990*/  ISETP.LT.AND P5, PT, R0, UR15, !P0 ;  /* 0x0000000f00007c0c */ /* 0x000fe2000c7a1270 */
[----:B------:R-:W-:Y:S01]  /*3f9a0*/  VIADD R0, R27, 0xf6 ;  /* 0x000000f61b007836 */ /* 0x000fe20000000000 */
[CC--:B------:R-:W-:Y:S02]  /*3f9b0*/  LEA.HI.X.SX32 R13, R17.reuse, R3.reuse, 0x1, P6 ;  /* 0x00000003110d7211 */ /* 0x0c0fe400030f0eff */
[----:B---3--:R-:W-:Y:S01]  /*3f9c0*/  PRMT R9, R4, 0x7632, R9 ;  /* 0x0000763204097816 */ /* 0x008fe20000000009 */
[----:B------:R-:W-:Y:S01]  /*3f9d0*/  VIADD R17, R17, UR12 ;  /* 0x0000000c11117c36 */ /* 0x000fe20008000000 */
[----:B------:R-:W3:Y:S03]  /*3f9e0*/  LDCU UR12, c[0x0][0x39c] ;  /* 0x00007380ff0c77ac */ /* 0x000ee60008000800 */
[----:B------:R-:W-:Y:S01]  /*3f9f0*/  @P4 STG.E.U16 desc[UR10][R10.64], R9 ;  /* 0x000000090a004986 */ /* 0x000fe2000c10150a */
[----:B-1----:R-:W-:Y:S01]  /*3fa00*/  ISETP.LT.AND P4, PT, R0, UR16, !P0 ;  /* 0x0000001000007c0c */ /* 0x002fe2000c781270 */
[----:B------:R-:W-:Y:S01]  /*3fa10*/  VIADD R0, R27, 0xf7 ;  /* 0x000000f71b007836 */ /* 0x000fe20000000000 */
[CC--:B------:R-:W-:Y:S01]  /*3fa20*/  LEA R14, P6, R17.reuse, R28.reuse, 0x1 ;  /* 0x0000001c110e7211 */ /* 0x0c0fe200078c08ff */
[----:B--2---:R-:W-:Y:S01]  /*3fa30*/  VIADD R4, R17, UR4 ;  /* 0x0000000411047c36 */ /* 0x004fe20008000000 */
[----:B------:R1:W-:Y:S01]  /*3fa40*/  @P3 STG.E.U16 desc[UR10][R12.64], R5 ;  /* 0x000000050c003986 */ /* 0x0003e2000c10150a */
[----:B------:R-:W2:Y:S01]  /*3fa50*/  LDCU UR4, c[0x0][0x3b8] ;  /* 0x00007700ff0477ac */ /* 0x000ea20008000800 */
[----:B----4-:R-:W-:Y:S01]  /*3fa60*/  ISETP.LT.AND P3, PT, R0, UR13, !P0 ;  /* 0x0000000d00007c0c */ /* 0x010fe2000c761270 */
[----:B------:R-:W-:Y:S01]  /*3fa70*/  VIADD R0, R27, 0xf8 ;  /* 0x000000f81b007836 */ /* 0x000fe20000000000 */
[----:B------:R-:W-:Y:S01]  /*3fa80*/  LEA.HI.X.SX32 R15, R17, R3, 0x1, P6 ;  /* 0x00000003110f7211 */ /* 0x000fe200030f0eff */
[----:B------:R-:W4:Y:S01]  /*3fa90*/  LDCU UR13, c[0x0][0x39c] ;  /* 0x00007380ff0d77ac */ /* 0x000f220008000800 */
[----:B------:R-:W-:Y:S01]  /*3faa0*/  LEA R16, P6, R4, R28, 0x1 ;  /* 0x0000001c04107211 */ /* 0x000fe200078c08ff */
[----:B------:R-:W0:Y:S01]  /*3fab0*/  LDS.128 R8, [R2+0x6000] ;  /* 0x0060000002087984 */ /* 0x000e220000000c00 */
[----:B-1----:R-:W-:-:S02]  /*3fac0*/  PRMT R13, R5, 0x7632, R13 ;  /* 0x00007632050d7816 */ /* 0x002fc4000000000d */
[----:B------:R-:W-:-:S03]  /*3fad0*/  LEA.HI.X.SX32 R17, R4, R3, 0x1, P6 ;  /* 0x0000000304117211 */ /* 0x000fc600030f0eff */
[----:B------:R5:W-:Y:S01]  /*3fae0*/  @P2 STG.E.U16 desc[UR10][R14.64], R13 ;  /* 0x0000000d0e002986 */ /* 0x000be2000c10150a */
[----:B------:R-:W-:Y:S01]  /*3faf0*/  ISETP.LT.AND P2, PT, R0, UR14, !P0 ;  /* 0x0000000e00007c0c */ /* 0x000fe2000c741270 */
[----:B------:R-:W-:Y:S02]  /*3fb00*/  VIADD R0, R27, 0xf9 ;  /* 0x000000f91b007836 */ /* 0x000fe40000000000 */
[----:B------:R-:W-:Y:S01]  /*3fb10*/  VIADD R5, R4, UR5 ;  /* 0x0000000504057c36 */ /* 0x000fe20008000000 */
[----:B------:R-:W-:Y:S01]  /*3fb20*/  @P1 STG.E.U16 desc[UR10][R16.64], R6 ;  /* 0x0000000610001986 */ /* 0x000fe2000c10150a */
[----:B------:R-:W1:Y:S01]  /*3fb30*/  LDCU UR5, c[0x0][0x3b8] ;  /* 0x00007700ff0577ac */ /* 0x000e620008000800 */
[----:B---3--:R-:W-:Y:S01]  /*3fb40*/  ISETP.LT.AND P1, PT, R0, UR12, !P0 ;  /* 0x0000000c00007c0c */ /* 0x008fe2000c721270 */
[----:B------:R-:W3:Y:S01]  /*3fb50*/  LDCU UR12, c[0x0][0x39c] ;  /* 0x00007380ff0c77ac */ /* 0x000ee20008000800 */
[CC--:B------:R-:W-:Y:S01]  /*3fb60*/  LEA R4, P6, R5.reuse, R28.reuse, 0x1 ;  /* 0x0000001c05047211 */ /* 0x0c0fe200078c08ff */
[----:B-----5:R-:W-:Y:S01]  /*3fb70*/  VIADD R14, R5, UR6 ;  /* 0x00000006050e7c36 */ /* 0x020fe20008000000 */
[----:B------:R-:W-:Y:S01]  /*3fb80*/  PRMT R13, R6, 0x7632, R13 ;  /* 0x00007632060d7816 */ /* 0x000fe2000000000d */
[----:B------:R-:W-:Y:S01]  /*3fb90*/  VIADD R0, R27, 0xfa ;  /* 0x000000fa1b007836 */ /* 0x000fe20000000000 */
[----:B------:R-:W-:Y:S01]  /*3fba0*/  LEA.HI.X.SX32 R5, R5, R3, 0x1, P6 ;  /* 0x0000000305057211 */ /* 0x000fe200030f0eff */
[----:B------:R-:W5:Y:S01]  /*3fbb0*/  LDCU UR6, c[0x0][0x3b8] ;  /* 0x00007700ff0677ac */ /* 0x000f620008000800 */
[----:B------:R-:W-:-:S03]  /*3fbc0*/  LEA R12, P6, R14, R28, 0x1 ;  /* 0x0000001c0e0c7211 */ /* 0x000fc600078c08ff */
[----:B------:R0:W-:Y:S01]  /*3fbd0*/  @P5 STG.E.U16 desc[UR10][R4.64], R13 ;  /* 0x0000000d04005986 */ /* 0x0001e2000c10150a */
[----:B----4-:R-:W-:Y:S01]  /*3fbe0*/  ISETP.LT.AND P5, PT, R0, UR13, !P0 ;  /* 0x0000000d00007c0c */ /* 0x010fe2000c7a1270 */
[----:B------:R-:W4:Y:S01]  /*3fbf0*/  LDCU UR13, c[0x0][0x39c] ;  /* 0x00007380ff0d77ac */ /* 0x000f220008000800 */
[C---:B------:R-:W-:Y:S02]  /*3fc00*/  VIADD R0, R27.reuse, 0xfb ;  /* 0x000000fb1b007836 */ /* 0x040fe40000000000 */
[C---:B------:R-:W-:Y:S01]  /*3fc10*/  VIADD R2, R14.reuse, UR7 ;  /* 0x000000070e027c36 */ /* 0x040fe20008000000 */
[----:B------:R-:W1:Y:S01]  /*3fc20*/  LDCU UR7, c[0x0][0x3b8] ;  /* 0x00007700ff0777ac */ /* 0x000e620008000800 */
[-C--:B0-----:R-:W-:Y:S02]  /*3fc30*/  LEA.HI.X.SX32 R13, R14, R3.reuse, 0x1, P6 ;  /* 0x000000030e0d7211 */ /* 0x081fe400030f0eff */
[C---:B------:R-:W-:Y:S01]  /*3fc40*/  VIADD R6, R2.reuse, UR8 ;  /* 0x0000000802067c36 */ /* 0x040fe20008000000 */
[-C--:B------:R-:W-:Y:S01]  /*3fc50*/  LEA R14, P6, R2, R28.reuse, 0x1 ;  /* 0x0000001c020e7211 */ /* 0x080fe200078c08ff */
[----:B------:R-:W0:Y:S01]  /*3fc60*/  LDCU UR8, c[0x0][0x3b8] ;  /* 0x00007700ff0877ac */ /* 0x000e220008000800 */
[----:B------:R1:W-:Y:S01]  /*3fc70*/  @P4 STG.E.U16 desc[UR10][R12.64], R7 ;  /* 0x000000070c004986 */ /* 0x0003e2000c10150a */
[----:B---3--:R-:W-:Y:S01]  /*3fc80*/  ISETP.LT.AND P4, PT, R0, UR12, !P0 ;  /* 0x0000000c00007c0c */ /* 0x008fe2000c781270 */
[----:B------:R-:W3:Y:S01]  /*3fc90*/  LDCU UR12, c[0x0][0x39c] ;  /* 0x00007380ff0c77ac */ /* 0x000ee20008000800 */
[----:B------:R-:W-:Y:S01]  /*3fca0*/  LEA.HI.X.SX32 R15, R2, R3, 0x1, P6 ;  /* 0x00000003020f7211 */ /* 0x000fe200030f0eff */
[----:B------:R-:W-:Y:S01]  /*3fcb0*/  VIADD R0, R27, 0xfc ;  /* 0x000000fc1b007836 */ /* 0x000fe20000000000 */
[----:B------:R-:W-:-:S02]  /*3fcc0*/  LEA R4, P6, R6, R28, 0x1 ;  /* 0x0000001c06047211 */ /* 0x000fc400078c08ff */
[----:B-1----:R-:W-:Y:S02]  /*3fcd0*/  PRMT R13, R7, 0x7632, R13 ;  /* 0x00007632070d7816 */ /* 0x002fe4000000000d */
[CC--:B------:R-:W-:Y:S01]  /*3fce0*/  LEA.HI.X.SX32 R5, R6.reuse, R3.reuse, 0x1, P6 ;  /* 0x0000000306057211 */ /* 0x0c0fe200030f0eff */
[----:B------:R-:W-:Y:S01]  /*3fcf0*/  VIADD R6, R6, UR9 ;  /* 0x0000000906067c36 */ /* 0x000fe20008000000 */
[----:B------:R-:W1:Y:S01]  /*3fd00*/  LDCU UR9, c[0x0][0x39c] ;  /* 0x00007380ff0977ac */ /* 0x000e620008000800 */
[----:B------:R-:W-:Y:S01]  /*3fd10*/  @P3 STG.E.U16 desc[UR10][R14.64], R13 ;  /* 0x0000000d0e003986 */ /* 0x000fe2000c10150a */
[----:B----4-:R-:W-:Y:S01]  /*3fd20*/  ISETP.LT.AND P3, PT, R0, UR13, !P0 ;  /* 0x0000000d00007c0c */ /* 0x010fe2000c761270 */
[----:B------:R-:W-:Y:S02]  /*3fd30*/  VIADD R0, R27, 0xfd ;  /* 0x000000fd1b007836 */ /* 0x000fe40000000000 */
[----:B--2---:R-:W-:Y:S01]  /*3fd40*/  VIADD R2, R6, UR4 ;  /* 0x0000000406027c36 */ /* 0x004fe20008000000 */
[----:B------:R2:W-:Y:S01]  /*3fd50*/  @P2 STG.E.U16 desc[UR10][R4.64], R8 ;  /* 0x0000000804002986 */ /* 0x0005e2000c10150a */
[----:B------:R-:W4:Y:S01]  /*3fd60*/  LDCU UR4, c[0x0][0x3b8] ;  /* 0x00007700ff0477ac */ /* 0x000f220008000800 */
[----:B---3--:R-:W-:Y:S01]  /*3fd70*/  ISETP.LT.AND P2, PT, R0, UR12, !P0 ;  /* 0x0000000c00007c0c */ /* 0x008fe2000c741270 */
[----:B------:R-:W-:Y:S01]  /*3fd80*/  VIADD R0, R2, UR5 ;  /* 0x0000000502007c36 */ /* 0x000fe20008000000 */
[C---:B------:R-:W-:Y:S01]  /*3fd90*/  LEA R16, P6, R6.reuse, R28, 0x1 ;  /* 0x0000001c06107211 */ /* 0x040fe200078c08ff */
[----:B------:R-:W3:Y:S03]  /*3fda0*/  LDCU UR5, c[0x0][0x39c] ;  /* 0x00007380ff0577ac */ /* 0x000ee60008000800 */
[----:B------:R-:W-:-:S02]  /*3fdb0*/  LEA.HI.X.SX32 R17, R6, R3, 0x1, P6 ;  /* 0x0000000306117211 */ /* 0x000fc400030f0eff */
[----:B--2---:R-:W-:Y:S01]  /*3fdc0*/  PRMT R5, R8, 0x7632, R5 ;  /* 0x0000763208057816 */ /* 0x004fe20000000005 */
[----:B-----5:R-:W-:Y:S01]  /*3fdd0*/  VIADD R8, R0, UR6 ;  /* 0x0000000600087c36 */ /* 0x020fe20008000000 */
[----:B------:R-:W-:-:S03]  /*3fde0*/  LEA R4, P6, R2, R28, 0x1 ;  /* 0x0000001c02047211 */ /* 0x000fc600078c08ff */
[----:B------:R-:W-:Y:S01]  /*3fdf0*/  VIADD R15, R8, UR7 ;  /* 0x00000007080f7c36 */ /* 0x000fe20008000000 */
[----:B------:R2:W-:Y:S01]  /*3fe00*/  @P1 STG.E.U16 desc[UR10][R16.64], R5 ;  /* 0x0000000510001986 */ /* 0x0005e2000c10150a */
[CC--:B------:R-:W-:Y:S02]  /*3fe10*/  LEA R6, P1, R0.reuse, R28.reuse, 0x1 ;  /* 0x0000001c00067211 */ /* 0x0c0fe400078208ff */
[----:B0-----:R-:W-:Y:S02]  /*3fe20*/  VIADD R18, R15, UR8 ;  /* 0x000000080f127c36 */ /* 0x001fe40008000000 */
[-C--:B------:R-:W-:Y:S02]  /*3fe30*/  LEA.HI.X.SX32 R7, R0, R3.reuse, 0x1, P1 ;  /* 0x0000000300077211 */ /* 0x080fe400008f0eff */
[----:B--2---:R-:W-:Y:S02]  /*3fe40*/  LEA.HI.X.SX32 R5, R2, R3, 0x1, P6 ;  /* 0x0000000302057211 */ /* 0x004fe400030f0eff */
[-C--:B------:R-:W-:Y:S01]  /*3fe50*/  LEA R12, P6, R8, R28.reuse, 0x1 ;  /* 0x0000001c080c7211 */ /* 0x080fe200078c08ff */
[----:B------:R-:W-:Y:S01]  /*3fe60*/  VIADD R2, R27, 0xfe ;  /* 0x000000fe1b027836 */ /* 0x000fe20000000000 */
[----:B------:R-:W-:-:S02]  /*3fe70*/  LEA R16, P1, R18, R28, 0x1 ;  /* 0x0000001c12107211 */ /* 0x000fc400078208ff */
[-C--:B------:R-:W-:Y:S01]  /*3fe80*/  LEA.HI.X.SX32 R13, R8, R3.reuse, 0x1, P6 ;  /* 0x00000003080d7211 */ /* 0x080fe200030f0eff */
[C---:B----4-:R-:W-:Y:S01]  /*3fe90*/  VIADD R8, R18.reuse, UR4 ;  /* 0x0000000412087c36 */ /* 0x050fe20008000000 */
[-C--:B------:R-:W-:Y:S01]  /*3fea0*/  LEA R14, P6, R15, R28.reuse, 0x1 ;  /* 0x0000001c0f0e7211 */ /* 0x080fe200078c08ff */
[----:B------:R-:W-:Y:S01]  /*3feb0*/  VIADD R0, R27, 0xff ;  /* 0x000000ff1b007836 */ /* 0x000fe20000000000 */
[-C--:B------:R-:W-:Y:S02]  /*3fec0*/  LEA.HI.X.SX32 R17, R18, R3.reuse, 0x1, P1 ;  /* 0x0000000312117211 */ /* 0x080fe400008f0eff */
[----:B------:R-:W-:Y:S02]  /*3fed0*/  LEA.HI.X.SX32 R15, R15, R3, 0x1, P6 ;  /* 0x000000030f0f7211 */ /* 0x000fe400030f0eff */
[----:B------:R-:W-:Y:S02]  /*3fee0*/  LEA R28, P6, R8, R28, 0x1 ;  /* 0x0000001c081c7211 */ /* 0x000fe400078c08ff */
[----:B-1----:R-:W-:-:S02]  /*3fef0*/  ISETP.LT.AND P1, PT, R2, UR9, !P0 ;  /* 0x0000000902007c0c */ /* 0x002fc4000c721270 */
[----:B---3--:R-:W-:Y:S02]  /*3ff00*/  ISETP.LT.AND P0, PT, R0, UR5, !P0 ;  /* 0x0000000500007c0c */ /* 0x008fe4000c701270 */
[----:B------:R-:W-:Y:S02]  /*3ff10*/  LEA.HI.X.SX32 R29, R8, R3, 0x1, P6 ;  /* 0x00000003081d7211 */ /* 0x000fe400030f0eff */
[----:B------:R-:W-:Y:S02]  /*3ff20*/  PRMT R3, R9, 0x7632, R3 ;  /* 0x0000763209037816 */ /* 0x000fe40000000003 */
[----:B------:R-:W-:Y:S01]  /*3ff30*/  PRMT R0, R10, 0x7632, R0 ;  /* 0x000076320a007816 */ /* 0x000fe20000000000 */
[----:B------:R0:W-:Y:S04]  /*3ff40*/  @P5 STG.E.U16 desc[UR10][R4.64], R9 ;  /* 0x0000000904005986 */ /* 0x0001e8000c10150a */
[----:B------:R0:W-:Y:S04]  /*3ff50*/  @P4 STG.E.U16 desc[UR10][R6.64], R3 ;  /* 0x0000000306004986 */ /* 0x0001e8000c10150a */
[----:B------:R0:W-:Y:S04]  /*3ff60*/  @P3 STG.E.U16 desc[UR10][R12.64], R10 ;  /* 0x0000000a0c003986 */ /* 0x0001e8000c10150a */
[----:B------:R0:W-:Y:S04]  /*3ff70*/  @P2 STG.E.U16 desc[UR10][R14.64], R0 ;  /* 0x000000000e002986 */ /* 0x0001e8000c10150a */
[----:B------:R0:W-:Y:S01]  /*3ff80*/  @P1 STG.E.U16 desc[UR10][R16.64], R11 ;  /* 0x0000000b10001986 */ /* 0x0001e2000c10150a */
[----:B------:R-:W-:Y:S05]  /*3ff90*/  @!P0 EXIT ;  /* 0x000000000000894d */ /* 0x000fea0003800000 */
[----:B0-----:R-:W-:-:S05]  /*3ffa0*/  PRMT R14, R11, 0x7632, R14 ;  /* 0x000076320b0e7816 */ /* 0x001fca000000000e */
[----:B------:R-:W-:Y:S01]  /*3ffb0*/  STG.E.U16 desc[UR10][R28.64], R14 ;  /* 0x0000000e1c007986 */ /* 0x000fe2000c10150a */
[----:B------:R-:W-:Y:S05]  /*3ffc0*/  EXIT ;  /* 0x000000000000794d */ /* 0x000fea0003800000 */
.L_x_3:
[----:B------:R-:W-:-:S00]  /*3ffd0*/  BRA `(.L_x_3) ;  /* 0xfffffffc00fc7947 */ /* 0x000fc0000383ffff */
[----:B------:R-:W-:-:S00]  /*3ffe0*/  NOP ;  /* 0x0000000000007918 */ /* 0x000fc00000000000 */
        /* <DEDUP_REMOVED lines=9> */
.L_x_4:


//--------------------- .nv.shared.matmul_kernel  --------------------------
	.section	.nv.shared.matmul_kernel,"aw",@nobits
	.sectionflags	@""
	.align	16
	.zero		1024


//--------------------- .nv.shared.reserved.0     --------------------------
	.section	.nv.shared.reserved.0,"aw",@nobits
	.weak		__nv_reservedSMEM_offset_0_alias
	.size		__nv_reservedSMEM_offset_0_alias, 0, 64
	.other		__nv_reservedSMEM_offset_0_alias,@"STO_CUDA_RESERVED_SHARED STV_DEFAULT"
__nv_reservedSMEM_offset_0_alias:
	.zero		0
	.zero		64


//--------------------- .nv.constant0.matmul_kernel --------------------------
	.section	.nv.constant0.matmul_kernel,"a",@progbits
	.sectionflags	@""
	.align	4
.nv.constant0.matmul_kernel:
	.zero		976


//--------------------- SYMBOLS --------------------------

	.type		.nv.reservedSmem.offset0,@object
	.size		.nv.reservedSmem.offset0,0x4
	.type		.nv.reservedSmem.cap,@object
	.size		.nv.reservedSmem.cap,0x4
